// auto-generated by cutlass_sweep.fmha — config: {"arch": "sm_90", "direction": "fwd", "dtype": "fp16", "head_dim": 96, "mask": "residual", "schedule": "tma", "tile_kv": 256, "tile_q": 64}
#include "cutlass/cutlass.h"
#include "cute/tensor.hpp"
#include "cutlass/device_kernel.h"
#include "cutlass/kernel_hardware_info.h"
#include "88_hopper_fmha/collective/fmha_fusion.hpp"
#include "88_hopper_fmha/kernel/fmha_kernel_builder.hpp"

using namespace cute;
using Element = cutlass::half_t;
using TileShape = Shape<_64, _256, _96>;
using StrideQ = cute::tuple<int, _1, cute::tuple<int, int>>;
using StrideK = cute::tuple<int, _1, cute::tuple<int, int>>;
using StrideV = cute::tuple<int, cute::_1, cute::tuple<int, int>>;

using Kernel = typename cutlass::fmha::kernel::FmhaBuilder<
    Element, float, float,
    TileShape, StrideQ, StrideK, StrideV,
    cutlass::fmha::collective::ResidualFusion,
    cutlass::gemm::KernelTma
  >::Kernel;

auto* _anchor = &cutlass::device_kernel<Kernel>;


// ===== COMPILED SASS (sm_90a) =====

	.target	sm_90a

	.elftype	@"ET_EXEC"


//--------------------- .note.nv.tkinfo           --------------------------
	.section	.note.nv.tkinfo,"",@"SHT_NOTE"
	.sectionflags	@"SHF_NOTE_NV_TKINFO"
	.tkinfo
        /*0018*/ 	.word	0x00000002
        /*0030*/ 	.string	""
        /*0030*/ 	.string	"ptxas"
        /*0030*/ 	.string	"Cuda compilation tools, release 13.0, V13.0.88"
        /*0030*/ 	.string	"Build cuda_13.0.r13.0/compiler.36424714_0"
        /*0030*/ 	.string	"-arch sm_90a -m 64 "



//--------------------- .note.nv.cuinfo           --------------------------
	.section	.note.nv.cuinfo,"",@"SHT_NOTE"
	.sectionflags	@"SHF_NOTE_NV_CUINFO"
        /*0018*/ 	.short	0x0002
        /*001a*/ 	.short	0x005a
        /*001c*/ 	.short	0x0082
	.zero		2


//--------------------- .nv.info                  --------------------------
	.section	.nv.info,"",@"SHT_CUDA_INFO"
	.align	4


	//----- nvinfo : EIATTR_REGCOUNT
	.align		4
        /*0000*/ 	.byte	0x04, 0x2f
        /*0002*/ 	.short	(.L_16 - .L_15)
	.align		4
.L_15:
        /*0004*/ 	.word	index@(_ZN7cutlass13device_kernelINS_4fmha6kernel13FmhaKernelTmaINS1_10collective15FmhaMainloopTmaINS_6half_tEfN4cute5tupleIJNS7_1CILi64EEENS9_ILi256EEENS9_ILi96EEEEEENS4_14ResidualFusionEJEEENS4_15FmhaFwdEpilogueIS6_fNS8_IJSA_SC_SB_EEEEEJEEEEEvNT_6ParamsE)
        /*0008*/ 	.word	0x000000d2


	//----- nvinfo : EIATTR_FRAME_SIZE
	.align		4
.L_16:
        /*000c*/ 	.byte	0x04, 0x11
        /*000e*/ 	.short	(.L_18 - .L_17)
	.align		4
.L_17:
        /*0010*/ 	.word	index@($__internal_0_$__cuda_sm20_rcp_rn_f32_slowpath)
        /*0014*/ 	.word	0x00000000


	//----- nvinfo : EIATTR_FRAME_SIZE
	.align		4
.L_18:
        /*0018*/ 	.byte	0x04, 0x11
        /*001a*/ 	.short	(.L_20 - .L_19)
	.align		4
.L_19:
        /*001c*/ 	.word	index@(_ZN7cutlass13device_kernelINS_4fmha6kernel13FmhaKernelTmaINS1_10collective15FmhaMainloopTmaINS_6half_tEfN4cute5tupleIJNS7_1CILi64EEENS9_ILi256EEENS9_ILi96EEEEEENS4_14ResidualFusionEJEEENS4_15FmhaFwdEpilogueIS6_fNS8_IJSA_SC_SB_EEEEEJEEEEEvNT_6ParamsE)
        /*0020*/ 	.word	0x00000000


	//----- nvinfo : EIATTR_MIN_STACK_SIZE
	.align		4
.L_20:
        /*0024*/ 	.byte	0x04, 0x12
        /*0026*/ 	.short	(.L_22 - .L_21)
	.align		4
.L_21:
        /*0028*/ 	.word	index@(_ZN7cutlass13device_kernelINS_4fmha6kernel13FmhaKernelTmaINS1_10collective15FmhaMainloopTmaINS_6half_tEfN4cute5tupleIJNS7_1CILi64EEENS9_ILi256EEENS9_ILi96EEEEEENS4_14ResidualFusionEJEEENS4_15FmhaFwdEpilogueIS6_fNS8_IJSA_SC_SB_EEEEEJEEEEEvNT_6ParamsE)
        /*002c*/ 	.word	0x00000000
.L_22:


//--------------------- .nv.compat                --------------------------
	.section	.nv.compat,"",@"SHT_CUDA_COMPAT_INFO"
	.align	4
        /*0000*/ 	.byte	0x02, 0x09, 0x01, 0x00, 0x02, 0x02, 0x04, 0x00, 0x02, 0x05, 0x05, 0x00, 0x03, 0x07, 0x01, 0x01
        /*0010*/ 	.byte	0x02, 0x03, 0x01, 0x00, 0x02, 0x06, 0x01, 0x00, 0x04, 0x0b, 0x08, 0x00, 0x00, 0x00, 0x00, 0x00
        /*0020*/ 	.byte	0x00, 0x00, 0x00, 0x00


//--------------------- .nv.info._ZN7cutlass13device_kernelINS_4fmha6kernel13FmhaKernelTmaINS1_10collective15FmhaMainloopTmaINS_6half_tEfN4cute5tupleIJNS7_1CILi64EEENS9_ILi256EEENS9_ILi96EEEEEENS4_14ResidualFusionEJEEENS4_15FmhaFwdEpilogueIS6_fNS8_IJSA_SC_SB_EEEEEJEEEEEvNT_6ParamsE --------------------------
	.section	.nv.info._ZN7cutlass13device_kernelINS_4fmha6kernel13FmhaKernelTmaINS1_10collective15FmhaMainloopTmaINS_6half_tEfN4cute5tupleIJNS7_1CILi64EEENS9_ILi256EEENS9_ILi96EEEEEENS4_14ResidualFusionEJEEENS4_15FmhaFwdEpilogueIS6_fNS8_IJSA_SC_SB_EEEEEJEEEEEvNT_6ParamsE,"",@"SHT_CUDA_INFO"
	.sectionflags	@""
	.align	4


	//----- nvinfo : EIATTR_CUDA_API_VERSION
	.align		4
        /*0000*/ 	.byte	0x04, 0x37
        /*0002*/ 	.short	(.L_24 - .L_23)
.L_23:
        /*0004*/ 	.word	0x00000082


	//----- nvinfo : EIATTR_KPARAM_INFO
	.align		4
.L_24:
        /*0008*/ 	.byte	0x04, 0x17
        /*000a*/ 	.short	(.L_26 - .L_25)
.L_25:
        /*000c*/ 	.word	0x00000000
        /*0010*/ 	.short	0x0000
        /*0012*/ 	.short	0x0070
        /*0014*/ 	.byte	0x00, 0xf0, 0x01, 0x20


	//----- nvinfo : EIATTR_SPARSE_MMA_MASK
	.align		4
.L_26:
        /*0018*/ 	.byte	0x03, 0x50
        /*001a*/ 	.short	0x0000


	//----- nvinfo : EIATTR_MAXREG_COUNT
	.align		4
        /*001c*/ 	.byte	0x03, 0x1b
        /*001e*/ 	.short	0x00ff


	//----- nvinfo : EIATTR_NUM_BARRIERS
	.align		4
        /*0020*/ 	.byte	0x02, 0x4c
        /*0022*/ 	.byte	0x02
	.zero		1


	//----- nvinfo : EIATTR_EXTERNS
	.align		4
        /*0024*/ 	.byte	0x04, 0x0f
        /*0026*/ 	.short	(.L_28 - .L_27)


	//   ....[0]....
	.align		4
.L_27:
        /*0028*/ 	.word	index@(__assertfail)


	//----- nvinfo : EIATTR_MERCURY_ISA_VERSION
	.align		4
.L_28:
        /*002c*/ 	.byte	0x03, 0x5f
        /*002e*/ 	.short	0x0101


	//----- nvinfo : EIATTR_COOP_GROUP_MASK_REGIDS
	.align		4
        /*0030*/ 	.byte	0x04, 0x29
        /*0032*/ 	.short	(.L_30 - .L_29)


	//   ....[0]....
.L_29:
        /*0034*/ 	.word	0xffffffff


	//   ....[1]....
        /*0038*/ 	.word	0xffffffff


	//   ....[2]....
        /*003c*/ 	.word	0xffffffff


	//   ....[3]....
        /*0040*/ 	.word	0xffffffff


	//   ....[4]....
        /*0044*/ 	.word	0xffffffff


	//   ....[5]....
        /*0048*/ 	.word	0xffffffff


	//   ....[6]....
        /*004c*/ 	.word	0xffffffff


	//   ....[7]....
        /*0050*/ 	.word	0xffffffff


	//   ....[8]....
        /*0054*/ 	.word	0xffffffff


	//   ....[9]....
        /*0058*/ 	.word	0xffffffff


	//   ....[10]....
        /*005c*/ 	.word	0xffffffff


	//   ....[11]....
        /*0060*/ 	.word	0xffffffff


	//   ....[12]....
        /*0064*/ 	.word	0xffffffff


	//   ....[13]....
        /*0068*/ 	.word	0xffffffff


	//   ....[14]....
        /*006c*/ 	.word	0xffffffff


	//   ....[15]....
        /*0070*/ 	.word	0xffffffff


	//   ....[16]....
        /*0074*/ 	.word	0xffffffff


	//   ....[17]....
        /*0078*/ 	.word	0xffffffff


	//   ....[18]....
        /*007c*/ 	.word	0xffffffff


	//   ....[19]....
        /*0080*/ 	.word	0xffffffff


	//   ....[20]....
        /*0084*/ 	.word	0xffffffff


	//----- nvinfo : EIATTR_COOP_GROUP_INSTR_OFFSETS
	.align		4
.L_30:
        /*0088*/ 	.byte	0x04, 0x28
        /*008a*/ 	.short	(.L_32 - .L_31)


	//   ....[0]....
.L_31:
        /*008c*/ 	.word	0x00000050


	//   ....[1]....
        /*0090*/ 	.word	0x00000140


	//   ....[2]....
        /*0094*/ 	.word	0x00000270


	//   ....[3]....
        /*0098*/ 	.word	0x00000410


	//   ....[4]....
        /*009c*/ 	.word	0x00000590


	//   ....[5]....
        /*00a0*/ 	.word	0x00003850


	//   ....[6]....
        /*00a4*/ 	.word	0x00003890


	//   ....[7]....
        /*00a8*/ 	.word	0x000038b0


	//   ....[8]....
        /*00ac*/ 	.word	0x000038d0


	//   ....[9]....
        /*00b0*/ 	.word	0x00008780


	//   ....[10]....
        /*00b4*/ 	.word	0x000087a0


	//   ....[11]....
        /*00b8*/ 	.word	0x000087c0


	//   ....[12]....
        /*00bc*/ 	.word	0x000087e0


	//   ....[13]....
        /*00c0*/ 	.word	0x0000ea10


	//   ....[14]....
        /*00c4*/ 	.word	0x0000ea30


	//   ....[15]....
        /*00c8*/ 	.word	0x0000ea70


	//   ....[16]....
        /*00cc*/ 	.word	0x0000ea90


	//   ....[17]....
        /*00d0*/ 	.word	0x00012ef0


	//   ....[18]....
        /*00d4*/ 	.word	0x00012f30


	//   ....[19]....
        /*00d8*/ 	.word	0x00012f80


	//   ....[20]....
        /*00dc*/ 	.word	0x00012f90


	//----- nvinfo : EIATTR_SYSCALL_OFFSETS
	.align		4
.L_32:
        /*00e0*/ 	.byte	0x04, 0x46
        /*00e2*/ 	.short	(.L_34 - .L_33)


	//   ....[0]....
.L_33:
        /*00e4*/ 	.word	0x000139d0


	//   ....[1]....
        /*00e8*/ 	.word	0x00013af0


	//----- nvinfo : EIATTR_MBARRIER_INSTR_OFFSETS
	.align		4
.L_34:
        /*00ec*/ 	.byte	0x04, 0x39
        /*00ee*/ 	.short	(.L_36 - .L_35)


	//   ....[0]....
.L_35:
        /*00f0*/ 	.word	0x00000240
        /*00f4*/ 	.word	0x000000ff
        /*00f8*/ 	.word	0x00033040
        /*00fc*/ 	.short	0x0100
        /*00fe*/ 	.byte	0x08
	.zero		1


	//   ....[1]....
        /*0100*/ 	.word	0x00000250
        /*0104*/ 	.word	0x000000ff
        /*0108*/ 	.word	0x00033048
        /*010c*/ 	.short	0x0100
        /*010e*/ 	.byte	0x08
	.zero		1


	//   ....[2]....
        /*0110*/ 	.word	0x00000380
        /*0114*/ 	.word	0x000000ff
        /*0118*/ 	.word	0x00033000
        /*011c*/ 	.short	0x0100
        /*011e*/ 	.byte	0x08
	.zero		1


	//   ....[3]....
        /*0120*/ 	.word	0x00000390
        /*0124*/ 	.word	0x000000ff
        /*0128*/ 	.word	0x00033020
        /*012c*/ 	.short	0x0100
        /*012e*/ 	.byte	0x08
	.zero		1


	//   ....[4]....
        /*0130*/ 	.word	0x000003a0
        /*0134*/ 	.word	0x000000ff
        /*0138*/ 	.word	0x00033008
        /*013c*/ 	.short	0x0100
        /*013e*/ 	.byte	0x08
	.zero		1


	//   ....[5]....
        /*0140*/ 	.word	0x000003b0
        /*0144*/ 	.word	0x000000ff
        /*0148*/ 	.word	0x00033028
        /*014c*/ 	.short	0x0100
        /*014e*/ 	.byte	0x08
	.zero		1


	//   ....[6]....
        /*0150*/ 	.word	0x000003c0
        /*0154*/ 	.word	0x000000ff
        /*0158*/ 	.word	0x00033010
        /*015c*/ 	.short	0x0100
        /*015e*/ 	.byte	0x08
	.zero		1


	//   ....[7]....
        /*0160*/ 	.word	0x000003d0
        /*0164*/ 	.word	0x000000ff
        /*0168*/ 	.word	0x00033030
        /*016c*/ 	.short	0x0100
        /*016e*/ 	.byte	0x08
	.zero		1


	//   ....[8]....
        /*0170*/ 	.word	0x000003e0
        /*0174*/ 	.word	0x000000ff
        /*0178*/ 	.word	0x00033018
        /*017c*/ 	.short	0x0100
        /*017e*/ 	.byte	0x08
	.zero		1


	//   ....[9]....
        /*0180*/ 	.word	0x000003f0
        /*0184*/ 	.word	0x000000ff
        /*0188*/ 	.word	0x00033038
        /*018c*/ 	.short	0x0100
        /*018e*/ 	.byte	0x08
	.zero		1


	//   ....[10]....
        /*0190*/ 	.word	0x00000520
        /*0194*/ 	.word	0x000000ff
        /*0198*/ 	.word	0x00033050
        /*019c*/ 	.short	0x0100
        /*019e*/ 	.byte	0x08
	.zero		1


	//   ....[11]....
        /*01a0*/ 	.word	0x00000530
        /*01a4*/ 	.word	0x000000ff
        /*01a8*/ 	.word	0x00033068
        /*01ac*/ 	.short	0x0100
        /*01ae*/ 	.byte	0x08
	.zero		1


	//   ....[12]....
        /*01b0*/ 	.word	0x00000540
        /*01b4*/ 	.word	0x000000ff
        /*01b8*/ 	.word	0x00033058
        /*01bc*/ 	.short	0x0100
        /*01be*/ 	.byte	0x08
	.zero		1


	//   ....[13]....
        /*01c0*/ 	.word	0x00000550
        /*01c4*/ 	.word	0x000000ff
        /*01c8*/ 	.word	0x00033070
        /*01cc*/ 	.short	0x0100
        /*01ce*/ 	.byte	0x08
	.zero		1


	//   ....[14]....
        /*01d0*/ 	.word	0x00000560
        /*01d4*/ 	.word	0x000000ff
        /*01d8*/ 	.word	0x00033060
        /*01dc*/ 	.short	0x0100
        /*01de*/ 	.byte	0x08
	.zero		1


	//   ....[15]....
        /*01e0*/ 	.word	0x00000570
        /*01e4*/ 	.word	0x000000ff
        /*01e8*/ 	.word	0x00033078
        /*01ec*/ 	.short	0x0100
        /*01ee*/ 	.byte	0x08
	.zero		1


	//   ....[16]....
        /*01f0*/ 	.word	0x000006d0
        /*01f4*/ 	.word	0x00000003
        /*01f8*/ 	.word	0x00033048
        /*01fc*/ 	.short	0x010a
        /*01fe*/ 	.byte	0x3f
	.zero		1


	//   ....[17]....
        /*0200*/ 	.word	0x00000a60
        /*0204*/ 	.word	0x00000003
        /*0208*/ 	.word	0x00033020
        /*020c*/ 	.short	0x010a
        /*020e*/ 	.byte	0x3f
	.zero		1


	//   ....[18]....
        /*0210*/ 	.word	0x00000cf0
        /*0214*/ 	.word	0x00000002
        /*0218*/ 	.word	0x00033020
        /*021c*/ 	.short	0x010a
        /*021e*/ 	.byte	0x3f
	.zero		1


	//   ....[19]....
        /*0220*/ 	.word	0x00000ff0
        /*0224*/ 	.word	0x00000003
        /*0228*/ 	.word	0x00033020
        /*022c*/ 	.short	0x010a
        /*022e*/ 	.byte	0x3f
	.zero		1


	//   ....[20]....
        /*0230*/ 	.word	0x000012e0
        /*0234*/ 	.word	0x00000003
        /*0238*/ 	.word	0x00033020
        /*023c*/ 	.short	0x010a
        /*023e*/ 	.byte	0x3f
	.zero		1


	//   ....[21]....
        /*0240*/ 	.word	0x000015f0
        /*0244*/ 	.word	0x00000002
        /*0248*/ 	.word	0x00033040
        /*024c*/ 	.short	0x010a
        /*024e*/ 	.byte	0x3f
	.zero		1


	//   ....[22]....
        /*0250*/ 	.word	0x00001610
        /*0254*/ 	.word	0x00000002
        /*0258*/ 	.word	0x00033000
        /*025c*/ 	.short	0x010a
        /*025e*/ 	.byte	0x3f
	.zero		1


	//   ....[23]....
        /*0260*/ 	.word	0x00003c80
        /*0264*/ 	.word	0x00000002
        /*0268*/ 	.word	0x00033008
        /*026c*/ 	.short	0x010a
        /*026e*/ 	.byte	0x3f
	.zero		1


	//   ....[24]....
        /*0270*/ 	.word	0x00007880
        /*0274*/ 	.word	0x0000000d
        /*0278*/ 	.word	0x00000000
        /*027c*/ 	.short	0x0101
        /*027e*/ 	.byte	0x3f
	.zero		1


	//   ....[25]....
        /*0280*/ 	.word	0x00007970
        /*0284*/ 	.word	0x00000013
        /*0288*/ 	.word	0x00033000
        /*028c*/ 	.short	0x010a
        /*028e*/ 	.byte	0x3f
	.zero		1


	//   ....[26]....
        /*0290*/ 	.word	0x00007c50
        /*0294*/ 	.word	0x0000000e
        /*0298*/ 	.word	0x00033020
        /*029c*/ 	.short	0x010a
        /*029e*/ 	.byte	0x3f
	.zero		1


	//   ....[27]....
        /*02a0*/ 	.word	0x00008740
        /*02a4*/ 	.word	0x000000c8
        /*02a8*/ 	.word	0x00000000
        /*02ac*/ 	.short	0x0101
        /*02ae*/ 	.byte	0x3f
	.zero		1


	//   ....[28]....
        /*02b0*/ 	.word	0x00008880
        /*02b4*/ 	.word	0x000000ca
        /*02b8*/ 	.word	0x00033000
        /*02bc*/ 	.short	0x010a
        /*02be*/ 	.byte	0x3f
	.zero		1


	//   ....[29]....
        /*02c0*/ 	.word	0x0000c6f0
        /*02c4*/ 	.word	0x0000000c
        /*02c8*/ 	.word	0x00000000
        /*02cc*/ 	.short	0x0101
        /*02ce*/ 	.byte	0x3f
	.zero		1


	//   ....[30]....
        /*02d0*/ 	.word	0x0000c7a0
        /*02d4*/ 	.word	0x0000000e
        /*02d8*/ 	.word	0x00033020
        /*02dc*/ 	.short	0x010a
        /*02de*/ 	.byte	0x3f
	.zero		1


	//   ....[31]....
        /*02e0*/ 	.word	0x0000cb40
        /*02e4*/ 	.word	0x00000013
        /*02e8*/ 	.word	0x00033000
        /*02ec*/ 	.short	0x010a
        /*02ee*/ 	.byte	0x3f
	.zero		1


	//   ....[32]....
        /*02f0*/ 	.word	0x0000ced0
        /*02f4*/ 	.word	0x00000012
        /*02f8*/ 	.word	0x00033020
        /*02fc*/ 	.short	0x010a
        /*02fe*/ 	.byte	0x3f
	.zero		1


	//   ....[33]....
        /*0300*/ 	.word	0x0000eaa0
        /*0304*/ 	.word	0x00000016
        /*0308*/ 	.word	0x00000000
        /*030c*/ 	.short	0x0101
        /*030e*/ 	.byte	0x3f
	.zero		1


	//   ....[34]....
        /*0310*/ 	.word	0x0000eab0
        /*0314*/ 	.word	0x000000ce
        /*0318*/ 	.word	0x00033000
        /*031c*/ 	.short	0x010a
        /*031e*/ 	.byte	0x3f
	.zero		1


	//   ....[35]....
        /*0320*/ 	.word	0x00012a90
        /*0324*/ 	.word	0x00000006
        /*0328*/ 	.word	0x00000000
        /*032c*/ 	.short	0x0101
        /*032e*/ 	.byte	0x3f
	.zero		1


	//   ....[36]....
        /*0330*/ 	.word	0x00012b10
        /*0334*/ 	.word	0x00000006
        /*0338*/ 	.word	0x00033020
        /*033c*/ 	.short	0x010a
        /*033e*/ 	.byte	0x3f
	.zero		1


	//   ....[37]....
        /*0340*/ 	.word	0x000145d0
        /*0344*/ 	.word	0x00000003
        /*0348*/ 	.word	0x00033048
        /*034c*/ 	.short	0x010a
        /*034e*/ 	.byte	0x3f
	.zero		1


	//   ....[38]....
        /*0350*/ 	.word	0x00014620
        /*0354*/ 	.word	0x00000003
        /*0358*/ 	.word	0x00033020
        /*035c*/ 	.short	0x010a
        /*035e*/ 	.byte	0x3f
	.zero		1


	//   ....[39]....
        /*0360*/ 	.word	0x00014670
        /*0364*/ 	.word	0x00000002
        /*0368*/ 	.word	0x00033020
        /*036c*/ 	.short	0x010a
        /*036e*/ 	.byte	0x3f
	.zero		1


	//   ....[40]....
        /*0370*/ 	.word	0x000146c0
        /*0374*/ 	.word	0x00000003
        /*0378*/ 	.word	0x00033020
        /*037c*/ 	.short	0x010a
        /*037e*/ 	.byte	0x3f
	.zero		1


	//   ....[41]....
        /*0380*/ 	.word	0x00014710
        /*0384*/ 	.word	0x00000003
        /*0388*/ 	.word	0x00033020
        /*038c*/ 	.short	0x010a
        /*038e*/ 	.byte	0x3f
	.zero		1


	//   ....[42]....
        /*0390*/ 	.word	0x00014760
        /*0394*/ 	.word	0x00000002
        /*0398*/ 	.word	0x00033040
        /*039c*/ 	.short	0x010a
        /*039e*/ 	.byte	0x3f
	.zero		1


	//   ....[43]....
        /*03a0*/ 	.word	0x000147b0
        /*03a4*/ 	.word	0x00000002
        /*03a8*/ 	.word	0x00033000
        /*03ac*/ 	.short	0x010a
        /*03ae*/ 	.byte	0x3f
	.zero		1


	//   ....[44]....
        /*03b0*/ 	.word	0x00014800
        /*03b4*/ 	.word	0x00000002
        /*03b8*/ 	.word	0x00033008
        /*03bc*/ 	.short	0x010a
        /*03be*/ 	.byte	0x3f
	.zero		1


	//   ....[45]....
        /*03c0*/ 	.word	0x00014850
        /*03c4*/ 	.word	0x00000013
        /*03c8*/ 	.word	0x00033000
        /*03cc*/ 	.short	0x010a
        /*03ce*/ 	.byte	0x3f
	.zero		1


	//   ....[46]....
        /*03d0*/ 	.word	0x000148a0
        /*03d4*/ 	.word	0x0000000e
        /*03d8*/ 	.word	0x00033020
        /*03dc*/ 	.short	0x010a
        /*03de*/ 	.byte	0x3f
	.zero		1


	//   ....[47]....
        /*03e0*/ 	.word	0x000148f0
        /*03e4*/ 	.word	0x000000ca
        /*03e8*/ 	.word	0x00033000
        /*03ec*/ 	.short	0x010a
        /*03ee*/ 	.byte	0x3f
	.zero		1


	//   ....[48]....
        /*03f0*/ 	.word	0x00014940
        /*03f4*/ 	.word	0x0000000e
        /*03f8*/ 	.word	0x00033020
        /*03fc*/ 	.short	0x010a
        /*03fe*/ 	.byte	0x3f
	.zero		1


	//   ....[49]....
        /*0400*/ 	.word	0x00014990
        /*0404*/ 	.word	0x00000013
        /*0408*/ 	.word	0x00033000
        /*040c*/ 	.short	0x010a
        /*040e*/ 	.byte	0x3f
	.zero		1


	//   ....[50]....
        /*0410*/ 	.word	0x000149e0
        /*0414*/ 	.word	0x00000012
        /*0418*/ 	.word	0x00033020
        /*041c*/ 	.short	0x010a
        /*041e*/ 	.byte	0x3f
	.zero		1


	//   ....[51]....
        /*0420*/ 	.word	0x00014a30
        /*0424*/ 	.word	0x000000ce
        /*0428*/ 	.word	0x00033000
        /*042c*/ 	.short	0x010a
        /*042e*/ 	.byte	0x3f
	.zero		1


	//   ....[52]....
        /*0430*/ 	.word	0x00014a80
        /*0434*/ 	.word	0x00000006
        /*0438*/ 	.word	0x00033020
        /*043c*/ 	.short	0x010a
        /*043e*/ 	.byte	0x3f
	.zero		1


	//----- nvinfo : EIATTR_NUM_MBARRIERS
	.align		4
.L_36:
        /*0440*/ 	.byte	0x03, 0x38
        /*0442*/ 	.short	0x0010


	//----- nvinfo : EIATTR_EXIT_INSTR_OFFSETS
	.align		4
        /*0444*/ 	.byte	0x04, 0x1c
        /*0446*/ 	.short	(.L_38 - .L_37)


	//   ....[0]....
.L_37:
        /*0448*/ 	.word	0x000145c0


	//----- nvinfo : EIATTR_MAX_THREADS
	.align		4
.L_38:
        /*044c*/ 	.byte	0x04, 0x05
        /*044e*/ 	.short	(.L_40 - .L_39)
.L_39:
        /*0450*/ 	.word	0x00000080
        /*0454*/ 	.word	0x00000001
        /*0458*/ 	.word	0x00000001


	//----- nvinfo : EIATTR_CRS_STACK_SIZE
	.align		4
.L_40:
        /*045c*/ 	.byte	0x04, 0x1e
        /*045e*/ 	.short	(.L_42 - .L_41)
.L_41:
        /*0460*/ 	.word	0x00000000


	//----- nvinfo : EIATTR_CBANK_PARAM_SIZE
	.align		4
.L_42:
        /*0464*/ 	.byte	0x03, 0x19
        /*0466*/ 	.short	0x0870


	//----- nvinfo : EIATTR_PARAM_CBANK
	.align		4
        /*0468*/ 	.byte	0x04, 0x0a
        /*046a*/ 	.short	(.L_44 - .L_43)
	.align		4
.L_43:
        /*046c*/ 	.word	index@(.nv.constant0._ZN7cutlass13device_kernelINS_4fmha6kernel13FmhaKernelTmaINS1_10collective15FmhaMainloopTmaINS_6half_tEfN4cute5tupleIJNS7_1CILi64EEENS9_ILi256EEENS9_ILi96EEEEEENS4_14ResidualFusionEJEEENS4_15FmhaFwdEpilogueIS6_fNS8_IJSA_SC_SB_EEEEEJEEEEEvNT_6ParamsE)
        /*0470*/ 	.short	0x0210
        /*0472*/ 	.short	0x0870


	//----- nvinfo : EIATTR_SW_WAR
	.align		4
.L_44:
        /*0474*/ 	.byte	0x04, 0x36
        /*0476*/ 	.short	(.L_46 - .L_45)
.L_45:
        /*0478*/ 	.word	0x00000008
.L_46:


//--------------------- .nv.callgraph             --------------------------
	.section	.nv.callgraph,"",@"SHT_CUDA_CALLGRAPH"
	.align	4
	.sectionentsize	8
	.align		4
        /*0000*/ 	.word	0x00000000
	.align		4
        /*0004*/ 	.word	0xffffffff
	.align		4
        /*0008*/ 	.word	index@(_ZN7cutlass13device_kernelINS_4fmha6kernel13FmhaKernelTmaINS1_10collective15FmhaMainloopTmaINS_6half_tEfN4cute5tupleIJNS7_1CILi64EEENS9_ILi256EEENS9_ILi96EEEEEENS4_14ResidualFusionEJEEENS4_15FmhaFwdEpilogueIS6_fNS8_IJSA_SC_SB_EEEEEJEEEEEvNT_6ParamsE)
	.align		4
        /*000c*/ 	.word	index@(__assertfail)
	.align		4
        /*0010*/ 	.word	0x00000000
	.align		4
        /*0014*/ 	.word	0xfffffffe
	.align		4
        /*0018*/ 	.word	0x00000000
	.align		4
        /*001c*/ 	.word	0xfffffffd
	.align		4
        /*0020*/ 	.word	0x00000000
	.align		4
        /*0024*/ 	.word	0xfffffffc


//--------------------- .nv.constant4             --------------------------
	.section	.nv.constant4,"a",@progbits
	.align	8
	.align		8
.nv.constant4:
        /*0000*/ 	.dword	__assertfail
	.align		8
        /*0008*/ 	.dword	__unnamed_1
	.align		8
        /*0010*/ 	.dword	__unnamed_2
	.align		8
        /*0018*/ 	.dword	_ZN39_INTERNAL_7185c83e_4_k_cu_8ae2318a_31324cuda3std3__45__cpo5beginE
	.align		8
        /*0020*/ 	.dword	_ZN39_INTERNAL_7185c83e_4_k_cu_8ae2318a_31324cuda3std3__45__cpo3endE
	.align		8
        /*0028*/ 	.dword	_ZN39_INTERNAL_7185c83e_4_k_cu_8ae2318a_31324cuda3std3__45__cpo6cbeginE
	.align		8
        /*0030*/ 	.dword	_ZN39_INTERNAL_7185c83e_4_k_cu_8ae2318a_31324cuda3std3__45__cpo4cendE
	.align		8
        /*0038*/ 	.dword	_ZN39_INTERNAL_7185c83e_4_k_cu_8ae2318a_31324cuda3std3__441_GLOBAL__N__7185c83e_4_k_cu_8ae2318a_31326ignoreE
	.align		8
        /*0040*/ 	.dword	_ZN39_INTERNAL_7185c83e_4_k_cu_8ae2318a_31324cuda3std3__419piecewise_constructE
	.align		8
        /*0048*/ 	.dword	_ZN39_INTERNAL_7185c83e_4_k_cu_8ae2318a_31324cuda3std3__48in_placeE
	.align		8
        /*0050*/ 	.dword	_ZN39_INTERNAL_7185c83e_4_k_cu_8ae2318a_31324cuda3std6ranges3__45__cpo4swapE
	.align		8
        /*0058*/ 	.dword	_ZN39_INTERNAL_7185c83e_4_k_cu_8ae2318a_31324cuda3std6ranges3__45__cpo9iter_moveE
	.align		8
        /*0060*/ 	.dword	_ZN39_INTERNAL_7185c83e_4_k_cu_8ae2318a_31324cute7productE
	.align		8
        /*0068*/ 	.dword	_ZN39_INTERNAL_7185c83e_4_k_cu_8ae2318a_31324cute1_E
	.align		8
        /*0070*/ 	.dword	$str$23
	.align		8
        /*0078*/ 	.dword	$str$24


//--------------------- .text._ZN7cutlass13device_kernelINS_4fmha6kernel13FmhaKernelTmaINS1_10collective15FmhaMainloopTmaINS_6half_tEfN4cute5tupleIJNS7_1CILi64EEENS9_ILi256EEENS9_ILi96EEEEEENS4_14ResidualFusionEJEEENS4_15FmhaFwdEpilogueIS6_fNS8_IJSA_SC_SB_EEEEEJEEEEEvNT_6ParamsE --------------------------
	.section	.text._ZN7cutlass13device_kernelINS_4fmha6kernel13FmhaKernelTmaINS1_10collective15FmhaMainloopTmaINS_6half_tEfN4cute5tupleIJNS7_1CILi64EEENS9_ILi256EEENS9_ILi96EEEEEENS4_14ResidualFusionEJEEENS4_15FmhaFwdEpilogueIS6_fNS8_IJSA_SC_SB_EEEEEJEEEEEvNT_6ParamsE,"ax",@progbits
	.align	128
.text._ZN7cutlass13device_kernelINS_4fmha6kernel13FmhaKernelTmaINS1_10collective15FmhaMainloopTmaINS_6half_tEfN4cute5tupleIJNS7_1CILi64EEENS9_ILi256EEENS9_ILi96EEEEEENS4_14ResidualFusionEJEEENS4_15FmhaFwdEpilogueIS6_fNS8_IJSA_SC_SB_EEEEEJEEEEEvNT_6ParamsE:
        .type           _ZN7cutlass13device_kernelINS_4fmha6kernel13FmhaKernelTmaINS1_10collective15FmhaMainloopTmaINS_6half_tEfN4cute5tupleIJNS7_1CILi64EEENS9_ILi256EEENS9_ILi96EEEEEENS4_14ResidualFusionEJEEENS4_15FmhaFwdEpilogueIS6_fNS8_IJSA_SC_SB_EEEEEJEEEEEvNT_6ParamsE,@function
        .size           _ZN7cutlass13device_kernelINS_4fmha6kernel13FmhaKernelTmaINS1_10collective15FmhaMainloopTmaINS_6half_tEfN4cute5tupleIJNS7_1CILi64EEENS9_ILi256EEENS9_ILi96EEEEEENS4_14ResidualFusionEJEEENS4_15FmhaFwdEpilogueIS6_fNS8_IJSA_SC_SB_EEEEEJEEEEEvNT_6ParamsE,(.L_x_95 - _ZN7cutlass13device_kernelINS_4fmha6kernel13FmhaKernelTmaINS1_10collective15FmhaMainloopTmaINS_6half_tEfN4cute5tupleIJNS7_1CILi64EEENS9_ILi256EEENS9_ILi96EEEEEENS4_14ResidualFusionEJEEENS4_15FmhaFwdEpilogueIS6_fNS8_IJSA_SC_SB_EEEEEJEEEEEvNT_6ParamsE)
        .other          _ZN7cutlass13device_kernelINS_4fmha6kernel13FmhaKernelTmaINS1_10collective15FmhaMainloopTmaINS_6half_tEfN4cute5tupleIJNS7_1CILi64EEENS9_ILi256EEENS9_ILi96EEEEEENS4_14ResidualFusionEJEEENS4_15FmhaFwdEpilogueIS6_fNS8_IJSA_SC_SB_EEEEEJEEEEEvNT_6ParamsE,@"STO_CUDA_ENTRY STV_DEFAULT"
_ZN7cutlass13device_kernelINS_4fmha6kernel13FmhaKernelTmaINS1_10collective15FmhaMainloopTmaINS_6half_tEfN4cute5tupleIJNS7_1CILi64EEENS9_ILi256EEENS9_ILi96EEEEEENS4_14ResidualFusionEJEEENS4_15FmhaFwdEpilogueIS6_fNS8_IJSA_SC_SB_EEEEEJEEEEEvNT_6ParamsE:
[----:B------:R-:W1:Y:S01]  /*0000*/  LDC R1, c[0x0][0x28] ;  /* 0x00000a00ff017b82 */ /* 0x000e620000000800 */
[----:B------:R-:W2:Y:S01]  /*0010*/  S2R R16, SR_TID.X ;  /* 0x0000000000107919 */ /* 0x000ea20000002100 */
[----:B------:R-:W-:Y:S01]  /*0020*/  ELECT P0, URZ, PT ;  /* 0x00000000003f782f */ /* 0x000fe20003800000 */
[----:B------:R-:W-:Y:S01]  /*0030*/  BSSY B0, `(.L_x_0) ;  /* 0x0000010000007945 */ /* 0x000fe20003800000 */
[----:B--2---:R-:W-:-:S05]  /*0040*/  SHF.R.U32.HI R9, RZ, 0x5, R16 ;  /* 0x00000005ff097819 */ /* 0x004fca0000011610 */
[----:B------:R-:W2:Y:S02]  /*0050*/  SHFL.IDX PT, R0, R9, RZ, 0x1f ;  /* 0x00001fff09007589 */ /* 0x000ea400000e0000 */
[----:B--2---:R-:W-:-:S13]  /*0060*/  ISETP.NE.OR P0, PT, R0, RZ, !P0 ;  /* 0x000000ff0000720c */ /* 0x004fda0004705670 */
[----:B-1----:R-:W-:Y:S05]  /*0070*/  @P0 BRA `(.L_x_1) ;  /* 0x00000000002c0947 */ /* 0x002fea0003800000 */
[----:B------:R-:W-:Y:S02]  /*0080*/  ULDC.64 UR4, c[0x0][0x198] ;  /* 0x0000660000047ab9 */ /* 0x000fe40000000a00 */
[----:B------:R-:W-:Y:S02]  /*0090*/  UIADD3 UR6, UP0, UR4, 0xf0, URZ ;  /* 0x000000f004067890 */ /* 0x000fe4000ff1e03f */
[----:B------:R-:W-:Y:S02]  /*00a0*/  UIADD3 UR8, UP1, UR4, 0x1f0, URZ ;  /* 0x000001f004087890 */ /* 0x000fe4000ff3e03f */
[----:B------:R-:W-:Y:S02]  /*00b0*/  UIADD3 UR4, UP2, UR4, 0x2f0, URZ ;  /* 0x000002f004047890 */ /* 0x000fe4000ff5e03f */
[----:B------:R-:W-:Y:S02]  /*00c0*/  UIADD3.X UR7, URZ, UR5, URZ, UP0, !UPT ;  /* 0x000000053f077290 */ /* 0x000fe400087fe43f */
[----:B------:R-:W-:-:S02]  /*00d0*/  UIADD3.X UR9, URZ, UR5, URZ, UP1, !UPT ;  /* 0x000000053f097290 */ /* 0x000fc40008ffe43f */
[----:B------:R-:W-:-:S05]  /*00e0*/  UIADD3.X UR5, URZ, UR5, URZ, UP2, !UPT ;  /* 0x000000053f057290 */ /* 0x000fca00097fe43f */
[----:B------:R1:W-:Y:S02]  /*00f0*/  UTMACCTL.PF [UR6] ;  /* 0x00000000060079b9 */ /* 0x0003e40008040000 */
[----:B------:R1:W-:Y:S02]  /*0100*/  UTMACCTL.PF [UR8] ;  /* 0x00000000080079b9 */ /* 0x0003e40008040000 */
[----:B------:R1:W-:Y:S02]  /*0110*/  UTMACCTL.PF [UR4] ;  /* 0x00000000040079b9 */ /* 0x0003e40008040000 */
[----:B-1----:R-:W-:Y:S01]  /*0120*/  NOP ;  /* 0x0000000000007918 */ /* 0x002fe20000000000 */
.L_x_1:
[----:B------:R-:W-:Y:S05]  /*0130*/  BSYNC B0 ;  /* 0x0000000000007941 */ /* 0x000fea0003800000 */
.L_x_0:
[----:B------:R-:W1:Y:S02]  /*0140*/  SHFL.IDX PT, R0, R9, RZ, 0x1f ;  /* 0x00001fff09007589 */ /* 0x000e6400000e0000 */
[----:B-1----:R-:W-:-:S13]  /*0150*/  ISETP.NE.AND P0, PT, R0, RZ, PT ;  /* 0x000000ff0000720c */ /* 0x002fda0003f05270 */
[----:B------:R-:W-:Y:S05]  /*0160*/  @P0 BRA `(.L_x_2) ;  /* 0x0000000000400947 */ /* 0x000fea0003800000 */
[----:B------:R-:W1:Y:S01]  /*0170*/  S2UR UR8, SR_CgaCtaId ;  /* 0x00000000000879c3 */ /* 0x000e620000008800 */
[----:B------:R-:W-:Y:S01]  /*0180*/  UMOV UR4, 0x400 ;  /* 0x0000040000047882 */ /* 0x000fe20000000000 */
[----:B------:R-:W-:Y:S01]  /*0190*/  UMOV UR5, 0x1 ;  /* 0x0000000100057882 */ /* 0x000fe20000000000 */
[----:B------:R-:W-:Y:S01]  /*01a0*/  UMOV UR6, 0x80 ;  /* 0x0000008000067882 */ /* 0x000fe20000000000 */
[----:B------:R-:W-:Y:S01]  /*01b0*/  ELECT P0, URZ, PT ;  /* 0x00000000003f782f */ /* 0x000fe20003800000 */
[----:B------:R-:W-:-:S04]  /*01c0*/  UIADD3 UR6, -UR6, 0x100000, URZ ;  /* 0x0010000006067890 */ /* 0x000fc8000fffe13f */
[----:B------:R-:W-:Y:S02]  /*01d0*/  USHF.L.U32 UR7, UR6, 0xb, URZ ;  /* 0x0000000b06077899 */ /* 0x000fe4000800063f */
[----:B------:R-:W-:Y:S02]  /*01e0*/  USHF.L.U32 UR6, UR6, 0x1, URZ ;  /* 0x0000000106067899 */ /* 0x000fe4000800063f */
[----:B-1----:R-:W-:Y:S02]  /*01f0*/  ULEA UR8, UR8, UR4, 0x18 ;  /* 0x0000000408087291 */ /* 0x002fe4000f8ec03f */
[----:B------:R-:W-:-:S04]  /*0200*/  UIADD3 UR4, -UR5, 0x100000, URZ ;  /* 0x0010000005047890 */ /* 0x000fc8000fffe13f */
[----:B------:R-:W-:Y:S02]  /*0210*/  USHF.L.U32 UR5, UR4, 0xb, URZ ;  /* 0x0000000b04057899 */ /* 0x000fe4000800063f */
[----:B------:R-:W-:Y:S01]  /*0220*/  USHF.L.U32 UR4, UR4, 0x1, URZ ;  /* 0x0000000104047899 */ /* 0x000fe2000800063f */
[----:B------:R-:W1:Y:S11]  /*0230*/  FENCE.VIEW.ASYNC.S ;  /* 0x00000000000073c6 */ /* 0x000e760000000000 */
[----:B-1----:R1:W2:Y:S01]  /*0240*/  SYNCS.EXCH.64 URZ, [UR8+0x33040], UR4 ;  /* 0x03304004083f75b2 */ /* 0x0022a20008000100 */
[----:B------:R1:W3:Y:S01]  /*0250*/  SYNCS.EXCH.64 URZ, [UR8+0x33048], UR6 ;  /* 0x03304806083f75b2 */ /* 0x0002e20008000100 */
[----:B------:R-:W-:Y:S01]  /*0260*/  NOP ;  /* 0x0000000000007918 */ /* 0x000fe20000000000 */
.L_x_2:
[----:B------:R-:W4:Y:S01]  /*0270*/  SHFL.IDX PT, R0, R9, RZ, 0x1f ;  /* 0x00001fff09007589 */ /* 0x000f2200000e0000 */
[----:B------:R-:W-:Y:S01]  /*0280*/  NOP ;  /* 0x0000000000007918 */ /* 0x000fe20000000000 */
[----:B----4-:R-:W-:-:S13]  /*0290*/  ISETP.NE.AND P0, PT, R0, RZ, PT ;  /* 0x000000ff0000720c */ /* 0x010fda0003f05270 */
[----:B------:R-:W-:Y:S05]  /*02a0*/  @P0 BRA `(.L_x_3) ;  /* 0x0000000000580947 */ /* 0x000fea0003800000 */
[----:B-1----:R-:W1:Y:S01]  /*02b0*/  S2UR UR5, SR_CgaCtaId ;  /* 0x00000000000579c3 */ /* 0x002e620000008800 */
[----:B------:R-:W-:Y:S01]  /*02c0*/  UMOV UR4, 0x400 ;  /* 0x0000040000047882 */ /* 0x000fe20000000000 */
[----:B------:R-:W-:Y:S01]  /*02d0*/  UMOV UR6, 0x1 ;  /* 0x0000000100067882 */ /* 0x000fe20000000000 */
[----:B------:R-:W-:Y:S01]  /*02e0*/  UMOV UR7, 0x80 ;  /* 0x0000008000077882 */ /* 0x000fe20000000000 */
[----:B------:R-:W-:Y:S01]  /*02f0*/  ELECT P0, URZ, PT ;  /* 0x00000000003f782f */ /* 0x000fe20003800000 */
[----:B-1----:R-:W-:Y:S02]  /*0300*/  ULEA UR8, UR5, UR4, 0x18 ;  /* 0x0000000405087291 */ /* 0x002fe4000f8ec03f */
[----:B------:R-:W-:-:S04]  /*0310*/  UIADD3 UR4, -UR6, 0x100000, URZ ;  /* 0x0010000006047890 */ /* 0x000fc8000fffe13f */
[----:B------:R-:W-:Y:S02]  /*0320*/  USHF.L.U32 UR5, UR4, 0xb, URZ ;  /* 0x0000000b04057899 */ /* 0x000fe4000800063f */
[----:B------:R-:W-:Y:S02]  /*0330*/  USHF.L.U32 UR4, UR4, 0x1, URZ ;  /* 0x0000000104047899 */ /* 0x000fe4000800063f */
[----:B------:R-:W-:-:S04]  /*0340*/  UIADD3 UR6, -UR7, 0x100000, URZ ;  /* 0x0010000007067890 */ /* 0x000fc8000fffe13f */
[----:B------:R-:W-:Y:S02]  /*0350*/  USHF.L.U32 UR7, UR6, 0xb, URZ ;  /* 0x0000000b06077899 */ /* 0x000fe4000800063f */
[----:B------:R-:W-:Y:S01]  /*0360*/  USHF.L.U32 UR6, UR6, 0x1, URZ ;  /* 0x0000000106067899 */ /* 0x000fe2000800063f */
[----:B------:R-:W1:Y:S03]  /*0370*/  FENCE.VIEW.ASYNC.S ;  /* 0x00000000000073c6 */ /* 0x000e660000000000 */
[----:B-1----:R4:W1:Y:S08]  /*0380*/  SYNCS.EXCH.64 URZ, [UR8+0x33000], UR4 ;  /* 0x03300004083f75b2 */ /* 0x0028700008000100 */
[----:B------:R4:W1:Y:S01]  /*0390*/  SYNCS.EXCH.64 URZ, [UR8+0x33020], UR6 ;  /* 0x03302006083f75b2 */ /* 0x0008620008000100 */
[----:B------:R4:W1:Y:S01]  /*03a0*/  SYNCS.EXCH.64 URZ, [UR8+0x33008], UR4 ;  /* 0x03300804083f75b2 */ /* 0x0008620008000100 */
[----:B------:R4:W1:Y:S01]  /*03b0*/  SYNCS.EXCH.64 URZ, [UR8+0x33028], UR6 ;  /* 0x03302806083f75b2 */ /* 0x0008620008000100 */
[----:B------:R4:W1:Y:S01]  /*03c0*/  SYNCS.EXCH.64 URZ, [UR8+0x33010], UR4 ;  /* 0x03301004083f75b2 */ /* 0x0008620008000100 */
[----:B------:R4:W1:Y:S01]  /*03d0*/  SYNCS.EXCH.64 URZ, [UR8+0x33030], UR6 ;  /* 0x03303006083f75b2 */ /* 0x0008620008000100 */
[----:B------:R4:W1:Y:S01]  /*03e0*/  SYNCS.EXCH.64 URZ, [UR8+0x33018], UR4 ;  /* 0x03301804083f75b2 */ /* 0x0008620008000100 */
[----:B------:R4:W1:Y:S02]  /*03f0*/  SYNCS.EXCH.64 URZ, [UR8+0x33038], UR6 ;  /* 0x03303806083f75b2 */ /* 0x0008640008000100 */
[----:B----4-:R-:W-:Y:S01]  /*0400*/  NOP ;  /* 0x0000000000007918 */ /* 0x010fe20000000000 */
.L_x_3:
        /* <DEDUP_REMOVED lines=22> */
[----:B------:R4:W1:Y:S02]  /*0570*/  SYNCS.EXCH.64 URZ, [UR8+0x33078], UR6 ;  /* 0x03307806083f75b2 */ /* 0x0008640008000100 */
[----:B----4-:R-:W-:Y:S01]  /*0580*/  NOP ;  /* 0x0000000000007918 */ /* 0x010fe20000000000 */
.L_x_4:
[----:B------:R-:W4:Y:S01]  /*0590*/  SHFL.IDX PT, R9, R9, RZ, 0x1f ;  /* 0x00001fff09097589 */ /* 0x000f2200000e0000 */
[----:B------:R-:W-:Y:S02]  /*05a0*/  ELECT P0, URZ, PT ;  /* 0x00000000003f782f */ /* 0x000fe40003800000 */
[----:B------:R-:W-:Y:S01]  /*05b0*/  SHF.R.S32.HI R3, RZ, 0x1f, R16 ;  /* 0x0000001fff037819 */ /* 0x000fe20000011410 */
[----:B------:R-:W-:Y:S01]  /*05c0*/  NOP ;  /* 0x0000000000007918 */ /* 0x000fe20000000000 */
[----:B------:R-:W4:Y:S01]  /*05d0*/  S2UR UR36, SR_CTAID.Y ;  /* 0x00000000002479c3 */ /* 0x000f220000002600 */
[----:B------:R-:W-:Y:S01]  /*05e0*/  BSSY B0, `(.L_x_5) ;  /* 0x0000031000007945 */ /* 0x000fe20003800000 */
[----:B------:R-:W-:Y:S02]  /*05f0*/  LEA.HI R3, R3, R16, RZ, 0x7 ;  /* 0x0000001003037211 */ /* 0x000fe400078f38ff */
[----:B------:R-:W-:Y:S02]  /*0600*/  MOV R8, RZ ;  /* 0x000000ff00087202 */ /* 0x000fe40000000f00 */
[----:B------:R-:W-:-:S02]  /*0610*/  LOP3.LUT R3, R3, 0xffffff80, RZ, 0xc0, !PT ;  /* 0xffffff8003037812 */ /* 0x000fc400078ec0ff */
[----:B------:R-:W4:Y:S02]  /*0620*/  S2UR UR37, SR_CTAID.Z ;  /* 0x00000000002579c3 */ /* 0x000f240000002700 */
[----:B------:R-:W-:-:S06]  /*0630*/  IADD3 R0, R16, -R3, RZ ;  /* 0x8000000310007210 */ /* 0x000fcc0007ffe0ff */
[----:B-123--:R-:W-:Y:S01]  /*0640*/  BAR.SYNC.DEFER_BLOCKING 0x0 ;  /* 0x0000000000007b1d */ /* 0x00efe20000010000 */
[----:B----4-:R-:W-:-:S13]  /*0650*/  ISETP.EQ.AND P1, PT, R9, RZ, P0 ;  /* 0x000000ff0900720c */ /* 0x010fda0000722270 */
[----:B------:R-:W-:Y:S05]  /*0660*/  @!P1 BRA `(.L_x_6) ;  /* 0x0000000000a09947 */ /* 0x000fea0003800000 */
[----:B------:R-:W1:Y:S01]  /*0670*/  S2R R3, SR_CgaCtaId ;  /* 0x0000000000037919 */ /* 0x000e620000008800 */
[----:B------:R-:W-:Y:S01]  /*0680*/  MOV R2, 0x400 ;  /* 0x0000040000027802 */ /* 0x000fe20000000f00 */
[----:B------:R-:W-:Y:S01]  /*0690*/  IMAD.MOV.U32 R4, RZ, RZ, 0x1 ;  /* 0x00000001ff047424 */ /* 0x000fe200078e00ff */
[----:B------:R-:W-:Y:S02]  /*06a0*/  ISETP.NE.AND P3, PT, R0, RZ, PT ;  /* 0x000000ff0000720c */ /* 0x000fe40003f65270 */
[----:B-1----:R-:W-:Y:S02]  /*06b0*/  LEA R3, R3, R2, 0x18 ;  /* 0x0000000203037211 */ /* 0x002fe400078ec0ff */
[----:B------:R-:W-:-:S04]  /*06c0*/  SHF.L.U32 R2, R4, 0x1f, RZ ;  /* 0x0000001f04027819 */ /* 0x000fc800000006ff */
[----:B------:R-:W1:Y:S02]  /*06d0*/  SYNCS.PHASECHK.TRANS64.TRYWAIT P2, [R3+URZ+0x33048], R2 ;  /* 0x03304802030075a7 */ /* 0x000e64000804017f */
[----:B-1----:R-:W-:Y:S05]  /*06e0*/  @!P2 BRA `(.L_x_7) ;  /* 0x0000013c00b8a947 */ /* 0x002fea0003800000 */
.L_x_74:
[----:B------:R-:W-:Y:S05]  /*06f0*/  @P3 BRA `(.L_x_8) ;  /* 0x0000000000143947 */ /* 0x000fea0003800000 */
[----:B------:R-:W-:Y:S02]  /*0700*/  LOP3.LUT P2, RZ, R16, 0x1f, RZ, 0xc0, !PT ;  /* 0x0000001f10ff7812 */ /* 0x000fe4000784c0ff */
[----:B-1----:R-:W-:-:S04]  /*0710*/  MOV R2, 0x3000 ;  /* 0x0000300000027802 */ /* 0x002fc80000000f00 */
[----:B------:R2:W-:Y:S07]  /*0720*/  SYNCS.ARRIVE.TRANS64 RZ, [R3+URZ+0x33040], R2 ;  /* 0x0330400203ff79a7 */ /* 0x0005ee000800003f */
[----:B------:R-:W-:Y:S05]  /*0730*/  @!P2 BRA `(.L_x_8) ;  /* 0x000000000004a947 */ /* 0x000fea0003800000 */
[----:B------:R-:W-:Y:S01]  /*0740*/  BPT.TRAP 0x1 ;  /* 0x000000040000795c */ /* 0x000fe20000300000 */
.L_x_8:
[----:B------:R-:W3:Y:S01]  /*0750*/  S2UR UR11, SR_CTAID.X ;  /* 0x00000000000b79c3 */ /* 0x000ee20000002500 */
[----:B------:R-:W-:Y:S01]  /*0760*/  R2UR UR8, R3 ;  /* 0x00000000030872ca */ /* 0x000fe200000e0000 */
[----:B------:R-:W-:Y:S01]  /*0770*/  ULDC.64 UR4, c[0x0][0x198] ;  /* 0x0000660000047ab9 */ /* 0x000fe20000000a00 */
[----:B------:R-:W-:Y:S01]  /*0780*/  UMOV UR6, 0x0 ;  /* 0x0000000000067882 */ /* 0x000fe20000000000 */
[----:B------:R-:W-:Y:S01]  /*0790*/  UIADD3 UR4, UP0, UR4, 0xf0, URZ ;  /* 0x000000f004047890 */ /* 0x000fe2000ff1e03f */
[----:B------:R-:W-:Y:S01]  /*07a0*/  UMOV UR7, 0x10000000 ;  /* 0x1000000000077882 */ /* 0x000fe20000000000 */
[----:B------:R-:W-:Y:S02]  /*07b0*/  UMOV UR10, URZ ;  /* 0x0000003f000a7c82 */ /* 0x000fe40008000000 */
[----:B------:R-:W-:Y:S01]  /*07c0*/  UIADD3.X UR5, URZ, UR5, URZ, UP0, !UPT ;  /* 0x000000053f057290 */ /* 0x000fe200087fe43f */
[----:B------:R-:W-:Y:S01]  /*07d0*/  UMOV UR12, UR36 ;  /* 0x00000024000c7c82 */ /* 0x000fe20008000000 */
[----:B------:R-:W-:Y:S01]  /*07e0*/  UMOV UR13, UR37 ;  /* 0x00000025000d7c82 */ /* 0x000fe20008000000 */
[----:B------:R-:W-:Y:S01]  /*07f0*/  UMOV UR18, 0x20 ;  /* 0x0000002000127882 */ /* 0x000fe20000000000 */
[----:B------:R-:W-:-:S02]  /*0800*/  UMOV UR20, UR36 ;  /* 0x0000002400147c82 */ /* 0x000fc40008000000 */
[----:B------:R-:W-:Y:S02]  /*0810*/  UIADD3 UR9, UR8, 0x33040, URZ ;  /* 0x0003304008097890 */ /* 0x000fe4000fffe03f */
[----:B------:R-:W-:Y:S02]  /*0820*/  UIADD3 UR16, UR8, 0x1000, URZ ;  /* 0x0000100008107890 */ /* 0x000fe4000fffe03f */
[----:B------:R-:W-:Y:S01]  /*0830*/  UIADD3 UR32, UR8, 0x2000, URZ ;  /* 0x0000200008207890 */ /* 0x000fe2000fffe03f */
[----:B------:R-:W-:Y:S02]  /*0840*/  UMOV UR21, UR37 ;  /* 0x0000002500157c82 */ /* 0x000fe40008000000 */
[----:B------:R-:W-:Y:S01]  /*0850*/  UMOV UR17, UR9 ;  /* 0x0000000900117c82 */ /* 0x000fe20008000000 */
[----:B------:R-:W-:Y:S01]  /*0860*/  UMOV UR34, 0x40 ;  /* 0x0000004000227882 */ /* 0x000fe20000000000 */
[----:B------:R-:W-:Y:S01]  /*0870*/  UMOV UR33, UR9 ;  /* 0x0000000900217c82 */ /* 0x000fe20008000000 */
[----:B---3--:R-:W-:-:S07]  /*0880*/  USHF.L.U32 UR11, UR11, 0x6, URZ ;  /* 0x000000060b0b7899 */ /* 0x008fce000800063f */
[----:B------:R-:W-:Y:S01]  /*0890*/  UMOV UR19, UR11 ;  /* 0x0000000b00137c82 */ /* 0x000fe20008000000 */
[----:B------:R-:W-:Y:S01]  /*08a0*/  UMOV UR35, UR11 ;  /* 0x0000000b00237c82 */ /* 0x000fe20008000000 */
[----:B------:R3:W-:Y:S01]  /*08b0*/  UTMALDG.4D [UR8], [UR4], desc[UR6] ;  /* 0x00000608040075b4 */ /* 0x0007e20008019000 */
[----:B------:R3:W-:Y:S01]  /*08c0*/  UTMALDG.4D [UR16], [UR4], desc[UR6] ;  /* 0x00000610040075b4 */ /* 0x0007e20008019000 */
[----:B------:R3:W-:Y:S02]  /*08d0*/  UTMALDG.4D [UR32], [UR4], desc[UR6] ;  /* 0x00000620040075b4 */ /* 0x0007e40008019000 */
[----:B---3--:R-:W-:Y:S01]  /*08e0*/  NOP ;  /* 0x0000000000007918 */ /* 0x008fe20000000000 */
.L_x_6:
[----:B------:R-:W-:Y:S05]  /*08f0*/  BSYNC B0 ;  /* 0x0000000000007941 */ /* 0x000fea0003800000 */
.L_x_5:
[----:B------:R-:W3:Y:S01]  /*0900*/  LDC R10, c[0x0][0x28c] ;  /* 0x0000a300ff0a7b82 */ /* 0x000ee20000000800 */
[----:B------:R-:W-:Y:S01]  /*0910*/  BSSY B0, `(.L_x_9) ;  /* 0x00000c9000007945 */ /* 0x000fe20003800000 */
[----:B------:R-:W-:Y:S01]  /*0920*/  IMAD.MOV.U32 R6, RZ, RZ, 0x1 ;  /* 0x00000001ff067424 */ /* 0x000fe200078e00ff */
[----:B------:R-:W-:Y:S02]  /*0930*/  MOV R4, 0x1 ;  /* 0x0000000100047802 */ /* 0x000fe40000000f00 */
[----:B------:R-:W-:Y:S02]  /*0940*/  MOV R5, RZ ;  /* 0x000000ff00057202 */ /* 0x000fe40000000f00 */
[----:B---3--:R-:W-:-:S04]  /*0950*/  IADD3 R17, R10, 0xff, RZ ;  /* 0x000000ff0a117810 */ /* 0x008fc80007ffe0ff */
[----:B-12---:R-:W-:-:S04]  /*0960*/  SHF.R.S32.HI R2, RZ, 0x1f, R17 ;  /* 0x0000001fff027819 */ /* 0x006fc80000011411 */
[----:B------:R-:W-:-:S04]  /*0970*/  LEA.HI R17, R2, R17, RZ, 0x8 ;  /* 0x0000001102117211 */ /* 0x000fc800078f40ff */
[----:B------:R-:W-:-:S05]  /*0980*/  SHF.R.S32.HI R7, RZ, 0x8, R17 ;  /* 0x00000008ff077819 */ /* 0x000fca0000011411 */
[----:B------:R-:W-:Y:S01]  /*0990*/  IMAD.SHL.U32 R7, R7, 0x2, RZ ;  /* 0x0000000207077824 */ /* 0x000fe200078e00ff */
[----:B------:R-:W-:Y:S06]  /*09a0*/  @!P1 BRA `(.L_x_10) ;  /* 0x0000000800fc9947 */ /* 0x000fec0003800000 */
[----:B------:R-:W-:Y:S02]  /*09b0*/  ISETP.GE.AND P1, PT, R10, 0x1, PT ;  /* 0x000000010a00780c */ /* 0x000fe40003f26270 */
[----:B------:R-:W-:Y:S02]  /*09c0*/  LOP3.LUT R12, R16, 0x1f, RZ, 0xc0, !PT ;  /* 0x0000001f100c7812 */ /* 0x000fe400078ec0ff */
[----:B------:R-:W-:Y:S02]  /*09d0*/  MOV R8, RZ ;  /* 0x000000ff00087202 */ /* 0x000fe40000000f00 */
[----:B------:R-:W-:-:S07]  /*09e0*/  MOV R5, RZ ;  /* 0x000000ff00057202 */ /* 0x000fce0000000f00 */
        /* <DEDUP_REMOVED lines=9> */
.L_x_75:
[----:B------:R-:W-:Y:S01]  /*0a80*/  MOV R5, 0x1 ;  /* 0x0000000100057802 */ /* 0x000fe20000000f00 */
[----:B------:R-:W-:Y:S06]  /*0a90*/  @P2 BRA `(.L_x_13) ;  /* 0x0000000000142947 */ /* 0x000fec0003800000 */
[----:B------:R-:W-:Y:S02]  /*0aa0*/  ISETP.NE.AND P1, PT, R12, RZ, PT ;  /* 0x000000ff0c00720c */ /* 0x000fe40003f25270 */
[----:B-1----:R-:W-:-:S04]  /*0ab0*/  MOV R2, 0xc000 ;  /* 0x0000c00000027802 */ /* 0x002fc80000000f00 */
[----:B------:R2:W-:Y:S07]  /*0ac0*/  SYNCS.ARRIVE.TRANS64 RZ, [R3+URZ+0x33000], R2 ;  /* 0x0330000203ff79a7 */ /* 0x0005ee000800003f */
[----:B------:R-:W-:Y:S05]  /*0ad0*/  @!P1 BRA `(.L_x_13) ;  /* 0x0000000000049947 */ /* 0x000fea0003800000 */
[----:B------:R-:W-:Y:S01]  /*0ae0*/  BPT.TRAP 0x1 ;  /* 0x000000040000795c */ /* 0x000fe20000300000 */
.L_x_13:
[----:B------:R-:W3:Y:S01]  /*0af0*/  S2R R11, SR_CgaCtaId ;  /* 0x00000000000b7919 */ /* 0x000ee20000008800 */
[----:B------:R-:W-:Y:S01]  /*0b00*/  R2UR UR32, R3 ;  /* 0x00000000032072ca */ /* 0x000fe200000e0000 */
[----:B------:R-:W-:Y:S01]  /*0b10*/  ULDC.64 UR4, c[0x0][0x198] ;  /* 0x0000660000047ab9 */ /* 0x000fe20000000a00 */
[----:B-12---:R-:W-:Y:S01]  /*0b20*/  MOV R2, 0x400 ;  /* 0x0000040000027802 */ /* 0x006fe20000000f00 */
[----:B------:R-:W-:Y:S01]  /*0b30*/  UIADD3 UR4, UP0, UR4, 0x1f0, URZ ;  /* 0x000001f004047890 */ /* 0x000fe2000ff1e03f */
[----:B------:R-:W-:Y:S01]  /*0b40*/  IMAD.MOV.U32 R3, RZ, RZ, 0x1 ;  /* 0x00000001ff037424 */ /* 0x000fe200078e00ff */
[----:B------:R-:W-:Y:S01]  /*0b50*/  UMOV UR19, URZ ;  /* 0x0000003f00137c82 */ /* 0x000fe20008000000 */
[----:B------:R-:W-:Y:S01]  /*0b60*/  UMOV UR6, 0x0 ;  /* 0x0000000000067882 */ /* 0x000fe20000000000 */
[----:B------:R-:W-:Y:S01]  /*0b70*/  UIADD3.X UR5, URZ, UR5, URZ, UP0, !UPT ;  /* 0x000000053f057290 */ /* 0x000fe200087fe43f */
[----:B------:R-:W-:Y:S01]  /*0b80*/  ISETP.NE.AND P2, PT, R0, RZ, PT ;  /* 0x000000ff0000720c */ /* 0x000fe20003f45270 */
[----:B------:R-:W-:Y:S01]  /*0b90*/  UMOV UR7, 0x10000000 ;  /* 0x1000000000077882 */ /* 0x000fe20000000000 */
[----:B------:R-:W-:Y:S01]  /*0ba0*/  UMOV UR18, URZ ;  /* 0x0000003f00127c82 */ /* 0x000fe20008000000 */
[----:B------:R-:W-:Y:S01]  /*0bb0*/  UMOV UR20, UR36 ;  /* 0x0000002400147c82 */ /* 0x000fe20008000000 */
[----:B------:R-:W-:Y:S01]  /*0bc0*/  UMOV UR21, UR37 ;  /* 0x0000002500157c82 */ /* 0x000fe20008000000 */
[----:B------:R-:W-:Y:S01]  /*0bd0*/  UIADD3 UR16, UR32, 0x3000, URZ ;  /* 0x0000300020107890 */ /* 0x000fe2000fffe03f */
[----:B------:R-:W-:Y:S01]  /*0be0*/  SHF.L.U32 R3, R3, 0x1f, RZ ;  /* 0x0000001f03037819 */ /* 0x000fe200000006ff */
[----:B------:R-:W-:-:S02]  /*0bf0*/  UIADD3 UR17, UR32, 0x33000, URZ ;  /* 0x0003300020117890 */ /* 0x000fc4000fffe03f */
[----:B------:R-:W-:Y:S02]  /*0c00*/  UIADD3 UR8, UR32, 0x7000, URZ ;  /* 0x0000700020087890 */ /* 0x000fe4000fffe03f */
[----:B------:R-:W-:Y:S01]  /*0c10*/  UIADD3 UR32, UR32, 0xb000, URZ ;  /* 0x0000b00020207890 */ /* 0x000fe2000fffe03f */
[----:B------:R-:W-:Y:S01]  /*0c20*/  UMOV UR10, 0x20 ;  /* 0x00000020000a7882 */ /* 0x000fe20000000000 */
[----:B------:R-:W-:Y:S01]  /*0c30*/  UMOV UR12, UR36 ;  /* 0x00000024000c7c82 */ /* 0x000fe20008000000 */
[----:B------:R-:W-:Y:S01]  /*0c40*/  UMOV UR13, UR37 ;  /* 0x00000025000d7c82 */ /* 0x000fe20008000000 */
[----:B------:R-:W-:Y:S01]  /*0c50*/  UMOV UR11, UR19 ;  /* 0x00000013000b7c82 */ /* 0x000fe20008000000 */
[----:B------:R-:W-:Y:S01]  /*0c60*/  UMOV UR9, UR17 ;  /* 0x0000001100097c82 */ /* 0x000fe20008000000 */
[----:B------:R-:W-:Y:S01]  /*0c70*/  UMOV UR34, 0x40 ;  /* 0x0000004000227882 */ /* 0x000fe20000000000 */
[----:B------:R-:W-:Y:S01]  /*0c80*/  UMOV UR35, UR19 ;  /* 0x0000001300237c82 */ /* 0x000fe20008000000 */
[----:B------:R1:W-:Y:S01]  /*0c90*/  UTMALDG.4D [UR16], [UR4], desc[UR6] ;  /* 0x00000610040075b4 */ /* 0x0003e20008019000 */
[----:B------:R-:W-:Y:S01]  /*0ca0*/  UMOV UR33, UR17 ;  /* 0x0000001100217c82 */ /* 0x000fe20008000000 */
[----:B---3--:R-:W-:-:S04]  /*0cb0*/  LEA R4, R11, R2, 0x18 ;  /* 0x000000020b047211 */ /* 0x008fc800078ec0ff */
[----:B------:R-:W-:Y:S01]  /*0cc0*/  LEA R2, R5, R4, 0x3 ;  /* 0x0000000405027211 */ /* 0x000fe200078e18ff */
[----:B------:R1:W-:Y:S01]  /*0cd0*/  UTMALDG.4D [UR8], [UR4], desc[UR6] ;  /* 0x00000608040075b4 */ /* 0x0003e20008019000 */
[----:B------:R1:W-:Y:S02]  /*0ce0*/  UTMALDG.4D [UR32], [UR4], desc[UR6] ;  /* 0x00000620040075b4 */ /* 0x0003e40008019000 */
[----:B------:R-:W2:Y:S02]  /*0cf0*/  SYNCS.PHASECHK.TRANS64.TRYWAIT P1, [R2+URZ+0x33020], R3 ;  /* 0x03302003020075a7 */ /* 0x000ea4000802017f */
[----:B-12---:R-:W-:Y:S05]  /*0d00*/  @!P1 BRA `(.L_x_14) ;  /* 0x0000013800589947 */ /* 0x006fea0003800000 */
.L_x_76:
[----:B------:R-:W-:Y:S01]  /*0d10*/  MOV R8, 0x1 ;  /* 0x0000000100087802 */ /* 0x000fe20000000f00 */
[----:B------:R-:W-:Y:S06]  /*0d20*/  @P2 BRA `(.L_x_15) ;  /* 0x0000000000142947 */ /* 0x000fec0003800000 */
[----:B------:R-:W-:Y:S01]  /*0d30*/  ISETP.NE.AND P1, PT, R12, RZ, PT ;  /* 0x000000ff0c00720c */ /* 0x000fe20003f25270 */
[----:B-1----:R-:W-:-:S04]  /*0d40*/  IMAD.MOV.U32 R3, RZ, RZ, 0xc000 ;  /* 0x0000c000ff037424 */ /* 0x002fc800078e00ff */
[----:B------:R2:W-:Y:S08]  /*0d50*/  SYNCS.ARRIVE.TRANS64 RZ, [R2+URZ+0x33000], R3 ;  /* 0x0330000302ff79a7 */ /* 0x0005f0000800003f */
[----:B------:R-:W-:Y:S05]  /*0d60*/  @!P1 BRA `(.L_x_15) ;  /* 0x0000000000049947 */ /* 0x000fea0003800000 */
[----:B------:R-:W-:Y:S01]  /*0d70*/  BPT.TRAP 0x1 ;  /* 0x000000040000795c */ /* 0x000fe20000300000 */
.L_x_15:
[C---:B------:R-:W-:Y:S01]  /*0d80*/  IMAD R4, R5.reuse, 0xc000, R4 ;  /* 0x0000c00005047824 */ /* 0x040fe200078e0204 */
[----:B------:R-:W-:Y:S01]  /*0d90*/  R2UR UR17, R2 ;  /* 0x00000000021172ca */ /* 0x000fe200000e0000 */
[----:B------:R-:W-:Y:S01]  /*0da0*/  ULDC.64 UR4, c[0x0][0x198] ;  /* 0x0000660000047ab9 */ /* 0x000fe20000000a00 */
[----:B------:R-:W-:Y:S01]  /*0db0*/  UMOV UR19, URZ ;  /* 0x0000003f00137c82 */ /* 0x000fe20008000000 */
[----:B------:R-:W-:Y:S01]  /*0dc0*/  UIADD3 UR4, UP0, UR4, 0x2f0, URZ ;  /* 0x000002f004047890 */ /* 0x000fe2000ff1e03f */
[----:B------:R-:W-:Y:S01]  /*0dd0*/  R2UR UR32, R4 ;  /* 0x00000000042072ca */ /* 0x000fe200000e0000 */
[----:B------:R-:W-:Y:S01]  /*0de0*/  UMOV UR6, 0x0 ;  /* 0x0000000000067882 */ /* 0x000fe20000000000 */
[----:B------:R-:W-:Y:S01]  /*0df0*/  UMOV UR7, 0x10000000 ;  /* 0x1000000000077882 */ /* 0x000fe20000000000 */
[----:B------:R-:W-:Y:S01]  /*0e00*/  UIADD3.X UR5, URZ, UR5, URZ, UP0, !UPT ;  /* 0x000000053f057290 */ /* 0x000fe200087fe43f */
[----:B------:R-:W-:Y:S01]  /*0e10*/  IADD3 R5, R5, 0x1, RZ ;  /* 0x0000000105057810 */ /* 0x000fe20007ffe0ff */
[----:B------:R-:W-:Y:S01]  /*0e20*/  UMOV UR18, URZ ;  /* 0x0000003f00127c82 */ /* 0x000fe20008000000 */
[----:B------:R-:W-:Y:S01]  /*0e30*/  UMOV UR20, UR36 ;  /* 0x0000002400147c82 */ /* 0x000fe20008000000 */
[----:B------:R-:W-:Y:S01]  /*0e40*/  UMOV UR21, UR37 ;  /* 0x0000002500157c82 */ /* 0x000fe20008000000 */
[----:B------:R-:W-:Y:S01]  /*0e50*/  UMOV UR10, 0x20 ;  /* 0x00000020000a7882 */ /* 0x000fe20000000000 */
[----:B------:R-:W-:Y:S01]  /*0e60*/  UIADD3 UR17, UR17, 0x33000, URZ ;  /* 0x0003300011117890 */ /* 0x000fe2000fffe03f */
[----:B------:R-:W-:Y:S01]  /*0e70*/  UMOV UR12, UR36 ;  /* 0x00000024000c7c82 */ /* 0x000fe20008000000 */
[----:B------:R-:W-:-:S02]  /*0e80*/  UMOV UR13, UR37 ;  /* 0x00000025000d7c82 */ /* 0x000fc40008000000 */
[----:B------:R-:W-:Y:S02]  /*0e90*/  UIADD3 UR16, UR32, 0x3000, URZ ;  /* 0x0000300020107890 */ /* 0x000fe4000fffe03f */
[----:B------:R-:W-:Y:S02]  /*0ea0*/  UIADD3 UR8, UR32, 0x7000, URZ ;  /* 0x0000700020087890 */ /* 0x000fe4000fffe03f */
[----:B------:R-:W-:Y:S01]  /*0eb0*/  UIADD3 UR32, UR32, 0xb000, URZ ;  /* 0x0000b00020207890 */ /* 0x000fe2000fffe03f */
[----:B------:R-:W-:Y:S01]  /*0ec0*/  UMOV UR11, UR19 ;  /* 0x00000013000b7c82 */ /* 0x000fe20008000000 */
[----:B------:R-:W-:Y:S01]  /*0ed0*/  UMOV UR9, UR17 ;  /* 0x0000001100097c82 */ /* 0x000fe20008000000 */
[----:B------:R-:W-:Y:S01]  /*0ee0*/  UMOV UR34, 0x40 ;  /* 0x0000004000227882 */ /* 0x000fe20000000000 */
[----:B------:R-:W-:Y:S01]  /*0ef0*/  UMOV UR35, UR19 ;  /* 0x0000001300237c82 */ /* 0x000fe20008000000 */
[----:B------:R3:W-:Y:S01]  /*0f00*/  UTMALDG.4D [UR16], [UR4], desc[UR6] ;  /* 0x00000610040075b4 */ /* 0x0007e20008019000 */
[----:B------:R-:W-:Y:S01]  /*0f10*/  UMOV UR33, UR17 ;  /* 0x0000001100217c82 */ /* 0x000fe20008000000 */
[----:B------:R3:W-:Y:S02]  /*0f20*/  UTMALDG.4D [UR8], [UR4], desc[UR6] ;  /* 0x00000608040075b4 */ /* 0x0007e40008019000 */
[----:B------:R3:W-:Y:S02]  /*0f30*/  UTMALDG.4D [UR32], [UR4], desc[UR6] ;  /* 0x00000620040075b4 */ /* 0x0007e40008019000 */
[----:B---3--:R-:W-:Y:S01]  /*0f40*/  NOP ;  /* 0x0000000000007918 */ /* 0x008fe20000000000 */
.L_x_11:
[----:B------:R-:W-:Y:S02]  /*0f50*/  ISETP.GE.AND P1, PT, R10, 0x101, PT ;  /* 0x000001010a00780c */ /* 0x000fe40003f26270 */
[----:B------:R-:W-:-:S11]  /*0f60*/  MOV R4, 0x1 ;  /* 0x0000000100047802 */ /* 0x000fd60000000f00 */
[----:B------:R-:W-:Y:S05]  /*0f70*/  @!P1 BRA `(.L_x_16) ;  /* 0x0000000400849947 */ /* 0x000fea0003800000 */
[----:B-12---:R-:W1:Y:S01]  /*0f80*/  S2R R3, SR_CgaCtaId ;  /* 0x0000000000037919 */ /* 0x006e620000008800 */
[----:B------:R-:W-:Y:S01]  /*0f90*/  MOV R2, 0x400 ;  /* 0x0000040000027802 */ /* 0x000fe20000000f00 */
[----:B------:R-:W-:Y:S01]  /*0fa0*/  IMAD.MOV.U32 R4, RZ, RZ, 0x1 ;  /* 0x00000001ff047424 */ /* 0x000fe200078e00ff */
[----:B------:R-:W-:-:S04]  /*0fb0*/  ISETP.NE.AND P2, PT, R0, RZ, PT ;  /* 0x000000ff0000720c */ /* 0x000fc80003f45270 */
[----:B------:R-:W-:Y:S02]  /*0fc0*/  SHF.L.U32 R4, R4, 0x1f, RZ ;  /* 0x0000001f04047819 */ /* 0x000fe400000006ff */
[----:B-1----:R-:W-:-:S04]  /*0fd0*/  LEA R2, R3, R2, 0x18 ;  /* 0x0000000203027211 */ /* 0x002fc800078ec0ff */
[----:B------:R-:W-:-:S04]  /*0fe0*/  LEA R3, R5, R2, 0x3 ;  /* 0x0000000205037211 */ /* 0x000fc800078e18ff */
[----:B------:R-:W1:Y:S02]  /*0ff0*/  SYNCS.PHASECHK.TRANS64.TRYWAIT P1, [R3+URZ+0x33020], R4 ;  /* 0x03302004030075a7 */ /* 0x000e64000802017f */
[----:B-1----:R-:W-:Y:S05]  /*1000*/  @!P1 BRA `(.L_x_17) ;  /* 0x0000013400ac9947 */ /* 0x002fea0003800000 */
.L_x_77:
[----:B------:R-:W-:Y:S05]  /*1010*/  @P2 BRA `(.L_x_18) ;  /* 0x0000000000142947 */ /* 0x000fea0003800000 */
[----:B------:R-:W-:Y:S02]  /*1020*/  ISETP.NE.AND P1, PT, R12, RZ, PT ;  /* 0x000000ff0c00720c */ /* 0x000fe40003f25270 */
[----:B-1----:R-:W-:-:S04]  /*1030*/  MOV R4, 0xc000 ;  /* 0x0000c00000047802 */ /* 0x002fc80000000f00 */
[----:B------:R2:W-:Y:S07]  /*1040*/  SYNCS.ARRIVE.TRANS64 RZ, [R3+URZ+0x33000], R4 ;  /* 0x0330000403ff79a7 */ /* 0x0005ee000800003f */
[----:B------:R-:W-:Y:S05]  /*1050*/  @!P1 BRA `(.L_x_18) ;  /* 0x0000000000049947 */ /* 0x000fea0003800000 */
[----:B------:R-:W-:Y:S01]  /*1060*/  BPT.TRAP 0x1 ;  /* 0x000000040000795c */ /* 0x000fe20000300000 */
.L_x_18:
[----:B------:R-:W3:Y:S01]  /*1070*/  S2R R11, SR_CgaCtaId ;  /* 0x00000000000b7919 */ /* 0x000ee20000008800 */
[----:B------:R-:W-:Y:S01]  /*1080*/  IMAD R2, R5, 0xc000, R2 ;  /* 0x0000c00005027824 */ /* 0x000fe200078e0202 */
[----:B------:R-:W-:Y:S01]  /*1090*/  R2UR UR17, R3 ;  /* 0x00000000031172ca */ /* 0x000fe200000e0000 */
[----:B------:R-:W-:Y:S01]  /*10a0*/  ULDC.64 UR4, c[0x0][0x198] ;  /* 0x0000660000047ab9 */ /* 0x000fe20000000a00 */
[----:B------:R-:W-:Y:S01]  /*10b0*/  R2UR UR19, R8 ;  /* 0x00000000081372ca */ /* 0x000fe200000e0000 */
[----:B------:R-:W-:Y:S01]  /*10c0*/  VIADD R5, R5, 0x1 ;  /* 0x0000000105057836 */ /* 0x000fe20000000000 */
[----:B------:R-:W-:Y:S01]  /*10d0*/  R2UR UR32, R2 ;  /* 0x00000000022072ca */ /* 0x000fe200000e0000 */
[----:B------:R-:W-:Y:S01]  /*10e0*/  UIADD3 UR4, UP0, UR4, 0x1f0, URZ ;  /* 0x000001f004047890 */ /* 0x000fe2000ff1e03f */
[----:B------:R-:W-:Y:S01]  /*10f0*/  MOV R2, 0x400 ;  /* 0x0000040000027802 */ /* 0x000fe20000000f00 */
[----:B------:R-:W-:Y:S01]  /*1100*/  UMOV UR6, 0x0 ;  /* 0x0000000000067882 */ /* 0x000fe20000000000 */
[C---:B------:R-:W-:Y:S01]  /*1110*/  ISETP.NE.AND P2, PT, R5.reuse, 0x4, PT ;  /* 0x000000040500780c */ /* 0x040fe20003f45270 */
[----:B------:R-:W-:Y:S01]  /*1120*/  UIADD3.X UR5, URZ, UR5, URZ, UP0, !UPT ;  /* 0x000000053f057290 */ /* 0x000fe200087fe43f */
[C---:B------:R-:W-:Y:S01]  /*1130*/  ISETP.NE.AND P1, PT, R5.reuse, 0x4, PT ;  /* 0x000000040500780c */ /* 0x040fe20003f25270 */
[----:B------:R-:W-:Y:S01]  /*1140*/  UMOV UR7, 0x10000000 ;  /* 0x1000000000077882 */ /* 0x000fe20000000000 */
[----:B------:R-:W-:Y:S01]  /*1150*/  SEL R5, R5, RZ, P2 ;  /* 0x000000ff05057207 */ /* 0x000fe20001000000 */
[----:B------:R-:W-:Y:S01]  /*1160*/  UIADD3 UR17, UR17, 0x33000, URZ ;  /* 0x0003300011117890 */ /* 0x000fe2000fffe03f */
[----:B-12---:R-:W-:Y:S01]  /*1170*/  SEL R4, RZ, 0x1, !P1 ;  /* 0x00000001ff047807 */ /* 0x006fe20004800000 */
[----:B------:R-:W-:Y:S01]  /*1180*/  USHF.L.U32 UR19, UR19, 0x8, URZ ;  /* 0x0000000813137899 */ /* 0x000fe2000800063f */
[----:B------:R-:W-:Y:S01]  /*1190*/  ISETP.NE.AND P2, PT, R0, RZ, PT ;  /* 0x000000ff0000720c */ /* 0x000fe20003f45270 */
[----:B------:R-:W-:-:S02]  /*11a0*/  UIADD3 UR16, UR32, 0x3000, URZ ;  /* 0x0000300020107890 */ /* 0x000fc4000fffe03f */
[----:B------:R-:W-:Y:S02]  /*11b0*/  UIADD3 UR8, UR32, 0x7000, URZ ;  /* 0x0000700020087890 */ /* 0x000fe4000fffe03f */
[----:B------:R-:W-:Y:S01]  /*11c0*/  UIADD3 UR32, UR32, 0xb000, URZ ;  /* 0x0000b00020207890 */ /* 0x000fe2000fffe03f */
[----:B------:R-:W-:Y:S01]  /*11d0*/  UMOV UR18, URZ ;  /* 0x0000003f00127c82 */ /* 0x000fe20008000000 */
[----:B------:R-:W-:Y:S01]  /*11e0*/  UMOV UR20, UR36 ;  /* 0x0000002400147c82 */ /* 0x000fe20008000000 */
[----:B------:R-:W-:Y:S01]  /*11f0*/  UMOV UR21, UR37 ;  /* 0x0000002500157c82 */ /* 0x000fe20008000000 */
[----:B------:R-:W-:Y:S01]  /*1200*/  UMOV UR10, 0x20 ;  /* 0x00000020000a7882 */ /* 0x000fe20000000000 */
[----:B------:R-:W-:Y:S01]  /*1210*/  UMOV UR12, UR36 ;  /* 0x00000024000c7c82 */ /* 0x000fe20008000000 */
[----:B------:R-:W-:Y:S01]  /*1220*/  UMOV UR13, UR37 ;  /* 0x00000025000d7c82 */ /* 0x000fe20008000000 */
[----:B------:R-:W-:Y:S01]  /*1230*/  UMOV UR9, UR17 ;  /* 0x0000001100097c82 */ /* 0x000fe20008000000 */
[----:B---3--:R-:W-:Y:S01]  /*1240*/  LEA R10, R11, R2, 0x18 ;  /* 0x000000020b0a7211 */ /* 0x008fe200078ec0ff */
[----:B------:R-:W-:Y:S01]  /*1250*/  UMOV UR11, UR19 ;  /* 0x00000013000b7c82 */ /* 0x000fe20008000000 */
[----:B------:R-:W-:Y:S01]  /*1260*/  SHF.L.U32 R2, R4, 0x1f, RZ ;  /* 0x0000001f04027819 */ /* 0x000fe200000006ff */
[----:B------:R-:W-:Y:S01]  /*1270*/  UMOV UR34, 0x40 ;  /* 0x0000004000227882 */ /* 0x000fe20000000000 */
[----:B------:R-:W-:Y:S01]  /*1280*/  LEA R3, R5, R10, 0x3 ;  /* 0x0000000a05037211 */ /* 0x000fe200078e18ff */
[----:B------:R-:W-:Y:S01]  /*1290*/  UMOV UR33, UR17 ;  /* 0x0000001100217c82 */ /* 0x000fe20008000000 */
[----:B------:R1:W-:Y:S01]  /*12a0*/  UTMALDG.4D [UR16], [UR4], desc[UR6] ;  /* 0x00000610040075b4 */ /* 0x0003e20008019000 */
[----:B------:R-:W-:Y:S01]  /*12b0*/  UMOV UR35, UR19 ;  /* 0x0000001300237c82 */ /* 0x000fe20008000000 */
[----:B------:R1:W-:Y:S01]  /*12c0*/  UTMALDG.4D [UR8], [UR4], desc[UR6] ;  /* 0x00000608040075b4 */ /* 0x0003e20008019000 */
[----:B------:R1:W-:Y:S01]  /*12d0*/  UTMALDG.4D [UR32], [UR4], desc[UR6] ;  /* 0x00000620040075b4 */ /* 0x0003e20008019000 */
[----:B------:R-:W2:Y:S02]  /*12e0*/  SYNCS.PHASECHK.TRANS64.TRYWAIT P1, [R3+URZ+0x33020], R2 ;  /* 0x03302002030075a7 */ /* 0x000ea4000802017f */
[----:B-12---:R-:W-:Y:S05]  /*12f0*/  @!P1 BRA `(.L_x_19) ;  /* 0x0000013400049947 */ /* 0x006fea0003800000 */
.L_x_78:
[----:B------:R-:W-:Y:S05]  /*1300*/  @P2 BRA `(.L_x_20) ;  /* 0x0000000000142947 */ /* 0x000fea0003800000 */
[----:B------:R-:W-:Y:S02]  /*1310*/  ISETP.NE.AND P1, PT, R12, RZ, PT ;  /* 0x000000ff0c00720c */ /* 0x000fe40003f25270 */
[----:B-1----:R-:W-:-:S04]  /*1320*/  MOV R2, 0xc000 ;  /* 0x0000c00000027802 */ /* 0x002fc80000000f00 */
[----:B------:R2:W-:Y:S07]  /*1330*/  SYNCS.ARRIVE.TRANS64 RZ, [R3+URZ+0x33000], R2 ;  /* 0x0330000203ff79a7 */ /* 0x0005ee000800003f */
[----:B------:R-:W-:Y:S05]  /*1340*/  @!P1 BRA `(.L_x_20) ;  /* 0x0000000000049947 */ /* 0x000fea0003800000 */
[----:B------:R-:W-:Y:S01]  /*1350*/  BPT.TRAP 0x1 ;  /* 0x000000040000795c */ /* 0x000fe20000300000 */
.L_x_20:
[----:B------:R-:W-:Y:S01]  /*1360*/  IMAD R10, R5, 0xc000, R10 ;  /* 0x0000c000050a7824 */ /* 0x000fe200078e020a */
[----:B------:R-:W-:Y:S01]  /*1370*/  R2UR UR17, R3 ;  /* 0x00000000031172ca */ /* 0x000fe200000e0000 */
[----:B------:R-:W-:Y:S01]  /*1380*/  ULDC.64 UR4, c[0x0][0x198] ;  /* 0x0000660000047ab9 */ /* 0x000fe20000000a00 */
[----:B------:R-:W-:Y:S01]  /*1390*/  R2UR UR19, R8 ;  /* 0x00000000081372ca */ /* 0x000fe200000e0000 */
[----:B------:R-:W-:Y:S01]  /*13a0*/  UIADD3 UR4, UP0, UR4, 0x2f0, URZ ;  /* 0x000002f004047890 */ /* 0x000fe2000ff1e03f */
[----:B------:R-:W-:Y:S01]  /*13b0*/  R2UR UR32, R10 ;  /* 0x000000000a2072ca */ /* 0x000fe200000e0000 */
[----:B------:R-:W-:Y:S01]  /*13c0*/  UMOV UR6, 0x0 ;  /* 0x0000000000067882 */ /* 0x000fe20000000000 */
[----:B------:R-:W-:Y:S01]  /*13d0*/  UMOV UR7, 0x10000000 ;  /* 0x1000000000077882 */ /* 0x000fe20000000000 */
[----:B------:R-:W-:Y:S01]  /*13e0*/  UIADD3.X UR5, URZ, UR5, URZ, UP0, !UPT ;  /* 0x000000053f057290 */ /* 0x000fe200087fe43f */
[----:B------:R-:W-:Y:S01]  /*13f0*/  VIADD R5, R5, 0x1 ;  /* 0x0000000105057836 */ /* 0x000fe20000000000 */
[----:B------:R-:W-:Y:S01]  /*1400*/  UMOV UR18, URZ ;  /* 0x0000003f00127c82 */ /* 0x000fe20008000000 */
[----:B------:R-:W-:Y:S01]  /*1410*/  UMOV UR20, UR36 ;  /* 0x0000002400147c82 */ /* 0x000fe20008000000 */
[----:B------:R-:W-:Y:S01]  /*1420*/  UMOV UR21, UR37 ;  /* 0x0000002500157c82 */ /* 0x000fe20008000000 */
[----:B------:R-:W-:Y:S01]  /*1430*/  UMOV UR10, 0x20 ;  /* 0x00000020000a7882 */ /* 0x000fe20000000000 */
[----:B------:R-:W-:Y:S01]  /*1440*/  UIADD3 UR17, UR17, 0x33000, URZ ;  /* 0x0003300011117890 */ /* 0x000fe2000fffe03f */
[C---:B------:R-:W-:Y:S01]  /*1450*/  ISETP.NE.AND P1, PT, R5.reuse, 0x4, PT ;  /* 0x000000040500780c */ /* 0x040fe20003f25270 */
[----:B------:R-:W-:Y:S01]  /*1460*/  USHF.L.U32 UR19, UR19, 0x8, URZ ;  /* 0x0000000813137899 */ /* 0x000fe2000800063f */
[----:B------:R-:W-:Y:S01]  /*1470*/  IADD3 R8, R8, 0x1, RZ ;  /* 0x0000000108087810 */ /* 0x000fe20007ffe0ff */
[----:B------:R-:W-:Y:S01]  /*1480*/  UIADD3 UR16, UR32, 0x3000, URZ ;  /* 0x0000300020107890 */ /* 0x000fe2000fffe03f */
[----:B-12---:R-:W-:Y:S01]  /*1490*/  SEL R3, RZ, 0x1, P1 ;  /* 0x00000001ff037807 */ /* 0x006fe20000800000 */
[----:B------:R-:W-:Y:S01]  /*14a0*/  UIADD3 UR8, UR32, 0x7000, URZ ;  /* 0x0000700020087890 */ /* 0x000fe2000fffe03f */
[----:B------:R-:W-:Y:S01]  /*14b0*/  SEL R5, R5, RZ, P1 ;  /* 0x000000ff05057207 */ /* 0x000fe20000800000 */
[----:B------:R-:W-:Y:S01]  /*14c0*/  UIADD3 UR32, UR32, 0xb000, URZ ;  /* 0x0000b00020207890 */ /* 0x000fe2000fffe03f */
[----:B------:R-:W-:Y:S01]  /*14d0*/  LOP3.LUT R4, R4, R3, RZ, 0x3c, !PT ;  /* 0x0000000304047212 */ /* 0x000fe200078e3cff */
        /* <DEDUP_REMOVED lines=8> */
[----:B------:R3:W-:Y:S01]  /*1560*/  UTMALDG.4D [UR8], [UR4], desc[UR6] ;  /* 0x00000608040075b4 */ /* 0x0007e20008019000 */
[----:B------:R3:W-:Y:S02]  /*1570*/  UTMALDG.4D [UR32], [UR4], desc[UR6] ;  /* 0x00000620040075b4 */ /* 0x0007e40008019000 */
[----:B---3--:R-:W-:Y:S01]  /*1580*/  NOP ;  /* 0x0000000000007918 */ /* 0x008fe20000000000 */
.L_x_16:
[----:B------:R-:W-:-:S07]  /*1590*/  IADD3 R7, R7, -0x4, RZ ;  /* 0xfffffffc07077810 */ /* 0x000fce0007ffe0ff */
.L_x_10:
[----:B------:R-:W-:Y:S05]  /*15a0*/  BSYNC B0 ;  /* 0x0000000000007941 */ /* 0x000fea0003800000 */
.L_x_9:
[----:B-12---:R-:W1:Y:S01]  /*15b0*/  S2R R3, SR_CgaCtaId ;  /* 0x0000000000037919 */ /* 0x006e620000008800 */
[----:B------:R-:W-:Y:S02]  /*15c0*/  MOV R2, 0x400 ;  /* 0x0000040000027802 */ /* 0x000fe40000000f00 */
[----:B------:R-:W-:Y:S02]  /*15d0*/  SHF.L.U32 R153, RZ, 0x1f, RZ ;  /* 0x0000001fff997819 */ /* 0x000fe400000006ff */
[----:B-1----:R-:W-:-:S04]  /*15e0*/  LEA R2, R3, R2, 0x18 ;  /* 0x0000000203027211 */ /* 0x002fc800078ec0ff */
[----:B------:R-:W1:Y:S02]  /*15f0*/  SYNCS.PHASECHK.TRANS64.TRYWAIT P1, [R2+URZ+0x33040], R153 ;  /* 0x03304099020075a7 */ /* 0x000e64000802017f */
[----:B-1----:R-:W-:Y:S05]  /*1600*/  @!P1 BRA `(.L_x_21) ;  /* 0x0000013000549947 */ /* 0x002fea0003800000 */
.L_x_79:
[----:B------:R-:W2:Y:S01]  /*1610*/  SYNCS.PHASECHK.TRANS64.TRYWAIT P1, [R2+URZ+0x33000], R153 ;  /* 0x03300099020075a7 */ /* 0x000ea2000802017f */
[----:B------:R-:W-:-:S04]  /*1620*/  SHF.R.S32.HI R3, RZ, 0x1f, R0 ;  /* 0x0000001fff037819 */ /* 0x000fc80000011400 */
[----:B------:R-:W-:-:S04]  /*1630*/  LEA.HI R3, R3, R0, RZ, 0x2 ;  /* 0x0000000003037211 */ /* 0x000fc800078f10ff */
[----:B------:R-:W-:-:S05]  /*1640*/  LOP3.LUT R3, R3, 0x7ffffffc, RZ, 0xc0, !PT ;  /* 0x7ffffffc03037812 */ /* 0x000fca00078ec0ff */
[----:B------:R-:W-:Y:S01]  /*1650*/  IMAD.IADD R10, R0, 0x1, -R3 ;  /* 0x00000001000a7824 */ /* 0x000fe200078e0a03 */
[----:B------:R-:W-:-:S04]  /*1660*/  MOV R3, RZ ;  /* 0x000000ff00037202 */ /* 0x000fc80000000f00 */
[----:B------:R-:W-:Y:S01]  /*1670*/  SHF.L.U32 R10, R10, 0x1, RZ ;  /* 0x000000010a0a7819 */ /* 0x000fe200000006ff */
[----:B--2---:R-:W-:Y:S06]  /*1680*/  @!P1 BRA `(.L_x_22) ;  /* 0x0000013000489947 */ /* 0x004fec0003800000 */
.L_x_80:
[----:B------:R-:W-:Y:S05]  /*1690*/  WARPSYNC.ALL ;  /* 0x0000000000007948 */ /* 0x000fea0003800000 */
[C---:B------:R-:W-:Y:S01]  /*16a0*/  R2UR UR23, R2.reuse ;  /* 0x00000000021772ca */ /* 0x040fe200000e0000 */
[----:B------:R-:W-:Y:S01]  /*16b0*/  WARPGROUP.ARRIVE ;  /* 0x00000000000079c5 */ /* 0x000fe20000000000 */
[----:B------:R-:W-:Y:S01]  /*16c0*/  R2UR UR4, R2 ;  /* 0x00000000020472ca */ /* 0x000fe200000e0000 */
[----:B------:R-:W-:Y:S01]  /*16d0*/  UMOV UR57, 0x80000020 ;  /* 0x8000002000397882 */ /* 0x000fe20000000000 */
[----:B------:R-:W-:Y:S01]  /*16e0*/  UMOV UR31, 0x80000020 ;  /* 0x80000020001f7882 */ /* 0x000fe20000000000 */
[----:B------:R-:W-:Y:S01]  /*16f0*/  UMOV UR29, UR57 ;  /* 0x00000039001d7c82 */ /* 0x000fe20008000000 */
[----:B------:R-:W-:Y:S01]  /*1700*/  UMOV UR53, 0x80000020 ;  /* 0x8000002000357882 */ /* 0x000fe20000000000 */
[----:B------:R-:W-:Y:S01]  /*1710*/  UMOV UR55, 0x80000020 ;  /* 0x8000002000377882 */ /* 0x000fe20000000000 */
[----:B------:R-:W-:Y:S01]  /*1720*/  UMOV UR49, 0x80000020 ;  /* 0x8000002000317882 */ /* 0x000fe20000000000 */
[----:B------:R-:W-:Y:S01]  /*1730*/  UMOV UR51, 0x80000020 ;  /* 0x8000002000337882 */ /* 0x000fe20000000000 */
[----:B------:R-:W-:Y:S01]  /*1740*/  UMOV UR45, 0x80000020 ;  /* 0x80000020002d7882 */ /* 0x000fe20000000000 */
[----:B------:R-:W-:Y:S01]  /*1750*/  UMOV UR47, 0x80000020 ;  /* 0x80000020002f7882 */ /* 0x000fe20000000000 */
[----:B------:R-:W-:Y:S01]  /*1760*/  UMOV UR41, 0x80000020 ;  /* 0x8000002000297882 */ /* 0x000fe20000000000 */
[----:B------:R-:W-:Y:S01]  /*1770*/  UIADD3 UR23, UR23, 0x3000, URZ ;  /* 0x0000300017177890 */ /* 0x000fe2000fffe03f */
[C---:B------:R-:W-:Y:S01]  /*1780*/  IADD3 R12, R10.reuse, 0x8, RZ ;  /* 0x000000080a0c7810 */ /* 0x040fe20007ffe0ff */
[----:B------:R-:W-:Y:S01]  /*1790*/  USHF.R.U32.HI UR4, URZ, 0x4, UR4 ;  /* 0x000000043f047899 */ /* 0x000fe20008011604 */
[C---:B------:R-:W-:Y:S01]  /*17a0*/  VIADD R11, R10.reuse, 0x1 ;  /* 0x000000010a0b7836 */ /* 0x040fe20000000000 */
[----:B------:R-:W-:Y:S01]  /*17b0*/  USHF.R.U32.HI UR23, URZ, 0x4, UR23 ;  /* 0x000000043f177899 */ /* 0x000fe20008011617 */
[----:B------:R-:W-:Y:S01]  /*17c0*/  IADD3 R18, R10, 0xa1, RZ ;  /* 0x000000a10a127810 */ /* 0x000fe20007ffe0ff */
[----:B------:R-:W-:-:S02]  /*17d0*/  ULOP3.LUT UR4, UR4, 0x3fff, URZ, 0xc0, !UPT ;  /* 0x00003fff04047892 */ /* 0x000fc4000f8ec03f */
[----:B------:R-:W-:Y:S02]  /*17e0*/  ULOP3.LUT UR23, UR23, 0x3fff, URZ, 0xc0, !UPT ;  /* 0x00003fff17177892 */ /* 0x000fe4000f8ec03f */
[----:B------:R-:W-:Y:S02]  /*17f0*/  ULOP3.LUT UR56, UR4, 0x10000, URZ, 0xfc, !UPT ;  /* 0x0001000004387892 */ /* 0x000fe4000f8efc3f */
[----:B------:R-:W-:Y:S02]  /*1800*/  ULOP3.LUT UR30, UR23, 0x10000, URZ, 0xfc, !UPT ;  /* 0x00010000171e7892 */ /* 0x000fe4000f8efc3f */
[----:B------:R-:W-:Y:S02]  /*1810*/  UIADD3 UR52, UR56, 0x2, URZ ;  /* 0x0000000238347890 */ /* 0x000fe4000fffe03f */
[----:B------:R-:W-:Y:S01]  /*1820*/  UIADD3 UR54, UR30, 0x2, URZ ;  /* 0x000000021e367890 */ /* 0x000fe2000fffe03f */
[----:B------:R-:W-:Y:S01]  /*1830*/  UMOV UR28, UR56 ;  /* 0x00000038001c7c82 */ /* 0x000fe20008000000 */
[----:B------:R-:W-:-:S03]  /*1840*/  UIADD3 UR48, UR56, 0x100, URZ ;  /* 0x0000010038307890 */ /* 0x000fc6000fffe03f */
[----:B------:R-:W-:Y:S01]  /*1850*/  HGMMA.64x256x16.F32 R24, gdesc[UR28], RZ, !UPT, gsb0 ;  /* 0x03e000001c1879f0 */ /* 0x000fe2000c0008ff */
[----:B------:R-:W-:Y:S02]  /*1860*/  UIADD3 UR50, UR30, 0x400, URZ ;  /* 0x000004001e327890 */ /* 0x000fe4000fffe03f */
[----:B------:R-:W-:Y:S02]  /*1870*/  UIADD3 UR44, UR56, 0x102, URZ ;  /* 0x00000102382c7890 */ /* 0x000fe4000fffe03f */
[----:B------:R-:W-:Y:S02]  /*1880*/  UIADD3 UR46, UR30, 0x402, URZ ;  /* 0x000004021e2e7890 */ /* 0x000fe4000fffe03f */
[----:B------:R-:W-:Y:S02]  /*1890*/  UIADD3 UR40, UR56, 0x200, URZ ;  /* 0x0000020038287890 */ /* 0x000fe4000fffe03f */
[----:B------:R-:W-:Y:S01]  /*18a0*/  UIADD3 UR42, UR30, 0x800, URZ ;  /* 0x000008001e2a7890 */ /* 0x000fe2000fffe03f */
[----:B------:R-:W-:Y:S01]  /*18b0*/  UMOV UR43, 0x80000020 ;  /* 0x80000020002b7882 */ /* 0x000fe20000000000 */
[----:B------:R-:W-:-:S02]  /*18c0*/  UIADD3 UR4, UR56, 0x202, URZ ;  /* 0x0000020238047890 */ /* 0x000fc4000fffe03f */
[----:B------:R-:W-:Y:S01]  /*18d0*/  UIADD3 UR6, UR30, 0x802, URZ ;  /* 0x000008021e067890 */ /* 0x000fe2000fffe03f */
[----:B------:R-:W-:Y:S01]  /*18e0*/  UMOV UR5, 0x80000020 ;  /* 0x8000002000057882 */ /* 0x000fe20000000000 */
[----:B------:R-:W-:Y:S01]  /*18f0*/  UMOV UR7, 0x80000020 ;  /* 0x8000002000077882 */ /* 0x000fe20000000000 */
[----:B------:R-:W-:Y:S01]  /*1900*/  ULDC UR8, c[0x0][0x28c] ;  /* 0x0000a30000087ab9 */ /* 0x000fe20000000800 */
        /* <DEDUP_REMOVED lines=31> */
[----:B------:R-:W-:-:S02]  /*1b00*/  WARPGROUP.DEPBAR.LE gsb0, 0x0 ;  /* 0x00008000000079c5 */ /* 0x000fc40000010000 */
[----:B------:R-:W-:-:S06]  /*1b10*/  WARPGROUP.ARRIVE ;  /* 0x00000000000079c5 */ /* 0x000fcc0000000000 */
[----:B------:R-:W-:Y:S01]  /*1b20*/  HGMMA.64x256x16.F32 R24, gdesc[UR52], R24, gsb0 ;  /* 0x03e00000341879f0 */ /* 0x000fe20008000818 */
[----:B------:R-:W-:Y:S01]  /*1b30*/  ULDC UR55, c[0x0][0x604] ;  /* 0x0001810000377ab9 */ /* 0x000fe20000000800 */
[----:B------:R-:W-:Y:S01]  /*1b40*/  ULDC UR54, c[0x0][0x604] ;  /* 0x0001810000367ab9 */ /* 0x000fe20000000800 */
[----:B------:R-:W-:Y:S02]  /*1b50*/  WARPGROUP.DEPBAR.LE gsb0, 0x0 ;  /* 0x00008000000079c5 */ /* 0x000fe40000010000 */
[----:B------:R-:W-:-:S15]  /*1b60*/  WARPGROUP.ARRIVE ;  /* 0x00000000000079c5 */ /* 0x000fde0000000000 */
[----:B------:R-:W-:-:S08]  /*1b70*/  NOP ;  /* 0x0000000000007918 */ /* 0x000fd00000000000 */
        /* <DEDUP_REMOVED lines=21> */
[----:B------:R-:W-:Y:S01]  /*1cd0*/  ISETP.GE.AND P4, PT, R12, UR7, PT ;  /* 0x000000070c007c0c */ /* 0x000fe2000bf86270 */
[C---:B------:R-:W-:Y:S01]  /*1ce0*/  VIADD R12, R10.reuse, 0x10 ;  /* 0x000000100a0c7836 */ /* 0x040fe20000000000 */
[----:B------:R-:W-:Y:S01]  /*1cf0*/  ISETP.GE.AND P3, PT, R11, UR6, PT ;  /* 0x000000060b007c0c */ /* 0x000fe2000bf66270 */
[----:B------:R-:W-:Y:S01]  /*1d00*/  ULDC UR7, c[0x0][0x28c] ;  /* 0x0000a30000077ab9 */ /* 0x000fe20000000800 */
[----:B------:R-:W-:Y:S01]  /*1d10*/  IADD3 R11, R10, 0x9, RZ ;  /* 0x000000090a0b7810 */ /* 0x000fe20007ffe0ff */
[----:B------:R-:W-:Y:S01]  /*1d20*/  ULDC UR6, c[0x0][0x28c] ;  /* 0x0000a30000067ab9 */ /* 0x000fe20000000800 */
[----:B------:R-:W-:Y:S01]  /*1d30*/  ISETP.GE.AND P6, PT, R12, UR7, PT ;  /* 0x000000070c007c0c */ /* 0x000fe2000bfc6270 */
[----:B------:R-:W-:Y:S01]  /*1d40*/  ULDC UR7, c[0x0][0x28c] ;  /* 0x0000a30000077ab9 */ /* 0x000fe20000000800 */
[----:B------:R-:W-:-:S02]  /*1d50*/  IADD3 R12, R10, 0x18, RZ ;  /* 0x000000180a0c7810 */ /* 0x000fc40007ffe0ff */
[----:B------:R-:W-:Y:S01]  /*1d60*/  ISETP.GE.AND P5, PT, R11, UR6, PT ;  /* 0x000000060b007c0c */ /* 0x000fe2000bfa6270 */
[----:B------:R-:W-:Y:S01]  /*1d70*/  ULDC UR6, c[0x0][0x28c] ;  /* 0x0000a30000067ab9 */ /* 0x000fe20000000800 */
[----:B------:R-:W-:Y:S02]  /*1d80*/  IADD3 R11, R10, 0x11, RZ ;  /* 0x000000110a0b7810 */ /* 0x000fe40007ffe0ff */
[----:B------:R-:W-:Y:S01]  /*1d90*/  ISETP.GE.AND P2, PT, R12, UR7, PT ;  /* 0x000000070c007c0c */ /* 0x000fe2000bf46270 */
[----:B------:R-:W-:Y:S01]  /*1da0*/  VIADD R12, R10, 0x19 ;  /* 0x000000190a0c7836 */ /* 0x000fe20000000000 */
[----:B------:R-:W-:Y:S01]  /*1db0*/  ISETP.GE.AND P1, PT, R11, UR6, PT ;  /* 0x000000060b007c0c */ /* 0x000fe2000bf26270 */
[----:B------:R-:W-:Y:S01]  /*1dc0*/  ULDC UR6, c[0x0][0x28c] ;  /* 0x0000a30000067ab9 */ /* 0x000fe20000000800 */
[----:B------:R-:W-:Y:S01]  /*1dd0*/  ULDC UR7, c[0x0][0x28c] ;  /* 0x0000a30000077ab9 */ /* 0x000fe20000000800 */
[----:B------:R-:W-:Y:S02]  /*1de0*/  WARPGROUP.DEPBAR.LE gsb0, 0x0 ;  /* 0x00008000000079c5 */ /* 0x000fe40000010000 */
[----:B------:R-:W-:-:S02]  /*1df0*/  FSEL R11, R25, -INF , !P3 ;  /* 0xff800000190b7808 */ /* 0x000fc40005800000 */
[----:B------:R-:W-:Y:S02]  /*1e00*/  FSEL R27, R27, -INF , !P3 ;  /* 0xff8000001b1b7808 */ /* 0x000fe40005800000 */
[----:B------:R-:W-:Y:S01]  /*1e10*/  ISETP.GE.AND P3, PT, R12, UR6, PT ;  /* 0x000000060c007c0c */ /* 0x000fe2000bf66270 */
[----:B------:R-:W-:Y:S01]  /*1e20*/  ULDC UR6, c[0x0][0x28c] ;  /* 0x0000a30000067ab9 */ /* 0x000fe20000000800 */
[----:B------:R-:W-:Y:S02]  /*1e30*/  IADD3 R12, R10, 0x20, RZ ;  /* 0x000000200a0c7810 */ /* 0x000fe40007ffe0ff */
[----:B------:R-:W-:Y:S02]  /*1e40*/  FSEL R13, R28, -INF , !P4 ;  /* 0xff8000001c0d7808 */ /* 0x000fe40006000000 */
[----:B------:R-:W-:Y:S02]  /*1e50*/  FSEL R30, R30, -INF , !P4 ;  /* 0xff8000001e1e7808 */ /* 0x000fe40006000000 */
[----:B------:R-:W-:Y:S01]  /*1e60*/  ISETP.GE.AND P4, PT, R12, UR6, PT ;  /* 0x000000060c007c0c */ /* 0x000fe2000bf86270 */
[----:B------:R-:W-:Y:S01]  /*1e70*/  ULDC UR6, c[0x0][0x28c] ;  /* 0x0000a30000067ab9 */ /* 0x000fe20000000800 */
[----:B------:R-:W-:-:S02]  /*1e80*/  IADD3 R12, R10, 0x21, RZ ;  /* 0x000000210a0c7810 */ /* 0x000fc40007ffe0ff */
[----:B------:R-:W-:Y:S02]  /*1e90*/  FSEL R176, R29, -INF , !P5 ;  /* 0xff8000001db07808 */ /* 0x000fe40006800000 */
[----:B------:R-:W-:Y:S02]  /*1ea0*/  FSEL R31, R31, -INF , !P5 ;  /* 0xff8000001f1f7808 */ /* 0x000fe40006800000 */
[----:B------:R-:W-:Y:S01]  /*1eb0*/  ISETP.GE.AND P5, PT, R12, UR6, PT ;  /* 0x000000060c007c0c */ /* 0x000fe2000bfa6270 */
[----:B------:R-:W-:Y:S01]  /*1ec0*/  VIADD R12, R10, 0x28 ;  /* 0x000000280a0c7836 */ /* 0x000fe20000000000 */
[----:B------:R-:W-:Y:S01]  /*1ed0*/  ULDC UR6, c[0x0][0x28c] ;  /* 0x0000a30000067ab9 */ /* 0x000fe20000000800 */
        /* <DEDUP_REMOVED lines=8> */
[----:B------:R-:W-:Y:S01]  /*1f60*/  ULDC UR6, c[0x0][0x28c] ;  /* 0x0000a30000067ab9 */ /* 0x000fe20000000800 */
[----:B------:R-:W-:Y:S02]  /*1f70*/  IADD3 R12, R10, 0x30, RZ ;  /* 0x000000300a0c7810 */ /* 0x000fe40007ffe0ff */
[----:B------:R-:W-:Y:S02]  /*1f80*/  FSEL R14, R36, -INF , !P2 ;  /* 0xff800000240e7808 */ /* 0x000fe40005000000 */
[----:B------:R-:W-:-:S02]  /*1f90*/  FSEL R38, R38, -INF , !P2 ;  /* 0xff80000026267808 */ /* 0x000fc40005000000 */
[----:B------:R-:W-:Y:S01]  /*1fa0*/  ISETP.GE.AND P2, PT, R12, UR6, PT ;  /* 0x000000060c007c0c */ /* 0x000fe2000bf46270 */
[----:B------:R-:W-:Y:S01]  /*1fb0*/  VIADD R12, R10, 0x31 ;  /* 0x000000310a0c7836 */ /* 0x000fe20000000000 */
[----:B------:R-:W-:Y:S01]  /*1fc0*/  ULDC UR6, c[0x0][0x28c] ;  /* 0x0000a30000067ab9 */ /* 0x000fe20000000800 */
[----:B------:R-:W-:Y:S02]  /*1fd0*/  FSEL R15, R37, -INF , !P3 ;  /* 0xff800000250f7808 */ /* 0x000fe40005800000 */
[----:B------:R-:W-:Y:S02]  /*1fe0*/  FSEL R39, R39, -INF , !P3 ;  /* 0xff80000027277808 */ /* 0x000fe40005800000 */
[----:B------:R-:W-:Y:S01]  /*1ff0*/  ISETP.GE.AND P3, PT, R12, UR6, PT ;  /* 0x000000060c007c0c */ /* 0x000fe2000bf66270 */
[----:B------:R-:W-:Y:S01]  /*2000*/  ULDC UR6, c[0x0][0x28c] ;  /* 0x0000a30000067ab9 */ /* 0x000fe20000000800 */
[----:B------:R-:W-:Y:S02]  /*2010*/  IADD3 R12, R10, 0x38, RZ ;  /* 0x000000380a0c7810 */ /* 0x000fe40007ffe0ff */
        /* <DEDUP_REMOVED lines=8> */
[----:B------:R-:W-:Y:S01]  /*20a0*/  VIADD R12, R10, 0x40 ;  /* 0x000000400a0c7836 */ /* 0x000fe20000000000 */
[----:B------:R-:W-:Y:S01]  /*20b0*/  ULDC UR6, c[0x0][0x28c] ;  /* 0x0000a30000067ab9 */ /* 0x000fe20000000800 */
        /* <DEDUP_REMOVED lines=40> */
[----:B------:R-:W-:Y:S01]  /*2340*/  FSEL R180, R60, -INF , !P2 ;  /* 0xff8000003cb47808 */ /* 0x000fe20005000000 */
[----:B------:R-:W-:Y:S01]  /*2350*/  VIADD R60, R10, 0xa9 ;  /* 0x000000a90a3c7836 */ /* 0x000fe20000000000 */
[----:B------:R-:W-:Y:S01]  /*2360*/  FSEL R29, R62, -INF , !P2 ;  /* 0xff8000003e1d7808 */ /* 0x000fe20005000000 */
[----:B------:R-:W-:Y:S01]  /*2370*/  VIADD R62, R10, 0xf1 ;  /* 0x000000f10a3e7836 */ /* 0x000fe20000000000 */
        /* <DEDUP_REMOVED lines=76> */
[----:B------:R-:W-:Y:S01]  /*2840*/  ULDC UR6, c[0x0][0x28c] ;  /* 0x0000a30000067ab9 */ /* 0x000fe20000000800 */
[----:B------:R-:W-:Y:S01]  /*2850*/  FSEL R83, R92, -INF , !P6 ;  /* 0xff8000005c537808 */ /* 0x000fe20007000000 */
[----:B------:R-:W-:Y:S01]  /*2860*/  VIADD R12, R10, 0xa0 ;  /* 0x000000a00a0c7836 */ /* 0x000fe20000000000 */
[----:B------:R-:W-:Y:S02]  /*2870*/  FSEL R76, R94, -INF , !P6 ;  /* 0xff8000005e4c7808 */ /* 0x000fe40007000000 */
[----:B------:R-:W-:Y:S01]  /*2880*/  ISETP.GE.AND P6, PT, R10, UR6, PT ;  /* 0x000000060a007c0c */ /* 0x000fe2000bfc6270 */
[----:B------:R-:W-:Y:S01]  /*2890*/  ULDC UR6, c[0x0][0x28c] ;  /* 0x0000a30000067ab9 */ /* 0x000fe20000000800 */
[----:B------:R-:W-:Y:S02]  /*28a0*/  FSEL R93, R93, -INF , !P1 ;  /* 0xff8000005d5d7808 */ /* 0x000fe40004800000 */
[----:B------:R-:W-:-:S02]  /*28b0*/  FSEL R48, R24, -INF , !P6 ;  /* 0xff80000018307808 */ /* 0x000fc40007000000 */
[----:B------:R-:W-:Y:S02]  /*28c0*/  FSEL R44, R26, -INF , !P6 ;  /* 0xff8000001a2c7808 */ /* 0x000fe40007000000 */
[----:B------:R-:W-:Y:S01]  /*28d0*/  ISETP.GE.AND P6, PT, R12, UR7, PT ;  /* 0x000000070c007c0c */ /* 0x000fe2000bfc6270 */
[----:B------:R-:W-:Y:S01]  /*28e0*/  ULDC UR7, c[0x0][0x604] ;  /* 0x0001810000077ab9 */ /* 0x000fe20000000800 */
[----:B------:R-:W-:Y:S02]  /*28f0*/  FMNMX R12, R48, R11, !PT ;  /* 0x0000000b300c7209 */ /* 0x000fe40007800000 */
[----:B------:R-:W-:Y:S02]  /*2900*/  FMNMX R19, R44, R27, !PT ;  /* 0x0000001b2c137209 */ /* 0x000fe40007800000 */
[----:B------:R-:W-:Y:S02]  /*2910*/  FMNMX R61, R13, R12, !PT ;  /* 0x0000000c0d3d7209 */ /* 0x000fe40007800000 */
[----:B------:R-:W-:-:S02]  /*2920*/  FMNMX R12, R30, R19, !PT ;  /* 0x000000131e0c7209 */ /* 0x000fc40007800000 */
[----:B------:R-:W-:Y:S02]  /*2930*/  FSEL R77, R95, -INF , !P1 ;  /* 0xff8000005f4d7808 */ /* 0x000fe40004800000 */
[----:B------:R-:W-:Y:S01]  /*2940*/  ISETP.GE.AND P1, PT, R18, UR8, PT ;  /* 0x0000000812007c0c */ /* 0x000fe2000bf26270 */
[----:B------:R-:W-:Y:S01]  /*2950*/  ULDC UR8, c[0x0][0x604] ;  /* 0x0001810000087ab9 */ /* 0x000fe20000000800 */
[----:B------:R-:W-:Y:S02]  /*2960*/  FMNMX R61, R176, R61, !PT ;  /* 0x0000003db03d7209 */ /* 0x000fe40007800000 */
[----:B------:R-:W-:Y:S02]  /*2970*/  IADD3 R18, R10, 0xa8, RZ ;  /* 0x000000a80a127810 */ /* 0x000fe40007ffe0ff */
[----:B------:R-:W-:Y:S02]  /*2980*/  FMNMX R19, R31, R12, !PT ;  /* 0x0000000c1f137209 */ /* 0x000fe40007800000 */
[----:B------:R-:W-:-:S02]  /*2990*/  FSEL R86, R96, -INF , !P2 ;  /* 0xff80000060567808 */ /* 0x000fc40005000000 */
[----:B------:R-:W-:Y:S02]  /*29a0*/  FSEL R24, R98, -INF , !P2 ;  /* 0xff80000062187808 */ /* 0x000fe40005000000 */
[----:B------:R-:W-:Y:S02]  /*29b0*/  FMNMX R12, R32, R61, !PT ;  /* 0x0000003d200c7209 */ /* 0x000fe40007800000 */
[----:B------:R-:W-:Y:S01]  /*29c0*/  ISETP.GE.AND P2, PT, R18, UR6, PT ;  /* 0x0000000612007c0c */ /* 0x000fe2000bf46270 */
[----:B------:R-:W-:Y:S01]  /*29d0*/  ULDC UR6, c[0x0][0x28c] ;  /* 0x0000a30000067ab9 */ /* 0x000fe20000000800 */
[----:B------:R-:W-:Y:S02]  /*29e0*/  FMNMX R18, R20, R19, !PT ;  /* 0x0000001314127209 */ /* 0x000fe40007800000 */
[----:B------:R-:W-:Y:S02]  /*29f0*/  FMNMX R19, R33, R12, !PT ;  /* 0x0000000c21137209 */ /* 0x000fe40007800000 */
[----:B------:R-:W-:-:S02]  /*2a00*/  FMNMX R61, R21, R18, !PT ;  /* 0x00000012153d7209 */ /* 0x000fc40007800000 */
[----:B------:R-:W-:Y:S02]  /*2a10*/  FMNMX R12, R14, R19, !PT ;  /* 0x000000130e0c7209 */ /* 0x000fe40007800000 */
[----:B------:R-:W-:Y:S02]  /*2a20*/  FMNMX R18, R38, R61, !PT ;  /* 0x0000003d26127209 */ /* 0x000fe40007800000 */
[----:B------:R-:W-:Y:S02]  /*2a30*/  FMNMX R19, R15, R12, !PT ;  /* 0x0000000c0f137209 */ /* 0x000fe40007800000 */
        /* <DEDUP_REMOVED lines=8> */
[----:B------:R-:W-:-:S02]  /*2ac0*/  FSEL R87, R97, -INF , !P3 ;  /* 0xff80000061577808 */ /* 0x000fc40005800000 */
        /* <DEDUP_REMOVED lines=11> */
[----:B------:R-:W-:Y:S02]  /*2b80*/  IADD3 R60, R10, 0xb1, RZ ;  /* 0x000000b10a3c7810 */ /* 0x000fe40007ffe0ff */
[----:B------:R-:W-:Y:S02]  /*2b90*/  FMNMX R19, R47, R12, !PT ;  /* 0x0000000c2f137209 */ /* 0x000fe40007800000 */
[----:B------:R-:W-:-:S02]  /*2ba0*/  FMNMX R18, R51, R18, !PT ;  /* 0x0000001233127209 */ /* 0x000fc40007800000 */
[----:B------:R-:W-:Y:S02]  /*2bb0*/  FSEL R184, R101, -INF , !P5 ;  /* 0xff80000065b87808 */ /* 0x000fe40006800000 */
[----:B------:R-:W-:Y:S02]  /*2bc0*/  FSEL R92, R103, -INF , !P5 ;  /* 0xff800000675c7808 */ /* 0x000fe40006800000 */
[----:B------:R-:W-:Y:S01]  /*2bd0*/  ISETP.GE.AND P5, PT, R60, UR6, PT ;  /* 0x000000063c007c0c */ /* 0x000fe2000bfa6270 */
[----:B------:R-:W-:Y:S01]  /*2be0*/  VIADD R60, R10, 0xb8 ;  /* 0x000000b80a3c7836 */ /* 0x000fe20000000000 */
[----:B------:R-:W-:Y:S01]  /*2bf0*/  FMNMX R12, R52, R19, !PT ;  /* 0x00000013340c7209 */ /* 0x000fe20007800000 */
[----:B------:R-:W-:Y:S01]  /*2c00*/  ULDC UR6, c[0x0][0x28c] ;  /* 0x0000a30000067ab9 */ /* 0x000fe20000000800 */
[----:B------:R-:W-:Y:S02]  /*2c10*/  FMNMX R19, R25, R18, !PT ;  /* 0x0000001219137209 */ /* 0x000fe40007800000 */
[----:B------:R-:W-:-:S02]  /*2c20*/  FMNMX R61, R53, R12, !PT ;  /* 0x0000000c353d7209 */ /* 0x000fc40007800000 */
[----:B------:R-:W-:Y:S02]  /*2c30*/  FSEL R185, R104, -INF , !P6 ;  /* 0xff80000068b97808 */ /* 0x000fe40007000000 */
[----:B------:R-:W-:Y:S02]  /*2c40*/  FSEL R152, R106, -INF , !P6 ;  /* 0xff8000006a987808 */ /* 0x000fe40007000000 */
[----:B------:R-:W-:Y:S02]  /*2c50*/  IADD3 R18, R10, 0xb9, RZ ;  /* 0x000000b90a127810 */ /* 0x000fe40007ffe0ff */
[----:B------:R-:W-:Y:S01]  /*2c60*/  ISETP.GE.AND P6, PT, R60, UR6, PT ;  /* 0x000000063c007c0c */ /* 0x000fe2000bfc6270 */
[----:B------:R-:W-:Y:S01]  /*2c70*/  ULDC UR6, c[0x0][0x28c] ;  /* 0x0000a30000067ab9 */ /* 0x000fe20000000800 */
        /* <DEDUP_REMOVED lines=31> */
[----:B------:R-:W-:Y:S02]  /*2e70*/  IADD3 R60, R10, 0xc0, RZ ;  /* 0x000000c00a3c7810 */ /* 0x000fe40007ffe0ff */
[----:B------:R-:W-:-:S02]  /*2e80*/  FMNMX R19, R81, R12, !PT ;  /* 0x0000000c51137209 */ /* 0x000fc40007800000 */
[----:B------:R-:W-:Y:S02]  /*2e90*/  FSEL R187, R108, -INF , !P2 ;  /* 0xff8000006cbb7808 */ /* 0x000fe40005000000 */
[----:B------:R-:W-:Y:S02]  /*2ea0*/  FSEL R155, R110, -INF , !P2 ;  /* 0xff8000006e9b7808 */ /* 0x000fe40005000000 */
[----:B------:R-:W-:Y:S02]  /*2eb0*/  FMNMX R61, R57, R18, !PT ;  /* 0x00000012393d7209 */ /* 0x000fe40007800000 */
[----:B------:R-:W-:Y:S01]  /*2ec0*/  ISETP.GE.AND P2, PT, R60, UR6, PT ;  /* 0x000000063c007c0c */ /* 0x000fe2000bf46270 */
[----:B------:R-:W-:Y:S01]  /*2ed0*/  VIADD R60, R10, 0xc1 ;  /* 0x000000c10a3c7836 */ /* 0x000fe20000000000 */
[----:B------:R-:W-:Y:S01]  /*2ee0*/  FMNMX R12, R84, R19, !PT ;  /* 0x00000013540c7209 */ /* 0x000fe20007800000 */
[----:B------:R-:W-:Y:S01]  /*2ef0*/  ULDC UR6, c[0x0][0x28c] ;  /* 0x0000a30000067ab9 */ /* 0x000fe20000000800 */
[----:B------:R-:W-:-:S02]  /*2f00*/  FMNMX R18, R68, R61, !PT ;  /* 0x0000003d44127209 */ /* 0x000fc40007800000 */
[----:B------:R-:W-:Y:S02]  /*2f10*/  FSEL R188, R109, -INF , !P3 ;  /* 0xff8000006dbc7808 */ /* 0x000fe40005800000 */
[----:B------:R-:W-:Y:S02]  /*2f20*/  FSEL R156, R111, -INF , !P3 ;  /* 0xff8000006f9c7808 */ /* 0x000fe40005800000 */
[----:B------:R-:W-:Y:S02]  /*2f30*/  FMNMX R19, R85, R12, !PT ;  /* 0x0000000c55137209 */ /* 0x000fe40007800000 */
[----:B------:R-:W-:Y:S01]  /*2f40*/  ISETP.GE.AND P3, PT, R60, UR6, PT ;  /* 0x000000063c007c0c */ /* 0x000fe2000bf66270 */
[----:B------:R-:W-:Y:S01]  /*2f50*/  ULDC UR6, c[0x0][0x28c] ;  /* 0x0000a30000067ab9 */ /* 0x000fe20000000800 */
[----:B------:R-:W-:Y:S02]  /*2f60*/  IADD3 R60, R10, 0xc8, RZ ;  /* 0x000000c80a3c7810 */ /* 0x000fe40007ffe0ff */
[----:B------:R-:W-:-:S02]  /*2f70*/  FMNMX R61, R69, R18, !PT ;  /* 0x00000012453d7209 */ /* 0x000fc40007800000 */
[----:B------:R-:W-:Y:S02]  /*2f80*/  FMNMX R19, R88, R19, !PT ;  /* 0x0000001358137209 */ /* 0x000fe40007800000 */
[----:B------:R-:W-:Y:S02]  /*2f90*/  FSEL R189, R112, -INF , !P4 ;  /* 0xff80000070bd7808 */ /* 0x000fe40006000000 */
[----:B------:R-:W-:Y:S02]  /*2fa0*/  FSEL R157, R114, -INF , !P4 ;  /* 0xff800000729d7808 */ /* 0x000fe40006000000 */
[----:B------:R-:W-:Y:S01]  /*2fb0*/  ISETP.GE.AND P4, PT, R60, UR6, PT ;  /* 0x000000063c007c0c */ /* 0x000fe2000bf86270 */
[----:B------:R-:W-:Y:S01]  /*2fc0*/  ULDC UR6, c[0x0][0x28c] ;  /* 0x0000a30000067ab9 */ /* 0x000fe20000000800 */
[----:B------:R-:W-:Y:S02]  /*2fd0*/  FMNMX R12, R90, R61, !PT ;  /* 0x0000003d5a0c7209 */ /* 0x000fe40007800000 */
[----:B------:R-:W-:-:S02]  /*2fe0*/  IADD3 R60, R10, 0xc9, RZ ;  /* 0x000000c90a3c7810 */ /* 0x000fc40007ffe0ff */
[----:B------:R-:W-:Y:S02]  /*2ff0*/  FMNMX R18, R82, R19, !PT ;  /* 0x0000001352127209 */ /* 0x000fe40007800000 */
        /* <DEDUP_REMOVED lines=41> */
[----:B------:R-:W-:Y:S02]  /*3290*/  IADD3 R18, R10, 0xe1, RZ ;  /* 0x000000e10a127810 */ /* 0x000fe40007ffe0ff */
[----:B------:R-:W-:Y:S01]  /*32a0*/  ISETP.GE.AND P4, PT, R60, UR6, PT ;  /* 0x000000063c007c0c */ /* 0x000fe2000bf86270 */
[----:B------:R-:W-:Y:S01]  /*32b0*/  ULDC UR6, c[0x0][0x28c] ;  /* 0x0000a30000067ab9 */ /* 0x000fe20000000800 */
[----:B------:R-:W-:Y:S01]  /*32c0*/  FMNMX R61, R152, R61, !PT ;  /* 0x0000003d983d7209 */ /* 0x000fe20007800000 */
[----:B------:R-:W-:Y:S01]  /*32d0*/  VIADD R60, R10, 0xe8 ;  /* 0x000000e80a3c7836 */ /* 0x000fe20000000000 */
        /* <DEDUP_REMOVED lines=12> */
[----:B------:R-:W-:Y:S02]  /*33a0*/  FSEL R128, R128, -INF , !P6 ;  /* 0xff80000080807808 */ /* 0x000fe40007000000 */
[----:B------:R-:W-:-:S02]  /*33b0*/  FSEL R165, R130, -INF , !P6 ;  /* 0xff80000082a57808 */ /* 0x000fc40007000000 */
[----:B------:R-:W-:Y:S02]  /*33c0*/  IADD3 R18, R10, 0xe9, RZ ;  /* 0x000000e90a127810 */ /* 0x000fe40007ffe0ff */
[----:B------:R-:W-:Y:S01]  /*33d0*/  ISETP.GE.AND P6, PT, R60, UR6, PT ;  /* 0x000000063c007c0c */ /* 0x000fe2000bfc6270 */
[----:B------:R-:W-:Y:S01]  /*33e0*/  ULDC UR6, c[0x0][0x28c] ;  /* 0x0000a30000067ab9 */ /* 0x000fe20000000800 */
[----:B------:R-:W-:Y:S02]  /*33f0*/  FMNMX R61, R113, R12, !PT ;  /* 0x0000000c713d7209 */ /* 0x000fe40007800000 */
[----:B------:R-:W-:Y:S02]  /*3400*/  FSEL R129, R129, -INF , !P1 ;  /* 0xff80000081817808 */ /* 0x000fe40004800000 */
[----:B------:R-:W-:Y:S02]  /*3410*/  FSEL R166, R131, -INF , !P1 ;  /* 0xff80000083a67808 */ /* 0x000fe40004800000 */
[----:B------:R-:W-:-:S02]  /*3420*/  FMNMX R12, R158, R19, !PT ;  /* 0x000000139e0c7209 */ /* 0x000fc40007800000 */
[----:B------:R-:W-:Y:S01]  /*3430*/  ISETP.GE.AND P1, PT, R18, UR6, PT ;  /* 0x0000000612007c0c */ /* 0x000fe2000bf26270 */
[----:B------:R-:W-:Y:S01]  /*3440*/  ULDC UR6, c[0x0][0x28c] ;  /* 0x0000a30000067ab9 */ /* 0x000fe20000000800 */
[----:B------:R-:W-:Y:S02]  /*3450*/  FMNMX R18, R116, R61, !PT ;  /* 0x0000003d74127209 */ /* 0x000fe40007800000 */
[----:B------:R-:W-:Y:S02]  /*3460*/  FMNMX R19, R159, R12, !PT ;  /* 0x0000000c9f137209 */ /* 0x000fe40007800000 */
[----:B------:R-:W-:Y:S02]  /*3470*/  FMNMX R61, R117, R18, !PT ;  /* 0x00000012753d7209 */ /* 0x000fe40007800000 */
[----:B------:R-:W-:Y:S02]  /*3480*/  FMNMX R12, R160, R19, !PT ;  /* 0x00000013a00c7209 */ /* 0x000fe40007800000 */
[----:B------:R-:W-:-:S02]  /*3490*/  FMNMX R18, R120, R61, !PT ;  /* 0x0000003d78127209 */ /* 0x000fc40007800000 */
[----:B------:R-:W-:Y:S02]  /*34a0*/  IADD3 R60, R10, 0xf0, RZ ;  /* 0x000000f00a3c7810 */ /* 0x000fe40007ffe0ff */
[----:B------:R-:W-:Y:S02]  /*34b0*/  FMNMX R19, R161, R12, !PT ;  /* 0x0000000ca1137209 */ /* 0x000fe40007800000 */
[----:B------:R-:W-:Y:S01]  /*34c0*/  FMNMX R61, R121, R18, !PT ;  /* 0x00000012793d7209 */ /* 0x000fe20007800000 */
[----:B------:R-:W3:Y:S01]  /*34d0*/  LDC R12, c[0x0][0x28c] ;  /* 0x0000a300ff0c7b82 */ /* 0x000ee20000000800 */
[----:B------:R-:W-:Y:S02]  /*34e0*/  FSEL R118, R132, -INF , !P2 ;  /* 0xff80000084767808 */ /* 0x000fe40005000000 */
[----:B------:R-:W-:Y:S02]  /*34f0*/  FSEL R167, R134, -INF , !P2 ;  /* 0xff80000086a77808 */ /* 0x000fe40005000000 */
[----:B------:R-:W-:Y:S01]  /*3500*/  ISETP.GE.AND P2, PT, R60, UR6, PT ;  /* 0x000000063c007c0c */ /* 0x000fe2000bf46270 */
[----:B------:R-:W-:Y:S01]  /*3510*/  ULDC UR6, c[0x0][0x28c] ;  /* 0x0000a30000067ab9 */ /* 0x000fe20000000800 */
        /* <DEDUP_REMOVED lines=9> */
[----:B------:R-:W-:Y:S02]  /*35b0*/  FSEL R133, R133, -INF , !P3 ;  /* 0xff80000085857808 */ /* 0x000fe40005800000 */
[----:B------:R-:W-:Y:S02]  /*35c0*/  FMNMX R60, R118, R61, !PT ;  /* 0x0000003d763c7209 */ /* 0x000fe40007800000 */
[----:B------:R-:W-:Y:S02]  /*35d0*/  FSEL R168, R135, -INF , !P3 ;  /* 0xff80000087a87808 */ /* 0x000fe40005800000 */
[----:B------:R-:W-:-:S02]  /*35e0*/  FMNMX R61, R167, R18, !PT ;  /* 0x00000012a73d7209 */ /* 0x000fc40007800000 */
[----:B------:R-:W-:Y:S02]  /*35f0*/  FSEL R136, R136, -INF , !P4 ;  /* 0xff80000088887808 */ /* 0x000fe40006000000 */
[----:B------:R-:W-:Y:S02]  /*3600*/  FMNMX R79, R133, R60, !PT ;  /* 0x0000003c854f7209 */ /* 0x000fe40007800000 */
[----:B------:R-:W-:Y:S02]  /*3610*/  IADD3 R19, R10, 0xf9, RZ ;  /* 0x000000f90a137810 */ /* 0x000fe40007ffe0ff */
[----:B------:R-:W-:Y:S02]  /*3620*/  FSEL R169, R138, -INF , !P4 ;  /* 0xff8000008aa97808 */ /* 0x000fe40006000000 */
[----:B------:R-:W-:Y:S02]  /*3630*/  FMNMX R18, R168, R61, !PT ;  /* 0x0000003da8127209 */ /* 0x000fe40007800000 */
[----:B------:R-:W-:-:S02]  /*3640*/  FSEL R137, R137, -INF , !P5 ;  /* 0xff80000089897808 */ /* 0x000fc40006800000 */
[----:B------:R-:W-:Y:S02]  /*3650*/  FMNMX R60, R136, R79, !PT ;  /* 0x0000004f883c7209 */ /* 0x000fe40007800000 */
[----:B------:R-:W-:Y:S02]  /*3660*/  FSEL R170, R139, -INF , !P5 ;  /* 0xff8000008baa7808 */ /* 0x000fe40006800000 */
[----:B---3--:R-:W-:Y:S02]  /*3670*/  ISETP.GE.AND P5, PT, R19, R12, PT ;  /* 0x0000000c1300720c */ /* 0x008fe40003fa6270 */
[----:B------:R-:W-:Y:S02]  /*3680*/  FMNMX R19, R169, R18, !PT ;  /* 0x00000012a9137209 */ /* 0x000fe40007800000 */
[----:B------:R-:W-:Y:S02]  /*3690*/  FSEL R119, R140, -INF , !P6 ;  /* 0xff8000008c777808 */ /* 0x000fe40007000000 */
[----:B------:R-:W-:-:S02]  /*36a0*/  FMNMX R60, R137, R60, !PT ;  /* 0x0000003c893c7209 */ /* 0x000fc40007800000 */
[----:B------:R-:W-:Y:S02]  /*36b0*/  FMNMX R18, R170, R19, !PT ;  /* 0x00000013aa127209 */ /* 0x000fe40007800000 */
[----:B------:R-:W-:Y:S02]  /*36c0*/  FSEL R122, R141, -INF , !P1 ;  /* 0xff8000008d7a7808 */ /* 0x000fe40004800000 */
[----:B------:R-:W-:Y:S02]  /*36d0*/  FMNMX R19, R119, R60, !PT ;  /* 0x0000003c77137209 */ /* 0x000fe40007800000 */
[----:B------:R-:W-:Y:S01]  /*36e0*/  ISETP.GE.AND P3, PT, R62, UR6, PT ;  /* 0x000000063e007c0c */ /* 0x000fe2000bf66270 */
[----:B------:R-:W-:Y:S01]  /*36f0*/  ULDC UR6, c[0x0][0x28c] ;  /* 0x0000a30000067ab9 */ /* 0x000fe20000000800 */
[----:B------:R-:W-:Y:S02]  /*3700*/  FSEL R171, R142, -INF , !P6 ;  /* 0xff8000008eab7808 */ /* 0x000fe40007000000 */
[----:B------:R-:W-:-:S02]  /*3710*/  IADD3 R62, R10, 0xf8, RZ ;  /* 0x000000f80a3e7810 */ /* 0x000fc40007ffe0ff */
[----:B------:R-:W-:Y:S02]  /*3720*/  FSEL R144, R144, -INF , !P2 ;  /* 0xff80000090907808 */ /* 0x000fe40005000000 */
[----:B------:R-:W-:Y:S02]  /*3730*/  FMNMX R19, R122, R19, !PT ;  /* 0x000000137a137209 */ /* 0x000fe40007800000 */
[----:B------:R-:W-:Y:S02]  /*3740*/  FSEL R172, R143, -INF , !P1 ;  /* 0xff8000008fac7808 */ /* 0x000fe40004800000 */
[----:B------:R-:W-:Y:S02]  /*3750*/  FMNMX R61, R171, R18, !PT ;  /* 0x00000012ab3d7209 */ /* 0x000fe40007800000 */
[----:B------:R-:W-:Y:S01]  /*3760*/  ISETP.GE.AND P4, PT, R62, UR6, PT ;  /* 0x000000063e007c0c */ /* 0x000fe2000bf86270 */
[----:B------:R-:W-:Y:S01]  /*3770*/  ULDC UR6, c[0x0][0x604] ;  /* 0x0001810000067ab9 */ /* 0x000fe20000000800 */
[----:B------:R-:W-:-:S02]  /*3780*/  FSEL R145, R145, -INF , !P3 ;  /* 0xff80000091917808 */ /* 0x000fc40005800000 */
[----:B------:R-:W-:Y:S02]  /*3790*/  FMNMX R60, R144, R19, !PT ;  /* 0x00000013903c7209 */ /* 0x000fe40007800000 */
[----:B------:R-:W-:Y:S02]  /*37a0*/  FMNMX R18, R172, R61, !PT ;  /* 0x0000003dac127209 */ /* 0x000fe40007800000 */
[----:B------:R-:W-:Y:S02]  /*37b0*/  FSEL R148, R148, -INF , !P4 ;  /* 0xff80000094947808 */ /* 0x000fe40006000000 */
[----:B------:R-:W-:Y:S02]  /*37c0*/  FMNMX R61, R145, R60, !PT ;  /* 0x0000003c913d7209 */ /* 0x000fe40007800000 */
[----:B------:R-:W-:Y:S02]  /*37d0*/  FSEL R173, R146, -INF , !P2 ;  /* 0xff80000092ad7808 */ /* 0x000fe40005000000 */
[----:B------:R-:W-:-:S02]  /*37e0*/  FSEL R149, R149, -INF , !P5 ;  /* 0xff80000095957808 */ /* 0x000fc40006800000 */
[----:B------:R-:W-:Y:S02]  /*37f0*/  FMNMX R60, R148, R61, !PT ;  /* 0x0000003d943c7209 */ /* 0x000fe40007800000 */
[----:B------:R-:W-:Y:S02]  /*3800*/  FSEL R174, R147, -INF , !P3 ;  /* 0xff80000093ae7808 */ /* 0x000fe40005800000 */
[----:B------:R-:W-:Y:S02]  /*3810*/  FMNMX R19, R173, R18, !PT ;  /* 0x00000012ad137209 */ /* 0x000fe40007800000 */
[----:B------:R-:W-:Y:S02]  /*3820*/  FMNMX R60, R149, R60, !PT ;  /* 0x0000003c953c7209 */ /* 0x000fe40007800000 */
[----:B------:R-:W-:Y:S02]  /*3830*/  FSEL R175, R150, -INF , !P4 ;  /* 0xff80000096af7808 */ /* 0x000fe40006000000 */
[----:B------:R-:W-:-:S02]  /*3840*/  FMNMX R18, R174, R19, !PT ;  /* 0x00000013ae127209 */ /* 0x000fc40007800000 */
[----:B------:R-:W3:Y:S01]  /*3850*/  SHFL.BFLY PT, R19, R60, 0x1, 0x1f ;  /* 0x0c201f003c137f89 */ /* 0x000ee200000e0000 */
[----:B------:R-:W-:Y:S02]  /*3860*/  FSEL R151, R151, -INF , !P5 ;  /* 0xff80000097977808 */ /* 0x000fe40006800000 */
[----:B------:R-:W-:-:S04]  /*3870*/  FMNMX R18, R175, R18, !PT ;  /* 0x00000012af127209 */ /* 0x000fc80007800000 */
[----:B------:R-:W-:-:S05]  /*3880*/  FMNMX R61, R151, R18, !PT ;  /* 0x00000012973d7209 */ /* 0x000fca0007800000 */
[----:B------:R-:W4:Y:S01]  /*3890*/  SHFL.BFLY PT, R18, R61, 0x1, 0x1f ;  /* 0x0c201f003d127f89 */ /* 0x000f2200000e0000 */
[----:B---3--:R-:W-:-:S05]  /*38a0*/  FMNMX R62, R60, R19, !PT ;  /* 0x000000133c3e7209 */ /* 0x008fca0007800000 */
[----:B------:R-:W3:Y:S01]  /*38b0*/  SHFL.BFLY PT, R19, R62, 0x2, 0x1f ;  /* 0x0c401f003e137f89 */ /* 0x000ee200000e0000 */
[----:B----4-:R-:W-:-:S05]  /*38c0*/  FMNMX R79, R61, R18, !PT ;  /* 0x000000123d4f7209 */ /* 0x010fca0007800000 */
[----:B------:R-:W4:Y:S01]  /*38d0*/  SHFL.BFLY PT, R18, R79, 0x2, 0x1f ;  /* 0x0c401f004f127f89 */ /* 0x000f2200000e0000 */
[----:B---3--:R-:W-:-:S04]  /*38e0*/  FMNMX R19, R62, R19, !PT ;  /* 0x000000133e137209 */ /* 0x008fc80007800000 */
[----:B------:R-:W-:-:S04]  /*38f0*/  FSETP.NEU.AND P1, PT, R19, -INF , PT ;  /* 0xff8000001300780b */ /* 0x000fc80003f2d000 */
[----:B------:R-:W-:Y:S02]  /*3900*/  FSEL R60, R19, RZ, P1 ;  /* 0x000000ff133c7208 */ /* 0x000fe40000800000 */
[----:B----4-:R-:W-:-:S03]  /*3910*/  FMNMX R18, R79, R18, !PT ;  /* 0x000000124f127209 */ /* 0x010fc60007800000 */
[----:B------:R-:W-:Y:S01]  /*3920*/  FMUL R123, R60, UR28 ;  /* 0x0000001c3c7b7c20 */ /* 0x000fe20008400000 */
[----:B------:R-:W-:Y:S01]  /*3930*/  ULDC UR28, c[0x0][0x604] ;  /* 0x00018100001c7ab9 */ /* 0x000fe20000000800 */
[----:B------:R-:W-:Y:S02]  /*3940*/  FSETP.NEU.AND P1, PT, R18, -INF , PT ;  /* 0xff8000001200780b */ /* 0x000fe40003f2d000 */
[--C-:B------:R-:W-:Y:S01]  /*3950*/  FFMA R124, R45, UR60, -R123.reuse ;  /* 0x0000003c2d7c7c23 */ /* 0x100fe2000800087b */
[--C-:B------:R-:W-:Y:S01]  /*3960*/  FFMA R95, R82, UR39, -R123.reuse ;  /* 0x00000027525f7c23 */ /* 0x100fe2000800087b */
[--C-:B------:R-:W-:Y:S01]  /*3970*/  FFMA R82, R186, UR28, -R123.reuse ;  /* 0x0000001cba527c23 */ /* 0x100fe2000800087b */
[----:B------:R-:W-:Y:S01]  /*3980*/  FSEL R45, R18, RZ, P1 ;  /* 0x000000ff122d7208 */ /* 0x000fe20000800000 */
[--C-:B------:R-:W-:Y:S01]  /*3990*/  FFMA R181, R48, UR27, -R123.reuse ;  /* 0x0000001b30b57c23 */ /* 0x100fe2000800087b */
[--C-:B------:R-:W-:Y:S01]  /*39a0*/  FFMA R179, R11, UR26, -R123.reuse ;  /* 0x0000001a0bb37c23 */ /* 0x100fe2000800087b */
[----:B------:R-:W-:Y:S01]  /*39b0*/  ULDC UR28, c[0x0][0x604] ;  /* 0x00018100001c7ab9 */ /* 0x000fe20000000800 */
[----:B------:R-:W-:Y:S01]  /*39c0*/  ULDC UR27, c[0x0][0x604] ;  /* 0x00018100001b7ab9 */ /* 0x000fe20000000800 */
[----:B------:R-:W-:Y:S01]  /*39d0*/  ULDC UR26, c[0x0][0x604] ;  /* 0x00018100001a7ab9 */ /* 0x000fe20000000800 */
[--C-:B------:R-:W-:Y:S01]  /*39e0*/  FFMA R125, R178, UR61, -R123.reuse ;  /* 0x0000003db27d7c23 */ /* 0x100fe2000800087b */
[--C-:B------:R-:W-:Y:S01]  /*39f0*/  FFMA R176, R176, UR24, -R123.reuse ;  /* 0x00000018b0b07c23 */ /* 0x100fe2000800087b */
[--C-:B------:R-:W-:Y:S01]  /*3a00*/  FFMA R98, R84, UR46, -R123.reuse ;  /* 0x0000002e54627c23 */ /* 0x100fe2000800087b */
[--C-:B------:R-:W-:Y:S01]  /*3a10*/  FFMA R94, R83, UR38, -R123.reuse ;  /* 0x00000026535e7c23 */ /* 0x100fe2000800087b */
[----:B------:R-:W-:Y:S01]  /*3a20*/  FMUL R178, R45, UR28 ;  /* 0x0000001c2db27c20 */ /* 0x000fe20008400000 */
[----:B------:R-:W-:Y:S01]  /*3a30*/  ULDC UR24, c[0x0][0x604] ;  /* 0x0001810000187ab9 */ /* 0x000fe20000000800 */
[--C-:B------:R-:W-:Y:S01]  /*3a40*/  FFMA R83, R187, UR27, -R123.reuse ;  /* 0x0000001bbb537c23 */ /* 0x100fe2000800087b */
[--C-:B------:R-:W-:Y:S01]  /*3a50*/  FFMA R84, R188, UR26, -R123.reuse ;  /* 0x0000001abc547c23 */ /* 0x100fe2000800087b */
[--C-:B------:R-:W-:Y:S01]  /*3a60*/  FFMA R103, R73, UR55, -R123.reuse ;  /* 0x0000003749677c23 */ /* 0x100fe2000800087b */
[----:B------:R-:W-:Y:S01]  /*3a70*/  ULDC UR27, c[0x0][0x604] ;  /* 0x00018100001b7ab9 */ /* 0x000fe20000000800 */
[----:B------:R-:W-:Y:S01]  /*3a80*/  ULDC UR26, c[0x0][0x604] ;  /* 0x00018100001a7ab9 */ /* 0x000fe20000000800 */
[--C-:B------:R-:W-:Y:S01]  /*3a90*/  FFMA R73, R113, UR24, -R123.reuse ;  /* 0x0000001871497c23 */ /* 0x100fe2000800087b */
[--C-:B------:R-:W-:Y:S01]  /*3aa0*/  FFMA R113, R44, UR27, -R178.reuse ;  /* 0x0000001b2c717c23 */ /* 0x100fe200080008b2 */
[--C-:B------:R-:W-:Y:S01]  /*3ab0*/  FFMA R27, R27, UR26, -R178.reuse ;  /* 0x0000001a1b1b7c23 */ /* 0x100fe200080008b2 */
[----:B------:R-:W-:Y:S01]  /*3ac0*/  FSETP.GEU.AND P6, PT, R181, -126, PT ;  /* 0xc2fc0000b500780b */ /* 0x000fe20003fce000 */
[--C-:B------:R-:W-:Y:S01]  /*3ad0*/  FFMA R109, R182, UR9, -R123.reuse ;  /* 0x00000009b66d7c23 */ /* 0x100fe2000800087b */
[--C-:B------:R-:W-:Y:S01]  /*3ae0*/  FFMA R108, R64, UR8, -R123.reuse ;  /* 0x00000008406c7c23 */ /* 0x100fe2000800087b */
[----:B------:R-:W-:Y:S01]  /*3af0*/  FSETP.GEU.AND P4, PT, R113, -126, PT ;  /* 0xc2fc00007100780b */ /* 0x000fe20003f8e000 */
[----:B------:R-:W-:Y:S01]  /*3b00*/  ULDC UR9, c[0x0][0x604] ;  /* 0x0001810000097ab9 */ /* 0x000fe20000000800 */
[----:B------:R-:W-:Y:S01]  /*3b10*/  FSETP.GEU.AND P5, PT, R27, -126, PT ;  /* 0xc2fc00001b00780b */ /* 0x000fe20003fae000 */
[----:B------:R-:W-:Y:S01]  /*3b20*/  ULDC UR8, c[0x0][0x604] ;  /* 0x0001810000087ab9 */ /* 0x000fe20000000800 */
[--C-:B------:R-:W-:Y:S01]  /*3b30*/  FFMA R177, R13, UR25, -R123.reuse ;  /* 0x000000190db17c23 */ /* 0x100fe2000800087b */
        /* <DEDUP_REMOVED lines=8> */
[----:B------:R-:W-:Y:S01]  /*3bc0*/  @!P4 FMUL R113, R113, 0.5 ;  /* 0x3f0000007171c820 */ /* 0x000fe20000400000 */
[--C-:B------:R-:W-:Y:S01]  /*3bd0*/  FFMA R146, R37, UR8, -R178.reuse ;  /* 0x0000000825927c23 */ /* 0x100fe200080008b2 */
[----:B------:R-:W-:Y:S01]  /*3be0*/  @!P5 FMUL R27, R27, 0.5 ;  /* 0x3f0000001b1bd820 */ /* 0x000fe20000400000 */
[----:B------:R-:W-:Y:S01]  /*3bf0*/  ULDC UR22, c[0x0][0x604] ;  /* 0x0001810000167ab9 */ /* 0x000fe20000000800 */
[--C-:B------:R-:W-:Y:S01]  /*3c00*/  FFMA R88, R86, UR34, -R123.reuse ;  /* 0x0000002256587c23 */ /* 0x100fe2000800087b */
[----:B------:R-:W3:Y:S01]  /*3c10*/  MUFU.EX2 R36, R113 ;  /* 0x0000007100247308 */ /* 0x000ee20000000800 */
[--C-:B------:R-:W-:Y:S01]  /*3c20*/  FFMA R104, R72, UR58, -R123.reuse ;  /* 0x0000003a48687c23 */ /* 0x100fe2000800087b */
[----:B------:R-:W-:Y:S01]  /*3c30*/  ULDC UR34, c[0x0][0x604] ;  /* 0x0001810000227ab9 */ /* 0x000fe20000000800 */
[--C-:B------:R-:W-:Y:S01]  /*3c40*/  FFMA R72, R116, UR22, -R123.reuse ;  /* 0x0000001674487c23 */ /* 0x100fe2000800087b */
[--C-:B------:R-:W-:Y:S01]  /*3c50*/  FFMA R116, R24, UR34, -R178.reuse ;  /* 0x0000002218747c23 */ /* 0x100fe200080008b2 */
[----:B------:R-:W-:Y:S01]  /*3c60*/  P2R R24, PR, RZ, 0x40 ;  /* 0x00000040ff187803 */ /* 0x000fe20000000000 */
[----:B------:R-:W-:Y:S01]  /*3c70*/  @!P6 FMUL R181, R181, 0.5 ;  /* 0x3f000000b5b5e820 */ /* 0x000fe20000400000 */
[----:B------:R-:W4:Y:S01]  /*3c80*/  SYNCS.PHASECHK.TRANS64.TRYWAIT P6, [R2+URZ+0x33008], R153 ;  /* 0x03300899020075a7 */ /* 0x000f2200080c017f */
[----:B------:R-:W5:Y:S01]  /*3c90*/  MUFU.EX2 R37, R27 ;  /* 0x0000001b00257308 */ /* 0x000f620000000800 */
[----:B------:R-:W-:Y:S01]  /*3ca0*/  ULDC UR24, c[0x0][0x604] ;  /* 0x0001810000187ab9 */ /* 0x000fe20000000800 */
[----:B------:R-:W-:Y:S01]  /*3cb0*/  ULDC UR25, c[0x0][0x604] ;  /* 0x0001810000197ab9 */ /* 0x000fe20000000800 */
[--C-:B------:R-:W-:Y:S01]  /*3cc0*/  FFMA R31, R31, UR24, -R178.reuse ;  /* 0x000000181f1f7c23 */ /* 0x100fe200080008b2 */
[--C-:B------:R-:W-:Y:S01]  /*3cd0*/  FFMA R101, R74, UR51, -R123.reuse ;  /* 0x000000334a657c23 */ /* 0x100fe2000800087b */
[--C-:B------:R-:W-:Y:S01]  /*3ce0*/  FFMA R74, R189, UR25, -R123.reuse ;  /* 0x00000019bd4a7c23 */ /* 0x100fe2000800087b */
[----:B------:R-:W-:Y:S01]  /*3cf0*/  FSETP.GEU.AND P3, PT, R179, -126, PT ;  /* 0xc2fc0000b300780b */ /* 0x000fe20003f6e000 */
[----:B------:R-:W-:Y:S01]  /*3d00*/  ULDC UR25, c[0x0][0x604] ;  /* 0x0001810000197ab9 */ /* 0x000fe20000000800 */
[----:B------:R-:W-:Y:S01]  /*3d10*/  FSETP.GEU.AND P2, PT, R31, -126, PT ;  /* 0xc2fc00001f00780b */ /* 0x000fe20003f4e000 */
[----:B---3--:R-:W-:Y:S01]  /*3d20*/  @!P4 FMUL R36, R36, R36 ;  /* 0x000000242424c220 */ /* 0x008fe20000400000 */
[----:B------:R-:W-:Y:S01]  /*3d30*/  FSETP.GEU.AND P4, PT, R177, -126, PT ;  /* 0xc2fc0000b100780b */ /* 0x000fe20003f8e000 */
[--C-:B------:R-:W-:Y:S01]  /*3d40*/  FFMA R30, R30, UR25, -R178.reuse ;  /* 0x000000191e1e7c23 */ /* 0x100fe200080008b2 */
[--C-:B------:R-:W-:Y:S01]  /*3d50*/  FFMA R60, R15, UR19, -R123.reuse ;  /* 0x000000130f3c7c23 */ /* 0x100fe2000800087b */
[--C-:B------:R-:W-:Y:S01]  /*3d60*/  FFMA R79, R33, UR21, -R123.reuse ;  /* 0x00000015214f7c23 */ /* 0x100fe2000800087b */
[----:B------:R-:W-:Y:S01]  /*3d70*/  ULDC UR19, c[0x0][0x604] ;  /* 0x0001810000137ab9 */ /* 0x000fe20000000800 */
[----:B------:R-:W-:Y:S01]  /*3d80*/  ULDC UR21, c[0x0][0x604] ;  /* 0x0001810000157ab9 */ /* 0x000fe20000000800 */
[----:B------:R-:W-:Y:S01]  /*3d90*/  FSETP.GEU.AND P1, PT, R30, -126, PT ;  /* 0xc2fc00001e00780b */ /* 0x000fe20003f2e000 */
[----:B-----5:R-:W-:Y:S01]  /*3da0*/  @!P5 FMUL R37, R37, R37 ;  /* 0x000000252525d220 */ /* 0x020fe20000400000 */
[----:B------:R-:W-:Y:S01]  /*3db0*/  FSETP.GEU.AND P5, PT, R176, -126, PT ;  /* 0xc2fc0000b000780b */ /* 0x000fe20003fae000 */
[----:B------:R-:W-:Y:S01]  /*3dc0*/  ULDC UR61, c[0x0][0x604] ;  /* 0x00018100003d7ab9 */ /* 0x000fe20000000800 */
[--C-:B------:R-:W-:Y:S01]  /*3dd0*/  FFMA R112, R54, UR12, -R123.reuse ;  /* 0x0000000c36707c23 */ /* 0x100fe2000800087b */
[----:B------:R-:W-:Y:S01]  /*3de0*/  @!P2 FMUL R31, R31, 0.5 ;  /* 0x3f0000001f1fa820 */ /* 0x000fe20000400000 */
[--C-:B------:R-:W-:Y:S01]  /*3df0*/  FFMA R111, R55, UR11, -R123.reuse ;  /* 0x0000000b376f7c23 */ /* 0x100fe2000800087b */
[--C-:B------:R-:W-:Y:S01]  /*3e00*/  FFMA R102, R71, UR54, -R123.reuse ;  /* 0x0000003647667c23 */ /* 0x100fe2000800087b */
[--C-:B------:R-:W-:Y:S01]  /*3e10*/  FFMA R64, R121, UR19, -R123.reuse ;  /* 0x0000001379407c23 */ /* 0x100fe2000800087b */
[----:B------:R-:W-:Y:S01]  /*3e20*/  ULDC UR12, c[0x0][0x604] ;  /* 0x00018100000c7ab9 */ /* 0x000fe20000000800 */
[--C-:B------:R-:W-:Y:S01]  /*3e30*/  FFMA R71, R117, UR21, -R123.reuse ;  /* 0x0000001575477c23 */ /* 0x100fe2000800087b */
[--C-:B------:R-:W-:Y:S01]  /*3e40*/  FFMA R55, R128, UR61, -R123.reuse ;  /* 0x0000003d80377c23 */ /* 0x100fe2000800087b */
[----:B------:R-:W-:Y:S01]  /*3e50*/  ULDC UR19, c[0x0][0x604] ;  /* 0x0001810000137ab9 */ /* 0x000fe20000000800 */
[----:B------:R-:W-:Y:S01]  /*3e60*/  @!P3 FMUL R179, R179, 0.5 ;  /* 0x3f000000b3b3b820 */ /* 0x000fe20000400000 */
[----:B------:R-:W-:Y:S01]  /*3e70*/  @!P4 FMUL R177, R177, 0.5 ;  /* 0x3f000000b1b1c820 */ /* 0x000fe20000400000 */
[----:B------:R-:W-:Y:S01]  /*3e80*/  @!P5 FMUL R176, R176, 0.5 ;  /* 0x3f000000b0b0d820 */ /* 0x000fe20000400000 */
        /* <DEDUP_REMOVED lines=9> */
[--C-:B------:R-:W-:Y:S01]  /*3f20*/  FFMA R119, R22, UR61, -R178.reuse ;  /* 0x0000003d16777c23 */ /* 0x100fe200080008b2 */
[----:B------:R-:W3:Y:S01]  /*3f30*/  MUFU.EX2 R39, R31 ;  /* 0x0000001f00277308 */ /* 0x000ee20000000800 */
[--C-:B------:R-:W-:Y:S01]  /*3f40*/  FFMA R130, R35, UR17, -R123.reuse ;  /* 0x0000001123827c23 */ /* 0x100fe2000800087b */
[--C-:B------:R-:W-:Y:S01]  /*3f50*/  FFMA R132, R46, UR16, -R123.reuse ;  /* 0x000000102e847c23 */ /* 0x100fe2000800087b */
[--C-:B------:R-:W-:Y:S01]  /*3f60*/  FFMA R141, R52, UR14, -R123.reuse ;  /* 0x0000000e348d7c23 */ /* 0x100fe2000800087b */
[--C-:B------:R-:W-:Y:S01]  /*3f70*/  FFMA R140, R53, UR13, -R123.reuse ;  /* 0x0000000d358c7c23 */ /* 0x100fe2000800087b */
[--C-:B------:R-:W-:Y:S01]  /*3f80*/  FFMA R110, R180, UR10, -R123.reuse ;  /* 0x0000000ab46e7c23 */ /* 0x100fe2000800087b */
[--C-:B------:R-:W-:Y:S01]  /*3f90*/  FFMA R107, R65, UR7, -R123.reuse ;  /* 0x00000007416b7c23 */ /* 0x100fe2000800087b */
[----:B------:R-:W-:Y:S01]  /*3fa0*/  ULDC UR20, c[0x0][0x604] ;  /* 0x0001810000147ab9 */ /* 0x000fe20000000800 */
[----:B------:R-:W1:Y:S01]  /*3fb0*/  MUFU.EX2 R20, R181 ;  /* 0x000000b500147308 */ /* 0x000e620000000800 */
[----:B------:R-:W-:Y:S01]  /*3fc0*/  ULDC UR18, c[0x0][0x604] ;  /* 0x0001810000127ab9 */ /* 0x000fe20000000800 */
[----:B------:R-:W-:Y:S01]  /*3fd0*/  ULDC UR17, c[0x0][0x604] ;  /* 0x0001810000117ab9 */ /* 0x000fe20000000800 */
[----:B------:R-:W-:Y:S01]  /*3fe0*/  ULDC UR60, c[0x0][0x604] ;  /* 0x00018100003c7ab9 */ /* 0x000fe20000000800 */
[----:B------:R-:W-:Y:S01]  /*3ff0*/  ULDC UR16, c[0x0][0x604] ;  /* 0x0001810000107ab9 */ /* 0x000fe20000000800 */
[----:B------:R-:W-:Y:S01]  /*4000*/  ULDC UR15, c[0x0][0x604] ;  /* 0x00018100000f7ab9 */ /* 0x000fe20000000800 */
[----:B------:R-:W-:Y:S01]  /*4010*/  ULDC UR14, c[0x0][0x604] ;  /* 0x00018100000e7ab9 */ /* 0x000fe20000000800 */
[----:B------:R-:W-:Y:S01]  /*4020*/  ULDC UR13, c[0x0][0x604] ;  /* 0x00018100000d7ab9 */ /* 0x000fe20000000800 */
[----:B------:R-:W1:Y:S01]  /*4030*/  MUFU.EX2 R21, R179 ;  /* 0x000000b300157308 */ /* 0x000e620000000800 */
[----:B------:R-:W-:Y:S01]  /*4040*/  ULDC UR11, c[0x0][0x604] ;  /* 0x00018100000b7ab9 */ /* 0x000fe20000000800 */
[----:B------:R-:W-:Y:S01]  /*4050*/  ULDC UR10, c[0x0][0x604] ;  /* 0x00018100000a7ab9 */ /* 0x000fe20000000800 */
[----:B------:R-:W-:Y:S01]  /*4060*/  ULDC UR7, c[0x0][0x604] ;  /* 0x0001810000077ab9 */ /* 0x000fe20000000800 */
[--C-:B------:R-:W-:Y:S01]  /*4070*/  FFMA R106, R63, UR6, -R123.reuse ;  /* 0x000000063f6a7c23 */ /* 0x100fe2000800087b */
[--C-:B------:R-:W-:Y:S01]  /*4080*/  FFMA R105, R66, UR59, -R123.reuse ;  /* 0x0000003b42697c23 */ /* 0x100fe2000800087b */
[--C-:B------:R-:W-:Y:S01]  /*4090*/  FFMA R63, R120, UR20, -R123.reuse ;  /* 0x00000014783f7c23 */ /* 0x100fe2000800087b */
[--C-:B------:R-:W-:Y:S01]  /*40a0*/  FFMA R65, R114, UR18, -R123.reuse ;  /* 0x0000001272417c23 */ /* 0x100fe2000800087b */
[----:B------:R-:W1:Y:S01]  /*40b0*/  MUFU.EX2 R22, R177 ;  /* 0x000000b100167308 */ /* 0x000e620000000800 */
[--C-:B------:R-:W-:Y:S01]  /*40c0*/  FFMA R66, R115, UR17, -R123.reuse ;  /* 0x0000001173427c23 */ /* 0x100fe2000800087b */
[--C-:B------:R-:W-:Y:S01]  /*40d0*/  FFMA R54, R129, UR60, -R123.reuse ;  /* 0x0000003c81367c23 */ /* 0x100fe2000800087b */
[--C-:B------:R-:W-:Y:S01]  /*40e0*/  FFMA R53, R118, UR16, -R123.reuse ;  /* 0x0000001076357c23 */ /* 0x100fe2000800087b */
        /* <DEDUP_REMOVED lines=20> */
[----:B------:R-:W-:Y:S01]  /*4230*/  @!P1 FMUL R30, R30, 0.5 ;  /* 0x3f0000001e1e9820 */ /* 0x000fe20000400000 */
[--C-:B------:R-:W-:Y:S01]  /*4240*/  FFMA R100, R80, UR50, -R123.reuse ;  /* 0x0000003250647c23 */ /* 0x100fe2000800087b */
[--C-:B------:R-:W-:Y:S01]  /*4250*/  FFMA R99, R81, UR47, -R123.reuse ;  /* 0x0000002f51637c23 */ /* 0x100fe2000800087b */
[--C-:B------:R-:W-:Y:S01]  /*4260*/  FFMA R93, R93, UR35, -R123.reuse ;  /* 0x000000235d5d7c23 */ /* 0x100fe2000800087b */
[--C-:B------:R-:W-:Y:S01]  /*4270*/  FFMA R86, R183, UR32, -R123.reuse ;  /* 0x00000020b7567c23 */ /* 0x100fe2000800087b */
[--C-:B------:R-:W-:Y:S01]  /*4280*/  FFMA R85, R184, UR31, -R123.reuse ;  /* 0x0000001fb8557c23 */ /* 0x100fe2000800087b */
[--C-:B------:R-:W-:Y:S01]  /*4290*/  FFMA R87, R87, UR33, -R123.reuse ;  /* 0x0000002157577c23 */ /* 0x100fe2000800087b */
[----:B------:R-:W-:Y:S01]  /*42a0*/  FFMA R81, R185, UR29, -R123 ;  /* 0x0000001db9517c23 */ /* 0x000fe2000800087b */
        /* <DEDUP_REMOVED lines=67> */
[----:B------:R5:W1:Y:S01]  /*46e0*/  MUFU.EX2 R38, R30 ;  /* 0x0000001e00267308 */ /* 0x000a620000000800 */
        /* <DEDUP_REMOVED lines=26> */
[----:B-----5:R-:W-:Y:S01]  /*4890*/  FFMA R30, R151, UR7, -R178 ;  /* 0x00000007971e7c23 */ /* 0x020fe200080008b2 */
[----:B-1-34-:R-:W-:Y:S06]  /*48a0*/  @!P6 BRA `(.L_x_23) ;  /* 0x000000fc00d4e947 */ /* 0x01afec0003800000 */
.L_x_81:
[----:B------:R-:W-:Y:S01]  /*48b0*/  ISETP.NE.AND P6, PT, R24, RZ, PT ;  /* 0x000000ff1800720c */ /* 0x000fe20003fc5270 */
[----:B------:R-:W-:Y:S01]  /*48c0*/  @!P1 FMUL R38, R38, R38 ;  /* 0x0000002626269220 */ /* 0x000fe20000400000 */
[----:B------:R-:W-:Y:S01]  /*48d0*/  @!P2 FMUL R39, R39, R39 ;  /* 0x000000272727a220 */ /* 0x000fe20000400000 */
[----:B------:R-:W-:Y:S01]  /*48e0*/  @!P3 FMUL R21, R21, R21 ;  /* 0x000000151515b220 */ /* 0x000fe20000400000 */
[----:B------:R-:W-:Y:S01]  /*48f0*/  @!P4 FMUL R22, R22, R22 ;  /* 0x000000161616c220 */ /* 0x000fe20000400000 */
[----:B------:R-:W-:Y:S01]  /*4900*/  @!P5 FMUL R31, R31, R31 ;  /* 0x0000001f1f1fd220 */ /* 0x000fe20000400000 */
[----:B------:R-:W-:Y:S01]  /*4910*/  ULOP3.LUT UR23, UR23, 0x4000000, URZ, 0xfc, !UPT ;  /* 0x0400000017177892 */ /* 0x000fe2000f8efc3f */
[----:B------:R-:W-:Y:S01]  /*4920*/  F2FP.F16.F32.PACK_AB R25, R37, R36 ;  /* 0x000000242519723e */ /* 0x000fe200000000ff */
[----:B------:R-:W-:Y:S01]  /*4930*/  UMOV UR7, 0x80000020 ;  /* 0x8000002000077882 */ /* 0x000fe20000000000 */
[----:B------:R-:W-:Y:S01]  /*4940*/  F2FP.F16.F32.PACK_AB R27, R39, R38 ;  /* 0x00000026271b723e */ /* 0x000fe200000000ff */
[----:B------:R-:W-:Y:S01]  /*4950*/  UIADD3 UR6, UR23, 0xc00, URZ ;  /* 0x00000c0017067890 */ /* 0x000fe2000fffe03f */
[----:B------:R-:W-:Y:S01]  /*4960*/  F2FP.F16.F32.PACK_AB R26, R31, R22 ;  /* 0x000000161f1a723e */ /* 0x000fe200000000ff */
[----:B------:R-:W-:Y:S01]  /*4970*/  ULDC UR14, c[0x0][0x604] ;  /* 0x00018100000e7ab9 */ /* 0x000fe20000000800 */
[----:B------:R-:W-:Y:S01]  /*4980*/  @!P6 FMUL R20, R20, R20 ;  /* 0x000000141414e220 */ /* 0x000fe20000400000 */
[----:B------:R-:W-:Y:S01]  /*4990*/  FSETP.GEU.AND P1, PT, R44, -126, PT ;  /* 0xc2fc00002c00780b */ /* 0x000fe20003f2e000 */
[----:B------:R-:W-:Y:S01]  /*49a0*/  ULDC UR15, c[0x0][0x28c] ;  /* 0x0000a300000f7ab9 */ /* 0x000fe20000000800 */
[----:B------:R-:W-:-:S02]  /*49b0*/  FSETP.GEU.AND P6, PT, R45, -126, PT ;  /* 0xc2fc00002d00780b */ /* 0x000fc40003fce000 */
[----:B------:R-:W-:Y:S02]  /*49c0*/  F2FP.F16.F32.PACK_AB R24, R21, R20 ;  /* 0x000000141518723e */ /* 0x000fe400000000ff */
[----:B------:R-:W-:Y:S02]  /*49d0*/  FSETP.GEU.AND P3, PT, R46, -126, PT ;  /* 0xc2fc00002e00780b */ /* 0x000fe40003f6e000 */
[----:B-12---:R-:W-:Y:S01]  /*49e0*/  WARPGROUP.ARRIVE ;  /* 0x00000000000079c5 */ /* 0x006fe20000000000 */
[----:B------:R-:W-:Y:S02]  /*49f0*/  FSETP.GEU.AND P2, PT, R47, -126, PT ;  /* 0xc2fc00002f00780b */ /* 0x000fe40003f4e000 */
[----:B------:R-:W-:Y:S02]  /*4a00*/  FSETP.GEU.AND P5, PT, R48, -126, PT ;  /* 0xc2fc00003000780b */ /* 0x000fe40003fae000 */
[----:B------:R-:W-:Y:S01]  /*4a10*/  @!P1 FMUL R44, R44, 0.5 ;  /* 0x3f0000002c2c9820 */ /* 0x000fe20000400000 */
[----:B------:R-:W-:Y:S01]  /*4a20*/  HGMMA.64x96x16.F32 R152, R24, gdesc[UR4].tnspB, RZ, !UPT, gsb0 ;  /* 0x4160000418987df0 */ /* 0x000fe2000c0008ff */
[----:B------:R-:W-:Y:S01]  /*4a30*/  @!P6 FMUL R45, R45, 0.5 ;  /* 0x3f0000002d2de820 */ /* 0x000fe20000400000 */
[----:B------:R-:W-:Y:S01]  /*4a40*/  FSETP.GEU.AND P4, PT, R79, -126, PT ;  /* 0xc2fc00004f00780b */ /* 0x000fe20003f8e000 */
[----:B------:R-:W-:Y:S01]  /*4a50*/  UIADD3 UR6, UR23, 0xc40, URZ ;  /* 0x00000c4017067890 */ /* 0x000fe2000fffe03f */
[----:B------:R-:W-:Y:S01]  /*4a60*/  IADD3 R10, R10, 0x100, RZ ;  /* 0x000001000a0a7810 */ /* 0x000fe20007ffe0ff */
[----:B------:R-:W1:Y:S01]  /*4a70*/  MUFU.EX2 R44, R44 ;  /* 0x0000002c002c7308 */ /* 0x000e620000000800 */
[----:B------:R-:W-:Y:S01]  /*4a80*/  @!P3 FMUL R46, R46, 0.5 ;  /* 0x3f0000002e2eb820 */ /* 0x000fe20000400000 */
[----:B------:R-:W-:Y:S01]  /*4a90*/  UMOV UR7, 0x80000020 ;  /* 0x8000002000077882 */ /* 0x000fe20000000000 */
[----:B------:R-:W-:Y:S01]  /*4aa0*/  @!P2 FMUL R47, R47, 0.5 ;  /* 0x3f0000002f2fa820 */ /* 0x000fe20000400000 */
[----:B------:R-:W-:Y:S01]  /*4ab0*/  LEA.HI.SX32 R17, R17, 0xffffffff, 0x18 ;  /* 0xffffffff11117811 */ /* 0x000fe200078fc2ff */
[----:B------:R-:W-:-:S03]  /*4ac0*/  @!P5 FMUL R48, R48, 0.5 ;  /* 0x3f0000003030d820 */ /* 0x000fc60000400000 */
[----:B------:R-:W2:Y:S02]  /*4ad0*/  MUFU.EX2 R45, R45 ;  /* 0x0000002d002d7308 */ /* 0x000ea40000000800 */
[----:B------:R-:W-:-:S06]  /*4ae0*/  @!P4 FMUL R79, R79, 0.5 ;  /* 0x3f0000004f4fc820 */ /* 0x000fcc0000400000 */
[----:B------:R-:W3:Y:S01]  /*4af0*/  MUFU.EX2 R46, R46 ;  /* 0x0000002e002e7308 */ /* 0x000ee20000000800 */
[----:B-1----:R-:W-:Y:S01]  /*4b00*/  @!P1 FMUL R44, R44, R44 ;  /* 0x0000002c2c2c9220 */ /* 0x002fe20000400000 */
[----:B------:R-:W-:-:S06]  /*4b10*/  FSETP.GEU.AND P1, PT, R62, -126, PT ;  /* 0xc2fc00003e00780b */ /* 0x000fcc0003f2e000 */
[----:B------:R-:W1:Y:S01]  /*4b20*/  MUFU.EX2 R47, R47 ;  /* 0x0000002f002f7308 */ /* 0x000e620000000800 */
[----:B--2---:R-:W-:Y:S01]  /*4b30*/  @!P6 FMUL R45, R45, R45 ;  /* 0x0000002d2d2de220 */ /* 0x004fe20000400000 */
[----:B------:R-:W-:-:S05]  /*4b40*/  FSETP.GEU.AND P6, PT, R60, -126, PT ;  /* 0xc2fc00003c00780b */ /* 0x000fca0003fce000 */
[----:B------:R-:W-:Y:S01]  /*4b50*/  @!P1 FMUL R62, R62, 0.5 ;  /* 0x3f0000003e3e9820 */ /* 0x000fe20000400000 */
[----:B------:R-:W2:Y:S01]  /*4b60*/  MUFU.EX2 R48, R48 ;  /* 0x0000003000307308 */ /* 0x000ea20000000800 */
[----:B---3--:R-:W-:Y:S01]  /*4b70*/  @!P3 FMUL R46, R46, R46 ;  /* 0x0000002e2e2eb220 */ /* 0x008fe20000400000 */
[----:B------:R-:W-:-:S05]  /*4b80*/  FSETP.GEU.AND P3, PT, R117, -126, PT ;  /* 0xc2fc00007500780b */ /* 0x000fca0003f6e000 */
[----:B------:R-:W-:Y:S01]  /*4b90*/  @!P6 FMUL R60, R60, 0.5 ;  /* 0x3f0000003c3ce820 */ /* 0x000fe20000400000 */
[----:B------:R-:W3:Y:S01]  /*4ba0*/  MUFU.EX2 R49, R79 ;  /* 0x0000004f00317308 */ /* 0x000ee20000000800 */
[----:B-1----:R-:W-:Y:S01]  /*4bb0*/  @!P2 FMUL R47, R47, R47 ;  /* 0x0000002f2f2fa220 */ /* 0x002fe20000400000 */
[----:B------:R-:W-:-:S05]  /*4bc0*/  FSETP.GEU.AND P2, PT, R119, -126, PT ;  /* 0xc2fc00007700780b */ /* 0x000fca0003f4e000 */
[----:B------:R-:W-:Y:S01]  /*4bd0*/  @!P3 FMUL R117, R117, 0.5 ;  /* 0x3f0000007575b820 */ /* 0x000fe20000400000 */
        /* <DEDUP_REMOVED lines=29> */
[----:B------:R-:W-:Y:S02]  /*4db0*/  WARPGROUP.DEPBAR.LE gsb0, 0x0 ;  /* 0x00008000000079c5 */ /* 0x000fe40000010000 */
[----:B------:R-:W-:Y:S01]  /*4dc0*/  F2FP.F16.F32.PACK_AB R25, R45, R44 ;  /* 0x0000002c2d19723e */ /* 0x000fe200000000ff */
[----:B---3--:R-:W-:Y:S01]  /*4dd0*/  @!P1 FMUL R60, R60, R60 ;  /* 0x0000003c3c3c9220 */ /* 0x008fe20000400000 */
[----:B------:R-:W-:Y:S02]  /*4de0*/  F2FP.F16.F32.PACK_AB R27, R47, R46 ;  /* 0x0000002e2f1b723e */ /* 0x000fe400000000ff */
[----:B------:R-:W-:Y:S01]  /*4df0*/  F2FP.F16.F32.PACK_AB R24, R49, R48 ;  /* 0x000000303118723e */ /* 0x000fe200000000ff */
[----:B------:R-:W3:Y:S01]  /*4e00*/  MUFU.EX2 R117, R125 ;  /* 0x0000007d00757308 */ /* 0x000ee20000000800 */
[----:B------:R-:W-:Y:S01]  /*4e10*/  F2FP.F16.F32.PACK_AB R26, R51, R50 ;  /* 0x00000032331a723e */ /* 0x000fe200000000ff */
[----:B-1----:R-:W-:Y:S01]  /*4e20*/  @!P6 FMUL R80, R80, R80 ;  /* 0x000000505050e220 */ /* 0x002fe20000400000 */
[----:B------:R-:W-:Y:S01]  /*4e30*/  FSETP.GEU.AND P6, PT, R124, -126, PT ;  /* 0xc2fc00007c00780b */ /* 0x000fe20003fce000 */
[----:B------:R-:W-:Y:S01]  /*4e40*/  @!P5 FMUL R132, R132, 0.5 ;  /* 0x3f0000008484d820 */ /* 0x000fe20000400000 */
[----:B------:R-:W-:Y:S01]  /*4e50*/  WARPGROUP.ARRIVE ;  /* 0x00000000000079c5 */ /* 0x000fe20000000000 */
[----:B------:R-:W-:Y:S01]  /*4e60*/  FSETP.GEU.AND P1, PT, R131, -126, PT ;  /* 0xc2fc00008300780b */ /* 0x000fe20003f2e000 */
[----:B--2---:R-:W-:Y:S01]  /*4e70*/  @!P4 FMUL R62, R62, R62 ;  /* 0x0000003e3e3ec220 */ /* 0x004fe20000400000 */
[----:B------:R-:W-:-:S03]  /*4e80*/  FSETP.GEU.AND P4, PT, R142, -126, PT ;  /* 0xc2fc00008e00780b */ /* 0x000fc60003f8e000 */
[----:B------:R-:W-:Y:S01]  /*4e90*/  HGMMA.64x96x16.F32 R152, R24, gdesc[UR4].tnspB, R152, gsb0 ;  /* 0x4160000418987df0 */ /* 0x000fe20008000898 */
[----:B------:R-:W-:Y:S01]  /*4ea0*/  UIADD3 UR6, UR23, 0xc80, URZ ;  /* 0x00000c8017067890 */ /* 0x000fe2000fffe03f */
[----:B------:R-:W1:Y:S01]  /*4eb0*/  MUFU.EX2 R132, R132 ;  /* 0x0000008400847308 */ /* 0x000e620000000800 */
[----:B------:R-:W-:Y:S02]  /*4ec0*/  UMOV UR7, 0x80000020 ;  /* 0x8000002000077882 */ /* 0x000fe40000000000 */
[----:B------:R-:W-:Y:S01]  /*4ed0*/  @!P6 FMUL R124, R124, 0.5 ;  /* 0x3f0000007c7ce820 */ /* 0x000fe20000400000 */
[----:B---3--:R-:W-:Y:S01]  /*4ee0*/  @!P3 FMUL R117, R117, R117 ;  /* 0x000000757575b220 */ /* 0x008fe20000400000 */
[----:B------:R-:W-:Y:S01]  /*4ef0*/  FSETP.GEU.AND P3, PT, R135, -126, PT ;  /* 0xc2fc00008700780b */ /* 0x000fe20003f6e000 */
[----:B------:R-:W-:Y:S02]  /*4f00*/  @!P1 FMUL R131, R131, 0.5 ;  /* 0x3f00000083839820 */ /* 0x000fe40000400000 */
[----:B------:R-:W2:Y:S01]  /*4f10*/  MUFU.EX2 R118, R124 ;  /* 0x0000007c00767308 */ /* 0x000ea20000000800 */
[----:B------:R-:W-:-:S07]  /*4f20*/  @!P4 FMUL R142, R142, 0.5 ;  /* 0x3f0000008e8ec820 */ /* 0x000fce0000400000 */
[----:B------:R-:W3:Y:S01]  /*4f30*/  MUFU.EX2 R124, R139 ;  /* 0x0000008b007c7308 */ /* 0x000ee20000000800 */
[----:B-1----:R-:W-:Y:S01]  /*4f40*/  @!P5 FMUL R132, R132, R132 ;  /* 0x000000848484d220 */ /* 0x002fe20000400000 */
[----:B------:R-:W-:Y:S01]  /*4f50*/  @!P3 FMUL R135, R135, 0.5 ;  /* 0x3f0000008787b820 */ /* 0x000fe20000400000 */
[----:B------:R-:W-:-:S05]  /*4f60*/  FSETP.GEU.AND P5, PT, R112, -126, PT ;  /* 0xc2fc00007000780b */ /* 0x000fca0003fae000 */
[----:B------:R-:W1:Y:S01]  /*4f70*/  MUFU.EX2 R130, R135 ;  /* 0x0000008700827308 */ /* 0x000e620000000800 */
[----:B--2---:R-:W-:Y:S01]  /*4f80*/  @!P6 FMUL R118, R118, R118 ;  /* 0x000000767676e220 */ /* 0x004fe20000400000 */
[----:B------:R-:W-:-:S06]  /*4f90*/  FSETP.GEU.AND P6, PT, R138, -126, PT ;  /* 0xc2fc00008a00780b */ /* 0x000fcc0003fce000 */
[----:B------:R-:W2:Y:S01]  /*4fa0*/  MUFU.EX2 R131, R131 ;  /* 0x0000008300837308 */ /* 0x000ea20000000800 */
[----:B---3--:R-:W-:Y:S01]  /*4fb0*/  @!P2 FMUL R124, R124, R124 ;  /* 0x0000007c7c7ca220 */ /* 0x008fe20000400000 */
[----:B------:R-:W-:Y:S01]  /*4fc0*/  FSETP.GEU.AND P2, PT, R141, -126, PT ;  /* 0xc2fc00008d00780b */ /* 0x000fe20003f4e000 */
[----:B------:R-:W-:-:S04]  /*4fd0*/  @!P5 FMUL R112, R112, 0.5 ;  /* 0x3f0000007070d820 */ /* 0x000fc80000400000 */
        /* <DEDUP_REMOVED lines=35> */
[----:B------:R-:W-:Y:S01]  /*5210*/  FSETP.GEU.AND P6, PT, R149, -126, PT ;  /* 0xc2fc00009500780b */ /* 0x000fe20003fce000 */
[----:B------:R-:W-:Y:S02]  /*5220*/  WARPGROUP.DEPBAR.LE gsb0, 0x0 ;  /* 0x00008000000079c5 */ /* 0x000fe40000010000 */
[----:B------:R-:W-:Y:S02]  /*5230*/  F2FP.F16.F32.PACK_AB R25, R80, R79 ;  /* 0x0000004f5019723e */ /* 0x000fe400000000ff */
[----:B------:R-:W-:Y:S01]  /*5240*/  @!P5 FMUL R108, R108, 0.5 ;  /* 0x3f0000006c6cd820 */ /* 0x000fe20000400000 */
[----:B------:R-:W-:Y:S01]  /*5250*/  F2FP.F16.F32.PACK_AB R27, R60, R119 ;  /* 0x000000773c1b723e */ /* 0x000fe200000000ff */
[----:B------:R-:W3:Y:S01]  /*5260*/  MUFU.EX2 R140, R110 ;  /* 0x0000006e008c7308 */ /* 0x000ee20000000800 */
[----:B------:R-:W-:Y:S01]  /*5270*/  F2FP.F16.F32.PACK_AB R24, R62, R61 ;  /* 0x0000003d3e18723e */ /* 0x000fe200000000ff */
[----:B-1----:R-:W-:Y:S01]  /*5280*/  @!P2 FMUL R148, R148, R148 ;  /* 0x000000949494a220 */ /* 0x002fe20000400000 */
[----:B------:R-:W-:-:S02]  /*5290*/  F2FP.F16.F32.PACK_AB R26, R118, R117 ;  /* 0x00000075761a723e */ /* 0x000fc400000000ff */
[----:B------:R-:W-:Y:S01]  /*52a0*/  FSETP.GEU.AND P2, PT, R146, -126, PT ;  /* 0xc2fc00009200780b */ /* 0x000fe20003f4e000 */
[----:B------:R-:W-:Y:S01]  /*52b0*/  @!P6 FMUL R149, R149, 0.5 ;  /* 0x3f0000009595e820 */ /* 0x000fe20000400000 */
[----:B------:R-:W-:Y:S01]  /*52c0*/  WARPGROUP.ARRIVE ;  /* 0x00000000000079c5 */ /* 0x000fe20000000000 */
[----:B--2---:R-:W-:Y:S01]  /*52d0*/  @!P4 FMUL R141, R141, R141 ;  /* 0x0000008d8d8dc220 */ /* 0x004fe20000400000 */
[----:B------:R-:W-:Y:S01]  /*52e0*/  FSETP.GEU.AND P4, PT, R107, -126, PT ;  /* 0xc2fc00006b00780b */ /* 0x000fe20003f8e000 */
[----:B------:R-:W1:Y:S03]  /*52f0*/  MUFU.EX2 R143, R143 ;  /* 0x0000008f008f7308 */ /* 0x000e660000000800 */
[----:B------:R-:W-:Y:S01]  /*5300*/  HGMMA.64x96x16.F32 R152, R24, gdesc[UR4].tnspB, R152, gsb0 ;  /* 0x4160000418987df0 */ /* 0x000fe20008000898 */
[----:B------:R-:W-:Y:S01]  /*5310*/  UIADD3 UR6, UR23, 0xcc0, URZ ;  /* 0x00000cc017067890 */ /* 0x000fe2000fffe03f */
[----:B------:R-:W-:Y:S01]  /*5320*/  UMOV UR7, 0x80000020 ;  /* 0x8000002000077882 */ /* 0x000fe20000000000 */
[----:B---3--:R-:W-:-:S02]  /*5330*/  @!P3 FMUL R140, R140, R140 ;  /* 0x0000008c8c8cb220 */ /* 0x008fc40000400000 */
[----:B------:R-:W2:Y:S01]  /*5340*/  MUFU.EX2 R149, R149 ;  /* 0x0000009500957308 */ /* 0x000ea20000000800 */
[----:B------:R-:W-:Y:S01]  /*5350*/  @!P2 FMUL R146, R146, 0.5 ;  /* 0x3f0000009292a820 */ /* 0x000fe20000400000 */
[----:B------:R-:W-:Y:S02]  /*5360*/  FSETP.GEU.AND P3, PT, R144, -126, PT ;  /* 0xc2fc00009000780b */ /* 0x000fe40003f6e000 */
[----:B------:R-:W-:-:S04]  /*5370*/  @!P4 FMUL R107, R107, 0.5 ;  /* 0x3f0000006b6bc820 */ /* 0x000fc80000400000 */
        /* <DEDUP_REMOVED lines=49> */
[----:B------:R-:W-:Y:S02]  /*5690*/  WARPGROUP.DEPBAR.LE gsb0, 0x0 ;  /* 0x00008000000079c5 */ /* 0x000fe40000010000 */
[----:B------:R-:W-:Y:S01]  /*56a0*/  F2FP.F16.F32.PACK_AB R25, R125, R124 ;  /* 0x0000007c7d19723e */ /* 0x000fe200000000ff */
[----:B-1----:R-:W-:Y:S01]  /*56b0*/  @!P2 FMUL R107, R107, R107 ;  /* 0x0000006b6b6ba220 */ /* 0x002fe20000400000 */
[----:B------:R-:W-:Y:S02]  /*56c0*/  F2FP.F16.F32.PACK_AB R27, R131, R130 ;  /* 0x00000082831b723e */ /* 0x000fe400000000ff */
[----:B------:R-:W-:Y:S01]  /*56d0*/  F2FP.F16.F32.PACK_AB R24, R135, R132 ;  /* 0x000000848718723e */ /* 0x000fe200000000ff */
[----:B------:R-:W-:Y:S01]  /*56e0*/  @!P6 FMUL R105, R105, 0.5 ;  /* 0x3f0000006969e820 */ /* 0x000fe20000400000 */
[----:B------:R-:W-:Y:S01]  /*56f0*/  F2FP.F16.F32.PACK_AB R26, R139, R138 ;  /* 0x0000008a8b1a723e */ /* 0x000fe200000000ff */
[----:B------:R-:W1:Y:S01]  /*5700*/  MUFU.EX2 R100, R100 ;  /* 0x0000006400647308 */ /* 0x000e620000000800 */
[----:B------:R-:W-:Y:S01]  /*5710*/  FSETP.GEU.AND P2, PT, R129, -126, PT ;  /* 0xc2fc00008100780b */ /* 0x000fe20003f4e000 */
[----:B--2---:R-:W-:Y:S01]  /*5720*/  @!P1 FMUL R126, R126, R126 ;  /* 0x0000007e7e7e9220 */ /* 0x004fe20000400000 */
[----:B------:R-:W-:Y:S01]  /*5730*/  WARPGROUP.ARRIVE ;  /* 0x00000000000079c5 */ /* 0x000fe20000000000 */
[----:B------:R-:W-:Y:S01]  /*5740*/  FSETP.GEU.AND P1, PT, R120, -126, PT ;  /* 0xc2fc00007800780b */ /* 0x000fe20003f2e000 */
[----:B---3--:R-:W-:-:S03]  /*5750*/  @!P3 FMUL R136, R136, R136 ;  /* 0x000000888888b220 */ /* 0x008fc60000400000 */
[----:B------:R-:W2:Y:S01]  /*5760*/  MUFU.EX2 R109, R105 ;  /* 0x00000069006d7308 */ /* 0x000ea20000000800 */
[----:B------:R-:W-:Y:S01]  /*5770*/  HGMMA.64x96x16.F32 R152, R24, gdesc[UR4].tnspB, R152, gsb0 ;  /* 0x4160000418987df0 */ /* 0x000fe20008000898 */
[----:B------:R-:W-:Y:S01]  /*5780*/  UIADD3 UR6, UR23, 0xd00, URZ ;  /* 0x00000d0017067890 */ /* 0x000fe2000fffe03f */
[----:B------:R-:W-:Y:S01]  /*5790*/  FSETP.GEU.AND P3, PT, R127, -126, PT ;  /* 0xc2fc00007f00780b */ /* 0x000fe20003f6e000 */
[----:B------:R-:W-:Y:S02]  /*57a0*/  UMOV UR7, 0x80000020 ;  /* 0x8000002000077882 */ /* 0x000fe40000000000 */
[----:B------:R-:W-:Y:S02]  /*57b0*/  @!P2 FMUL R129, R129, 0.5 ;  /* 0x3f0000008181a820 */ /* 0x000fe40000400000 */
[----:B------:R-:W3:Y:S01]  /*57c0*/  MUFU.EX2 R105, R103 ;  /* 0x0000006700697308 */ /* 0x000ee20000000800 */
[----:B-1----:R-:W-:Y:S01]  /*57d0*/  @!P5 FMUL R100, R100, R100 ;  /* 0x000000646464d220 */ /* 0x002fe20000400000 */
[----:B------:R-:W-:Y:S01]  /*57e0*/  FSETP.GEU.AND P5, PT, R96, -126, PT ;  /* 0xc2fc00006000780b */ /* 0x000fe20003fae000 */
[----:B------:R-:W-:-:S05]  /*57f0*/  @!P1 FMUL R120, R120, 0.5 ;  /* 0x3f00000078789820 */ /* 0x000fca0000400000 */
[----:B------:R-:W1:Y:S01]  /*5800*/  MUFU.EX2 R129, R129 ;  /* 0x0000008100817308 */ /* 0x000e620000000800 */
[----:B--2---:R-:W-:Y:S01]  /*5810*/  @!P6 FMUL R109, R109, R109 ;  /* 0x0000006d6d6de220 */ /* 0x004fe20000400000 */
[----:B------:R-:W-:Y:S01]  /*5820*/  FSETP.GEU.AND P6, PT, R137, -126, PT ;  /* 0xc2fc00008900780b */ /* 0x000fe20003fce000 */
[----:B------:R-:W-:-:S04]  /*5830*/  @!P3 FMUL R127, R127, 0.5 ;  /* 0x3f0000007f7fb820 */ /* 0x000fc80000400000 */
        /* <DEDUP_REMOVED lines=11> */
[----:B------:R-:W-:-:S03]  /*58f0*/  FSETP.GEU.AND P1, PT, R113, -126, PT ;  /* 0xc2fc00007100780b */ /* 0x000fc60003f2e000 */
[----:B------:R-:W-:Y:S02]  /*5900*/  FADD R39, R39, R120 ;  /* 0x0000007827277221 */ /* 0x000fe40000000000 */
[----:B------:R-:W-:Y:S01]  /*5910*/  @!P2 FMUL R98, R98, 0.5 ;  /* 0x3f0000006262a820 */ /* 0x000fe20000400000 */
[----:B------:R-:W2:Y:S01]  /*5920*/  MUFU.EX2 R103, R99 ;  /* 0x0000006300677308 */ /* 0x000ea20000000800 */
[----:B---3--:R-:W-:Y:S01]  /*5930*/  @!P3 FMUL R127, R127, R127 ;  /* 0x0000007f7f7fb220 */ /* 0x008fe20000400000 */
[----:B------:R-:W-:-:S05]  /*5940*/  FSETP.GEU.AND P3, PT, R123, -126, PT ;  /* 0xc2fc00007b00780b */ /* 0x000fca0003f6e000 */
[----:B------:R-:W-:Y:S01]  /*5950*/  @!P1 FMUL R113, R113, 0.5 ;  /* 0x3f00000071719820 */ /* 0x000fe20000400000 */
[----:B-1----:R-:W-:Y:S01]  /*5960*/  @!P6 FMUL R106, R106, R106 ;  /* 0x0000006a6a6ae220 */ /* 0x002fe20000400000 */
[----:B------:R-:W-:-:S06]  /*5970*/  FSETP.GEU.AND P6, PT, R101, -126, PT ;  /* 0xc2fc00006500780b */ /* 0x000fcc0003fce000 */
[----:B------:R-:W-:Y:S01]  /*5980*/  @!P3 FMUL R123, R123, 0.5 ;  /* 0x3f0000007b7bb820 */ /* 0x000fe20000400000 */
[----:B--2---:R-:W-:Y:S01]  /*5990*/  @!P4 FMUL R103, R103, R103 ;  /* 0x000000676767c220 */ /* 0x004fe20000400000 */
[----:B------:R-:W-:-:S04]  /*59a0*/  FSETP.GEU.AND P4, PT, R95, -126, PT ;  /* 0xc2fc00005f00780b */ /* 0x000fc80003f8e000 */
[----:B------:R-:W1:Y:S01]  /*59b0*/  MUFU.EX2 R123, R123 ;  /* 0x0000007b007b7308 */ /* 0x000e620000000800 */
[----:B------:R-:W-:-:S07]  /*59c0*/  @!P6 FMUL R101, R101, 0.5 ;  /* 0x3f0000006565e820 */ /* 0x000fce0000400000 */
[----:B------:R-:W2:Y:S01]  /*59d0*/  MUFU.EX2 R137, R101 ;  /* 0x0000006500897308 */ /* 0x000ea20000000800 */
[----:B------:R-:W-:-:S07]  /*59e0*/  @!P4 FMUL R95, R95, 0.5 ;  /* 0x3f0000005f5fc820 */ /* 0x000fce0000400000 */
[----:B------:R-:W3:Y:S01]  /*59f0*/  MUFU.EX2 R101, R98 ;  /* 0x0000006200657308 */ /* 0x000ee20000000800 */
[----:B-1----:R-:W-:Y:S01]  /*5a00*/  @!P3 FMUL R123, R123, R123 ;  /* 0x0000007b7b7bb220 */ /* 0x002fe20000400000 */
[----:B------:R-:W-:-:S03]  /*5a10*/  FSETP.GEU.AND P3, PT, R94, -126, PT ;  /* 0xc2fc00005e00780b */ /* 0x000fc60003f6e000 */
[----:B------:R-:W-:-:S03]  /*5a20*/  FADD R36, R36, R123 ;  /* 0x0000007b24247221 */ /* 0x000fc60000000000 */
[----:B------:R-:W1:Y:S01]  /*5a30*/  MUFU.EX2 R98, R95 ;  /* 0x0000005f00627308 */ /* 0x000e620000000800 */
[----:B--2---:R-:W-:Y:S01]  /*5a40*/  @!P6 FMUL R137, R137, R137 ;  /* 0x000000898989e220 */ /* 0x004fe20000400000 */
[----:B------:R-:W-:-:S05]  /*5a50*/  FSETP.GEU.AND P6, PT, R128, -126, PT ;  /* 0xc2fc00008000780b */ /* 0x000fca0003fce000 */
[----:B------:R-:W-:Y:S01]  /*5a60*/  @!P3 FMUL R94, R94, 0.5 ;  /* 0x3f0000005e5eb820 */ /* 0x000fe20000400000 */
[----:B---3--:R-:W-:Y:S01]  /*5a70*/  @!P2 FMUL R101, R101, R101 ;  /* 0x000000656565a220 */ /* 0x008fe20000400000 */
[----:B------:R-:W-:Y:S02]  /*5a80*/  FSETP.GEU.AND P2, PT, R121, -126, PT ;  /* 0xc2fc00007900780b */ /* 0x000fe40003f4e000 */
[----:B------:R-:W2:Y:S04]  /*5a90*/  MUFU.EX2 R99, R94 ;  /* 0x0000005e00637308 */ /* 0x000ea80000000800 */
[----:B------:R-:W-:Y:S01]  /*5aa0*/  @!P6 FMUL R128, R128, 0.5 ;  /* 0x3f0000008080e820 */ /* 0x000fe20000400000 */
[----:B-1----:R-:W-:Y:S01]  /*5ab0*/  @!P4 FMUL R98, R98, R98 ;  /* 0x000000626262c220 */ /* 0x002fe20000400000 */
[----:B------:R-:W-:-:S02]  /*5ac0*/  WARPGROUP.DEPBAR.LE gsb0, 0x0 ;  /* 0x00008000000079c5 */ /* 0x000fc40000010000 */
[----:B------:R-:W-:Y:S02]  /*5ad0*/  F2FP.F16.F32.PACK_AB R25, R149, R150 ;  /* 0x000000969519723e */ /* 0x000fe400000000ff */
[----:B------:R-:W1:Y:S01]  /*5ae0*/  MUFU.EX2 R128, R128 ;  /* 0x0000008000807308 */ /* 0x000e620000000800 */
[----:B------:R-:W-:Y:S01]  /*5af0*/  F2FP.F16.F32.PACK_AB R27, R147, R148 ;  /* 0x00000094931b723e */ /* 0x000fe200000000ff */
[----:B------:R-:W-:Y:S01]  /*5b00*/  @!P2 FMUL R121, R121, 0.5 ;  /* 0x3f0000007979a820 */ /* 0x000fe20000400000 */
[----:B------:R-:W-:Y:S01]  /*5b10*/  F2FP.F16.F32.PACK_AB R24, R141, R112 ;  /* 0x000000708d18723e */ /* 0x000fe200000000ff */
[----:B------:R-:W-:Y:S01]  /*5b20*/  FADD R21, R21, R98 ;  /* 0x0000006215157221 */ /* 0x000fe20000000000 */
[----:B------:R-:W-:Y:S01]  /*5b30*/  F2FP.F16.F32.PACK_AB R26, R151, R140 ;  /* 0x0000008c971a723e */ /* 0x000fe200000000ff */
[----:B--2---:R-:W-:Y:S02]  /*5b40*/  @!P3 FMUL R99, R99, R99 ;  /* 0x000000636363b220 */ /* 0x004fe40000400000 */
[----:B------:R-:W2:Y:S01]  /*5b50*/  MUFU.EX2 R121, R121 ;  /* 0x0000007900797308 */ /* 0x000ea20000000800 */
[----:B------:R-:W-:Y:S01]  /*5b60*/  WARPGROUP.ARRIVE ;  /* 0x00000000000079c5 */ /* 0x000fe20000000000 */
[----:B------:R-:W-:Y:S01]  /*5b70*/  FSETP.GEU.AND P3, PT, R114, -126, PT ;  /* 0xc2fc00007200780b */ /* 0x000fe20003f6e000 */
[----:B------:R-:W-:Y:S01]  /*5b80*/  FADD R22, R22, R99 ;  /* 0x0000006316167221 */ /* 0x000fe20000000000 */
[----:B------:R-:W-:-:S03]  /*5b90*/  FSETP.GEU.AND P4, PT, R87, -126, PT ;  /* 0xc2fc00005700780b */ /* 0x000fc60003f8e000 */
[----:B------:R-:W-:Y:S01]  /*5ba0*/  HGMMA.64x96x16.F32 R152, R24, gdesc[UR4].tnspB, R152, gsb0 ;  /* 0x4160000418987df0 */ /* 0x000fe20008000898 */
[----:B------:R-:W-:Y:S01]  /*5bb0*/  UIADD3 UR6, UR23, 0xd40, URZ ;  /* 0x00000d4017067890 */ /* 0x000fe2000fffe03f */
[----:B-1----:R-:W-:Y:S01]  /*5bc0*/  @!P6 FMUL R128, R128, R128 ;  /* 0x000000808080e220 */ /* 0x002fe20000400000 */
[----:B------:R-:W-:Y:S01]  /*5bd0*/  UMOV UR7, 0x80000020 ;  /* 0x8000002000077882 */ /* 0x000fe20000000000 */
[----:B------:R-:W-:-:S04]  /*5be0*/  FSETP.GEU.AND P6, PT, R97, -126, PT ;  /* 0xc2fc00006100780b */ /* 0x000fc80003fce000 */
[----:B------:R-:W-:Y:S01]  /*5bf0*/  @!P3 FMUL R114, R114, 0.5 ;  /* 0x3f0000007272b820 */ /* 0x000fe20000400000 */
[----:B--2---:R-:W-:Y:S01]  /*5c00*/  @!P2 FMUL R121, R121, R121 ;  /* 0x000000797979a220 */ /* 0x004fe20000400000 */
[----:B------:R-:W-:Y:S01]  /*5c10*/  FSETP.GEU.AND P2, PT, R116, -126, PT ;  /* 0xc2fc00007400780b */ /* 0x000fe20003f4e000 */
[----:B------:R-:W-:Y:S01]  /*5c20*/  @!P4 FMUL R87, R87, 0.5 ;  /* 0x3f0000005757c820 */ /* 0x000fe20000400000 */
[----:B------:R-:W1:Y:S01]  /*5c30*/  MUFU.EX2 R95, R114 ;  /* 0x00000072005f7308 */ /* 0x000e620000000800 */
[----:B------:R-:W-:-:S04]  /*5c40*/  FADD R38, R38, R121 ;  /* 0x0000007926267221 */ /* 0x000fc80000000000 */
[----:B------:R-:W-:-:S04]  /*5c50*/  @!P6 FMUL R97, R97, 0.5 ;  /* 0x3f0000006161e820 */ /* 0x000fc80000400000 */
[----:B------:R-:W2:Y:S02]  /*5c60*/  MUFU.EX2 R102, R97 ;  /* 0x0000006100667308 */ /* 0x000ea40000000800 */
[----:B------:R-:W-:-:S06]  /*5c70*/  @!P2 FMUL R116, R116, 0.5 ;  /* 0x3f0000007474a820 */ /* 0x000fcc0000400000 */
        /* <DEDUP_REMOVED lines=13> */
[----:B------:R-:W-:-:S02]  /*5d50*/  FSETP.GEU.AND P1, PT, R92, -126, PT ;  /* 0xc2fc00005c00780b */ /* 0x000fc40003f2e000 */
[----:B------:R-:W1:Y:S01]  /*5d60*/  MUFU.EX2 R142, R122 ;  /* 0x0000007a008e7308 */ /* 0x000e620000000800 */
[----:B------:R-:W-:Y:S02]  /*5d70*/  FADD R47, R47, R96 ;  /* 0x000000602f2f7221 */ /* 0x000fe40000000000 */
[----:B------:R-:W-:-:S05]  /*5d80*/  @!P5 FMUL R88, R88, 0.5 ;  /* 0x3f0000005858d820 */ /* 0x000fca0000400000 */
[----:B------:R-:W3:Y:S01]  /*5d90*/  MUFU.EX2 R201, R88 ;  /* 0x0000005800c97308 */ /* 0x000ee20000000800 */
[----:B--2---:R-:W-:Y:S01]  /*5da0*/  @!P3 FMUL R200, R200, R200 ;  /* 0x000000c8c8c8b220 */ /* 0x004fe20000400000 */
[----:B------:R-:W-:Y:S01]  /*5db0*/  FSETP.GEU.AND P3, PT, R83, -126, PT ;  /* 0xc2fc00005300780b */ /* 0x000fe20003f6e000 */
[----:B------:R-:W-:Y:S02]  /*5dc0*/  @!P1 FMUL R92, R92, 0.5 ;  /* 0x3f0000005c5c9820 */ /* 0x000fe40000400000 */
[----:B------:R-:W-:Y:S01]  /*5dd0*/  FADD R79, R79, R200 ;  /* 0x000000c84f4f7221 */ /* 0x000fe20000000000 */
[----:B-1----:R-:W-:Y:S01]  /*5de0*/  @!P6 FMUL R142, R142, R142 ;  /* 0x0000008e8e8ee220 */ /* 0x002fe20000400000 */
[----:B------:R-:W-:-:S03]  /*5df0*/  FSETP.GEU.AND P6, PT, R93, -126, PT ;  /* 0xc2fc00005d00780b */ /* 0x000fc60003fce000 */
[----:B------:R-:W-:-:S05]  /*5e00*/  FADD R37, R37, R142 ;  /* 0x0000008e25257221 */ /* 0x000fca0000000000 */
[----:B------:R-:W-:Y:S01]  /*5e10*/  @!P3 FMUL R83, R83, 0.5 ;  /* 0x3f0000005353b820 */ /* 0x000fe20000400000 */
[----:B---3--:R-:W-:Y:S01]  /*5e20*/  @!P5 FMUL R201, R201, R201 ;  /* 0x000000c9c9c9d220 */ /* 0x008fe20000400000 */
[----:B------:R-:W-:-:S03]  /*5e30*/  FSETP.GEU.AND P5, PT, R81, -126, PT ;  /* 0xc2fc00005100780b */ /* 0x000fc60003fae000 */
[----:B------:R-:W-:Y:S01]  /*5e40*/  FADD R48, R48, R201 ;  /* 0x000000c930307221 */ /* 0x000fe20000000000 */
[----:B------:R-:W-:-:S04]  /*5e50*/  @!P6 FMUL R93, R93, 0.5 ;  /* 0x3f0000005d5de820 */ /* 0x000fc80000400000 */
[----:B------:R-:W1:Y:S05]  /*5e60*/  MUFU.EX2 R122, R93 ;  /* 0x0000005d007a7308 */ /* 0x000e6a0000000800 */
[----:B------:R-:W-:-:S03]  /*5e70*/  @!P5 FMUL R81, R81, 0.5 ;  /* 0x3f0000005151d820 */ /* 0x000fc60000400000 */
[----:B------:R-:W2:Y:S08]  /*5e80*/  MUFU.EX2 R93, R116 ;  /* 0x00000074005d7308 */ /* 0x000eb00000000800 */
[----:B------:R-:W3:Y:S01]  /*5e90*/  MUFU.EX2 R116, R87 ;  /* 0x0000005700747308 */ /* 0x000ee20000000800 */
[----:B-1----:R-:W-:Y:S01]  /*5ea0*/  @!P6 FMUL R122, R122, R122 ;  /* 0x0000007a7a7ae220 */ /* 0x002fe20000400000 */
[----:B------:R-:W-:Y:S01]  /*5eb0*/  FSETP.GEU.AND P6, PT, R115, -126, PT ;  /* 0xc2fc00007300780b */ /* 0x000fe20003fce000 */
[----:B------:R-:W-:-:S02]  /*5ec0*/  WARPGROUP.DEPBAR.LE gsb0, 0x0 ;  /* 0x00008000000079c5 */ /* 0x000fc40000010000 */
[----:B------:R-:W-:Y:S01]  /*5ed0*/  F2FP.F16.F32.PACK_AB R25, R145, R146 ;  /* 0x000000929119723e */ /* 0x000fe200000000ff */
[----:B------:R-:W-:Y:S01]  /*5ee0*/  FADD R31, R31, R122 ;  /* 0x0000007a1f1f7221 */ /* 0x000fe20000000000 */
[----:B------:R-:W-:Y:S01]  /*5ef0*/  F2FP.F16.F32.PACK_AB R27, R143, R144 ;  /* 0x000000908f1b723e */ /* 0x000fe200000000ff */
[----:B------:R-:W1:Y:S01]  /*5f00*/  MUFU.EX2 R88, R81 ;  /* 0x0000005100587308 */ /* 0x000e620000000800 */
[----:B------:R-:W-:Y:S01]  /*5f10*/  F2FP.F16.F32.PACK_AB R24, R111, R108 ;  /* 0x0000006c6f18723e */ /* 0x000fe200000000ff */
[----:B--2---:R-:W-:Y:S01]  /*5f20*/  @!P2 FMUL R93, R93, R93 ;  /* 0x0000005d5d5da220 */ /* 0x004fe20000400000 */
[----:B------:R-:W-:Y:S02]  /*5f30*/  F2FP.F16.F32.PACK_AB R26, R109, R110 ;  /* 0x0000006e6d1a723e */ /* 0x000fe400000000ff */
[----:B------:R-:W-:Y:S01]  /*5f40*/  FSETP.GEU.AND P2, PT, R86, -126, PT ;  /* 0xc2fc00005600780b */ /* 0x000fe20003f4e000 */
[----:B------:R-:W-:Y:S01]  /*5f50*/  FADD R44, R44, R93 ;  /* 0x0000005d2c2c7221 */ /* 0x000fe20000000000 */
[----:B------:R-:W-:Y:S01]  /*5f60*/  WARPGROUP.ARRIVE ;  /* 0x00000000000079c5 */ /* 0x000fe20000000000 */
[----:B------:R-:W-:Y:S01]  /*5f70*/  @!P6 FMUL R115, R115, 0.5 ;  /* 0x3f0000007373e820 */ /* 0x000fe20000400000 */
[----:B---3--:R-:W-:Y:S01]  /*5f80*/  @!P4 FMUL R116, R116, R116 ;  /* 0x000000747474c220 */ /* 0x008fe20000400000 */
[----:B------:R-:W-:-:S02]  /*5f90*/  FSETP.GEU.AND P4, PT, R82, -126, PT ;  /* 0xc2fc00005200780b */ /* 0x000fc40003f8e000 */
[----:B------:R-:W2:Y:S01]  /*5fa0*/  MUFU.EX2 R94, R115 ;  /* 0x00000073005e7308 */ /* 0x000ea20000000800 */
[----:B------:R-:W-:Y:S01]  /*5fb0*/  HGMMA.64x96x16.F32 R152, R24, gdesc[UR4].tnspB, R152, gsb0 ;  /* 0x4160000418987df0 */ /* 0x000fe20008000898 */
[----:B------:R-:W-:Y:S01]  /*5fc0*/  UIADD3 UR6, UR23, 0xd80, URZ ;  /* 0x00000d8017067890 */ /* 0x000fe2000fffe03f */
[----:B------:R-:W-:Y:S01]  /*5fd0*/  FADD R49, R49, R116 ;  /* 0x0000007431317221 */ /* 0x000fe20000000000 */
[----:B------:R-:W-:Y:S01]  /*5fe0*/  UMOV UR7, 0x80000020 ;  /* 0x8000002000077882 */ /* 0x000fe20000000000 */
[----:B-1----:R-:W-:Y:S01]  /*5ff0*/  @!P5 FMUL R88, R88, R88 ;  /* 0x000000585858d220 */ /* 0x002fe20000400000 */
[----:B------:R-:W-:Y:S01]  /*6000*/  @!P2 FMUL R86, R86, 0.5 ;  /* 0x3f0000005656a820 */ /* 0x000fe20000400000 */
[----:B------:R-:W-:Y:S02]  /*6010*/  FSETP.GEU.AND P5, PT, R74, -126, PT ;  /* 0xc2fc00004a00780b */ /* 0x000fe40003fae000 */
[----:B------:R-:W-:Y:S01]  /*6020*/  FADD R61, R61, R88 ;  /* 0x000000583d3d7221 */ /* 0x000fe20000000000 */
[----:B------:R-:W1:Y:S01]  /*6030*/  MUFU.EX2 R115, R86 ;  /* 0x0000005600737308 */ /* 0x000e620000000800 */
[----:B------:R-:W-:Y:S01]  /*6040*/  @!P4 FMUL R82, R82, 0.5 ;  /* 0x3f0000005252c820 */ /* 0x000fe20000400000 */
[----:B--2---:R-:W-:Y:S01]  /*6050*/  @!P6 FMUL R94, R94, R94 ;  /* 0x0000005e5e5ee220 */ /* 0x004fe20000400000 */
[----:B------:R-:W-:-:S05]  /*6060*/  FSETP.GEU.AND P6, PT, R85, -126, PT ;  /* 0xc2fc00005500780b */ /* 0x000fca0003fce000 */
[----:B------:R-:W2:Y:S02]  /*6070*/  MUFU.EX2 R87, R82 ;  /* 0x0000005200577308 */ /* 0x000ea40000000800 */
[----:B------:R-:W-:Y:S01]  /*6080*/  @!P5 FMUL R74, R74, 0.5 ;  /* 0x3f0000004a4ad820 */ /* 0x000fe20000400000 */
[----:B------:R-:W-:Y:S01]  /*6090*/  FADD R45, R45, R94 ;  /* 0x0000005e2d2d7221 */ /* 0x000fe20000000000 */
[----:B-1----:R-:W-:Y:S01]  /*60a0*/  @!P2 FMUL R115, R115, R115 ;  /* 0x000000737373a220 */ /* 0x002fe20000400000 */
[----:B------:R-:W-:-:S03]  /*60b0*/  FSETP.GEU.AND P2, PT, R91, -126, PT ;  /* 0xc2fc00005b00780b */ /* 0x000fc60003f4e000 */
[----:B------:R-:W1:Y:S01]  /*60c0*/  MUFU.EX2 R86, R83 ;  /* 0x0000005300567308 */ /* 0x000e620000000800 */
[----:B------:R-:W-:Y:S01]  /*60d0*/  @!P6 FMUL R85, R85, 0.5 ;  /* 0x3f0000005555e820 */ /* 0x000fe20000400000 */
[----:B------:R-:W-:Y:S01]  /*60e0*/  FADD R50, R50, R115 ;  /* 0x0000007332327221 */ /* 0x000fe20000000000 */
[----:B--2---:R-:W-:-:S05]  /*60f0*/  @!P4 FMUL R87, R87, R87 ;  /* 0x000000575757c220 */ /* 0x004fca0000400000 */
[----:B------:R-:W2:Y:S01]  /*6100*/  MUFU.EX2 R114, R85 ;  /* 0x0000005500727308 */ /* 0x000ea20000000800 */
[----:B------:R-:W-:Y:S01]  /*6110*/  FSETP.GEU.AND P4, PT, R73, -126, PT ;  /* 0xc2fc00004900780b */ /* 0x000fe20003f8e000 */
[----:B------:R-:W-:Y:S01]  /*6120*/  FADD R62, R62, R87 ;  /* 0x000000573e3e7221 */ /* 0x000fe20000000000 */
[----:B------:R-:W-:-:S05]  /*6130*/  @!P2 FMUL R91, R91, 0.5 ;  /* 0x3f0000005b5ba820 */ /* 0x000fca0000400000 */
[----:B------:R-:W3:Y:S01]  /*6140*/  MUFU.EX2 R202, R91 ;  /* 0x0000005b00ca7308 */ /* 0x000ee20000000800 */
[----:B-1----:R-:W-:Y:S01]  /*6150*/  @!P3 FMUL R86, R86, R86 ;  /* 0x000000565656b220 */ /* 0x002fe20000400000 */
[----:B------:R-:W-:-:S04]  /*6160*/  FSETP.GEU.AND P3, PT, R77, -126, PT ;  /* 0xc2fc00004d00780b */ /* 0x000fc80003f6e000 */
[----:B------:R-:W-:Y:S02]  /*6170*/  @!P4 FMUL R73, R73, 0.5 ;  /* 0x3f0000004949c820 */ /* 0x000fe40000400000 */
[----:B------:R-:W1:Y:S01]  /*6180*/  MUFU.EX2 R85, R92 ;  /* 0x0000005c00557308 */ /* 0x000e620000000800 */
[----:B--2---:R-:W-:Y:S01]  /*6190*/  @!P6 FMUL R114, R114, R114 ;  /* 0x000000727272e220 */ /* 0x004fe20000400000 */
[----:B------:R-:W-:-:S03]  /*61a0*/  FSETP.GEU.AND P6, PT, R90, -126, PT ;  /* 0xc2fc00005a00780b */ /* 0x000fc60003fce000 */
[----:B------:R-:W-:Y:S02]  /*61b0*/  FADD R51, R51, R114 ;  /* 0x0000007233337221 */ /* 0x000fe40000000000 */
[----:B------:R-:W-:Y:S01]  /*61c0*/  @!P3 FMUL R77, R77, 0.5 ;  /* 0x3f0000004d4db820 */ /* 0x000fe20000400000 */
[----:B------:R-:W2:Y:S01]  /*61d0*/  MUFU.EX2 R82, R73 ;  /* 0x0000004900527308 */ /* 0x000ea20000000800 */
[----:B---3--:R-:W-:Y:S01]  /*61e0*/  @!P2 FMUL R202, R202, R202 ;  /* 0x000000cacacaa220 */ /* 0x008fe20000400000 */
[----:B------:R-:W-:-:S03]  /*61f0*/  FSETP.GEU.AND P2, PT, R75, -126, PT ;  /* 0xc2fc00004b00780b */ /* 0x000fc60003f4e000 */
[----:B------:R-:W-:Y:S02]  /*6200*/  FADD R119, R119, R202 ;  /* 0x000000ca77777221 */ /* 0x000fe40000000000 */
[----:B------:R-:W-:Y:S01]  /*6210*/  @!P6 FMUL R90, R90, 0.5 ;  /* 0x3f0000005a5ae820 */ /* 0x000fe20000400000 */
[----:B------:R-:W3:Y:S01]  /*6220*/  MUFU.EX2 R81, R77 ;  /* 0x0000004d00517308 */ /* 0x000ee20000000800 */
[----:B-1----:R-:W-:Y:S01]  /*6230*/  @!P1 FMUL R85, R85, R85 ;  /* 0x0000005555559220 */ /* 0x002fe20000400000 */
[----:B------:R-:W-:-:S03]  /*6240*/  FSETP.GEU.AND P1, PT, R78, -126, PT ;  /* 0xc2fc00004e00780b */ /* 0x000fc60003f2e000 */
[----:B------:R-:W-:Y:S02]  /*6250*/  FADD R60, R60, R85 ;  /* 0x000000553c3c7221 */ /* 0x000fe40000000000 */
        /* <DEDUP_REMOVED lines=18> */
[----:B---3--:R-:W-:Y:S01]  /*6380*/  @!P1 FMUL R78, R78, R78 ;  /* 0x0000004e4e4e9220 */ /* 0x008fe20000400000 */
[----:B------:R-:W-:Y:S02]  /*6390*/  WARPGROUP.DEPBAR.LE gsb0, 0x0 ;  /* 0x00008000000079c5 */ /* 0x000fe40000010000 */
[----:B------:R-:W-:Y:S01]  /*63a0*/  F2FP.F16.F32.PACK_AB R25, R106, R133 ;  /* 0x000000856a19723e */ /* 0x000fe200000000ff */
[----:B------:R-:W2:Y:S01]  /*63b0*/  MUFU.EX2 R89, R84 ;  /* 0x0000005400597308 */ /* 0x000ea20000000800 */
[----:B------:R-:W-:Y:S02]  /*63c0*/  F2FP.F16.F32.PACK_AB R27, R134, R107 ;  /* 0x0000006b861b723e */ /* 0x000fe400000000ff */
[----:B------:R-:W-:Y:S01]  /*63d0*/  @!P2 FMUL R72, R72, 0.5 ;  /* 0x3f0000004848a820 */ /* 0x000fe20000400000 */
[----:B------:R-:W-:Y:S01]  /*63e0*/  F2FP.F16.F32.PACK_AB R24, R105, R104 ;  /* 0x000000686918723e */ /* 0x000fe200000000ff */
[----:B-1----:R-:W-:Y:S01]  /*63f0*/  @!P5 FMUL R75, R75, R75 ;  /* 0x0000004b4b4bd220 */ /* 0x002fe20000400000 */
[----:B------:R-:W-:-:S02]  /*6400*/  F2FP.F16.F32.PACK_AB R26, R137, R136 ;  /* 0x00000088891a723e */ /* 0x000fc400000000ff */
[----:B------:R-:W-:Y:S01]  /*6410*/  FSETP.GEU.AND P1, PT, R70, -126, PT ;  /* 0xc2fc00004600780b */ /* 0x000fe20003f2e000 */
[----:B------:R-:W1:Y:S01]  /*6420*/  MUFU.EX2 R77, R72 ;  /* 0x00000048004d7308 */ /* 0x000e620000000800 */
[----:B------:R-:W-:Y:S01]  /*6430*/  WARPGROUP.ARRIVE ;  /* 0x00000000000079c5 */ /* 0x000fe20000000000 */
[----:B------:R-:W-:-:S05]  /*6440*/  FSETP.GEU.AND P5, PT, R63, -126, PT ;  /* 0xc2fc00003f00780b */ /* 0x000fca0003fae000 */
[----:B------:R-:W-:Y:S01]  /*6450*/  HGMMA.64x96x16.F32 R152, R24, gdesc[UR4].tnspB, R152, gsb0 ;  /* 0x4160000418987df0 */ /* 0x000fe20008000898 */
[----:B------:R-:W-:Y:S01]  /*6460*/  UIADD3 UR6, UR23, 0xdc0, URZ ;  /* 0x00000dc017067890 */ /* 0x000fe2000fffe03f */
[----:B--2---:R-:W-:Y:S01]  /*6470*/  @!P6 FMUL R89, R89, R89 ;  /* 0x000000595959e220 */ /* 0x004fe20000400000 */
[----:B------:R-:W-:Y:S01]  /*6480*/  UMOV UR7, 0x80000020 ;  /* 0x8000002000077882 */ /* 0x000fe20000000000 */
[----:B------:R-:W-:Y:S01]  /*6490*/  FSETP.GEU.AND P6, PT, R76, -126, PT ;  /* 0xc2fc00004c00780b */ /* 0x000fe20003fce000 */
[----:B------:R-:W-:Y:S01]  /*64a0*/  @!P1 FMUL R70, R70, 0.5 ;  /* 0x3f00000046469820 */ /* 0x000fe20000400000 */
[----:B------:R-:W2:Y:S02]  /*64b0*/  MUFU.EX2 R72, R64 ;  /* 0x0000004000487308 */ /* 0x000ea40000000800 */
[----:B------:R-:W-:Y:S01]  /*64c0*/  @!P5 FMUL R63, R63, 0.5 ;  /* 0x3f0000003f3fd820 */ /* 0x000fe20000400000 */
[----:B-1----:R-:W-:Y:S01]  /*64d0*/  @!P2 FMUL R77, R77, R77 ;  /* 0x0000004d4d4da220 */ /* 0x002fe20000400000 */
[----:B------:R-:W-:-:S04]  /*64e0*/  FSETP.GEU.AND P2, PT, R69, -126, PT ;  /* 0xc2fc00004500780b */ /* 0x000fc80003f4e000 */
[----:B------:R-:W1:Y:S03]  /*64f0*/  MUFU.EX2 R70, R70 ;  /* 0x0000004600467308 */ /* 0x000e660000000800 */
[----:B------:R-:W-:-:S05]  /*6500*/  @!P6 FMUL R76, R76, 0.5 ;  /* 0x3f0000004c4ce820 */ /* 0x000fca0000400000 */
[----:B------:R-:W3:Y:S01]  /*6510*/  MUFU.EX2 R84, R76 ;  /* 0x0000004c00547308 */ /* 0x000ee20000000800 */
[----:B--2---:R-:W-:Y:S01]  /*6520*/  @!P4 FMUL R72, R72, R72 ;  /* 0x000000484848c220 */ /* 0x004fe20000400000 */
[----:B------:R-:W-:Y:S01]  /*6530*/  @!P2 FMUL R69, R69, 0.5 ;  /* 0x3f0000004545a820 */ /* 0x000fe20000400000 */
[----:B------:R-:W-:-:S05]  /*6540*/  FSETP.GEU.AND P4, PT, R54, -126, PT ;  /* 0xc2fc00003600780b */ /* 0x000fca0003f8e000 */
[----:B------:R-:W2:Y:S01]  /*6550*/  MUFU.EX2 R69, R69 ;  /* 0x0000004500457308 */ /* 0x000ea20000000800 */
[----:B-1----:R-:W-:Y:S01]  /*6560*/  @!P1 FMUL R70, R70, R70 ;  /* 0x0000004646469220 */ /* 0x002fe20000400000 */
[----:B------:R-:W-:-:S06]  /*6570*/  FSETP.GEU.AND P1, PT, R59, -126, PT ;  /* 0xc2fc00003b00780b */ /* 0x000fcc0003f2e000 */
[----:B------:R-:W1:Y:S01]  /*6580*/  MUFU.EX2 R63, R63 ;  /* 0x0000003f003f7308 */ /* 0x000e620000000800 */
[----:B---3--:R-:W-:Y:S01]  /*6590*/  @!P6 FMUL R84, R84, R84 ;  /* 0x000000545454e220 */ /* 0x008fe20000400000 */
[----:B------:R-:W-:Y:S01]  /*65a0*/  FSETP.GEU.AND P6, PT, R71, -126, PT ;  /* 0xc2fc00004700780b */ /* 0x000fe20003fce000 */
[----:B------:R-:W-:-:S04]  /*65b0*/  @!P4 FMUL R54, R54, 0.5 ;  /* 0x3f0000003636c820 */ /* 0x000fc80000400000 */
[----:B------:R-:W-:Y:S01]  /*65c0*/  @!P1 FMUL R59, R59, 0.5 ;  /* 0x3f0000003b3b9820 */ /* 0x000fe20000400000 */
[----:B--2---:R-:W-:Y:S01]  /*65d0*/  @!P2 FMUL R69, R69, R69 ;  /* 0x000000454545a220 */ /* 0x004fe20000400000 */
[----:B------:R-:W-:-:S06]  /*65e0*/  FSETP.GEU.AND P2, PT, R56, -126, PT ;  /* 0xc2fc00003800780b */ /* 0x000fcc0003f4e000 */
[----:B------:R-:W-:Y:S01]  /*65f0*/  @!P6 FMUL R71, R71, 0.5 ;  /* 0x3f0000004747e820 */ /* 0x000fe20000400000 */
[----:B-1----:R-:W-:Y:S01]  /*6600*/  @!P5 FMUL R63, R63, R63 ;  /* 0x0000003f3f3fd220 */ /* 0x002fe20000400000 */
[----:B------:R-:W-:Y:S02]  /*6610*/  FSETP.GEU.AND P5, PT, R55, -126, PT ;  /* 0xc2fc00003700780b */ /* 0x000fe40003fae000 */
[----:B------:R-:W1:Y:S01]  /*6620*/  MUFU.EX2 R76, R71 ;  /* 0x00000047004c7308 */ /* 0x000e620000000800 */
[----:B------:R-:W-:Y:S02]  /*6630*/  FADD R112, R112, R63 ;  /* 0x0000003f70707221 */ /* 0x000fe40000000000 */
[----:B------:R-:W-:-:S05]  /*6640*/  @!P2 FMUL R56, R56, 0.5 ;  /* 0x3f0000003838a820 */ /* 0x000fca0000400000 */
[----:B------:R-:W2:Y:S03]  /*6650*/  MUFU.EX2 R71, R67 ;  /* 0x0000004300477308 */ /* 0x000ea60000000800 */
[----:B------:R-:W-:Y:S01]  /*6660*/  @!P5 FMUL R55, R55, 0.5 ;  /* 0x3f0000003737d820 */ /* 0x000fe20000400000 */
[----:B-1----:R-:W-:Y:S01]  /*6670*/  @!P6 FMUL R76, R76, R76 ;  /* 0x0000004c4c4ce220 */ /* 0x002fe20000400000 */
[----:B------:R-:W-:-:S04]  /*6680*/  FSETP.GEU.AND P6, PT, R68, -126, PT ;  /* 0xc2fc00004400780b */ /* 0x000fc80003fce000 */
[----:B------:R-:W1:Y:S01]  /*6690*/  MUFU.EX2 R55, R55 ;  /* 0x0000003700377308 */ /* 0x000e620000000800 */
[----:B--2---:R-:W-:Y:S01]  /*66a0*/  @!P3 FMUL R71, R71, R71 ;  /* 0x000000474747b220 */ /* 0x004fe20000400000 */
[----:B------:R-:W-:-:S07]  /*66b0*/  FSETP.GEU.AND P3, PT, R65, -126, PT ;  /* 0xc2fc00004100780b */ /* 0x000fce0003f6e000 */
[----:B------:R-:W-:-:S04]  /*66c0*/  @!P6 FMUL R68, R68, 0.5 ;  /* 0x3f0000004444e820 */ /* 0x000fc80000400000 */
[----:B------:R-:W2:Y:S01]  /*66d0*/  MUFU.EX2 R74, R68 ;  /* 0x00000044004a7308 */ /* 0x000ea20000000800 */
[----:B-1----:R-:W-:Y:S01]  /*66e0*/  @!P5 FMUL R55, R55, R55 ;  /* 0x000000373737d220 */ /* 0x002fe20000400000 */
[----:B------:R-:W-:Y:S01]  /*66f0*/  FSETP.GEU.AND P5, PT, R33, -126, PT ;  /* 0xc2fc00002100780b */ /* 0x000fe20003fae000 */
[----:B------:R-:W-:-:S05]  /*6700*/  @!P3 FMUL R65, R65, 0.5 ;  /* 0x3f0000004141b820 */ /* 0x000fca0000400000 */
[----:B------:R-:W1:Y:S07]  /*6710*/  MUFU.EX2 R67, R65 ;  /* 0x0000004100437308 */ /* 0x000e6e0000000800 */
[----:B------:R-:W-:Y:S01]  /*6720*/  @!P5 FMUL R33, R33, 0.5 ;  /* 0x3f0000002121d820 */ /* 0x000fe20000400000 */
[----:B------:R-:W3:Y:S01]  /*6730*/  MUFU.EX2 R65, R56 ;  /* 0x0000003800417308 */ /* 0x000ee20000000800 */
[----:B--2---:R-:W-:Y:S01]  /*6740*/  @!P6 FMUL R74, R74, R74 ;  /* 0x0000004a4a4ae220 */ /* 0x004fe20000400000 */
[----:B------:R-:W-:-:S02]  /*6750*/  WARPGROUP.DEPBAR.LE gsb0, 0x0 ;  /* 0x00008000000079c5 */ /* 0x000fc40000010000 */
[----:B------:R-:W-:Y:S02]  /*6760*/  F2FP.F16.F32.PACK_AB R25, R128, R129 ;  /* 0x000000818019723e */ /* 0x000fe400000000ff */
[----:B------:R-:W-:Y:S02]  /*6770*/  F2FP.F16.F32.PACK_AB R27, R126, R127 ;  /* 0x0000007f7e1b723e */ /* 0x000fe400000000ff */
[----:B------:R-:W-:Y:S01]  /*6780*/  F2FP.F16.F32.PACK_AB R24, R103, R100 ;  /* 0x000000646718723e */ /* 0x000fe200000000ff */
[----:B-1----:R-:W-:Y:S01]  /*6790*/  @!P3 FMUL R67, R67, R67 ;  /* 0x000000434343b220 */ /* 0x002fe20000400000 */
[----:B------:R-:W-:Y:S02]  /*67a0*/  F2FP.F16.F32.PACK_AB R26, R102, R101 ;  /* 0x00000065661a723e */ /* 0x000fe400000000ff */
[----:B------:R-:W-:Y:S02]  /*67b0*/  FSETP.GEU.AND P6, PT, R66, -126, PT ;  /* 0xc2fc00004200780b */ /* 0x000fe40003fce000 */
[----:B------:R-:W-:Y:S01]  /*67c0*/  WARPGROUP.ARRIVE ;  /* 0x00000000000079c5 */ /* 0x000fe20000000000 */
[----:B------:R-:W-:Y:S01]  /*67d0*/  FSETP.GEU.AND P3, PT, R58, -126, PT ;  /* 0xc2fc00003a00780b */ /* 0x000fe20003f6e000 */
[----:B---3--:R-:W-:Y:S01]  /*67e0*/  @!P2 FMUL R65, R65, R65 ;  /* 0x000000414141a220 */ /* 0x008fe20000400000 */
[----:B------:R-:W-:-:S03]  /*67f0*/  FSETP.GEU.AND P2, PT, R53, -126, PT ;  /* 0xc2fc00003500780b */ /* 0x000fc60003f4e000 */
[----:B------:R-:W-:Y:S01]  /*6800*/  HGMMA.64x96x16.F32 R152, R24, gdesc[UR4].tnspB, R152, gsb0 ;  /* 0x4160000418987df0 */ /* 0x000fe20008000898 */
[----:B------:R-:W-:Y:S01]  /*6810*/  UIADD3 UR6, UR23, 0xe00, URZ ;  /* 0x00000e0017067890 */ /* 0x000fe2000fffe03f */
[----:B------:R-:W-:-:S03]  /*6820*/  UMOV UR7, 0x80000020 ;  /* 0x8000002000077882 */ /* 0x000fc60000000000 */
[----:B------:R-:W-:-:S03]  /*6830*/  @!P6 FMUL R66, R66, 0.5 ;  /* 0x3f0000004242e820 */ /* 0x000fc60000400000 */
[----:B------:R-:W-:Y:S01]  /*6840*/  @!P3 FMUL R58, R58, 0.5 ;  /* 0x3f0000003a3ab820 */ /* 0x000fe20000400000 */
[----:B------:R-:W1:Y:S01]  /*6850*/  MUFU.EX2 R68, R66 ;  /* 0x0000004200447308 */ /* 0x000e620000000800 */
[----:B------:R-:W-:-:S07]  /*6860*/  @!P2 FMUL R53, R53, 0.5 ;  /* 0x3f0000003535a820 */ /* 0x000fce0000400000 */
[----:B------:R-:W2:Y:S08]  /*6870*/  MUFU.EX2 R73, R58 ;  /* 0x0000003a00497308 */ /* 0x000eb00000000800 */
[----:B------:R-:W3:Y:S01]  /*6880*/  MUFU.EX2 R66, R59 ;  /* 0x0000003b00427308 */ /* 0x000ee20000000800 */
[----:B-1----:R-:W-:Y:S01]  /*6890*/  @!P6 FMUL R68, R68, R68 ;  /* 0x000000444444e220 */ /* 0x002fe20000400000 */
[----:B------:R-:W-:-:S06]  /*68a0*/  FSETP.GEU.AND P6, PT, R57, -126, PT ;  /* 0xc2fc00003900780b */ /* 0x000fcc0003fce000 */
        /* <DEDUP_REMOVED lines=10> */
[----:B------:R-:W1:Y:S03]  /*6950*/  MUFU.EX2 R57, R53 ;  /* 0x0000003500397308 */ /* 0x000e660000000800 */
[----:B------:R-:W-:Y:S01]  /*6960*/  @!P1 FMUL R43, R43, 0.5 ;  /* 0x3f0000002b2b9820 */ /* 0x000fe20000400000 */
[----:B--2---:R-:W-:Y:S01]  /*6970*/  @!P6 FMUL R64, R64, R64 ;  /* 0x000000404040e220 */ /* 0x004fe20000400000 */
[----:B------:R-:W-:-:S04]  /*6980*/  FSETP.GEU.AND P6, PT, R52, -126, PT ;  /* 0xc2fc00003400780b */ /* 0x000fc80003fce000 */
[----:B------:R-:W2:Y:S02]  /*6990*/  MUFU.EX2 R43, R43 ;  /* 0x0000002b002b7308 */ /* 0x000ea40000000800 */
[----:B------:R-:W-:Y:S01]  /*69a0*/  @!P4 FMUL R42, R42, 0.5 ;  /* 0x3f0000002a2ac820 */ /* 0x000fe20000400000 */
[----:B-1----:R-:W-:Y:S01]  /*69b0*/  @!P2 FMUL R57, R57, R57 ;  /* 0x000000393939a220 */ /* 0x002fe20000400000 */
[----:B------:R-:W-:-:S05]  /*69c0*/  FSETP.GEU.AND P2, PT, R32, -126, PT ;  /* 0xc2fc00002000780b */ /* 0x000fca0003f4e000 */
[----:B------:R-:W-:-:S04]  /*69d0*/  @!P6 FMUL R52, R52, 0.5 ;  /* 0x3f0000003434e820 */ /* 0x000fc80000400000 */
[----:B------:R-:W1:Y:S01]  /*69e0*/  MUFU.EX2 R56, R52 ;  /* 0x0000003400387308 */ /* 0x000e620000000800 */
[----:B--2---:R-:W-:Y:S01]  /*69f0*/  @!P1 FMUL R43, R43, R43 ;  /* 0x0000002b2b2b9220 */ /* 0x004fe20000400000 */
[----:B------:R-:W-:Y:S02]  /*6a00*/  FSETP.GEU.AND P1, PT, R28, -126, PT ;  /* 0xc2fc00001c00780b */ /* 0x000fe40003f2e000 */
[----:B------:R-:W-:-:S04]  /*6a10*/  @!P2 FMUL R32, R32, 0.5 ;  /* 0x3f0000002020a820 */ /* 0x000fc80000400000 */
[----:B------:R2:W3:Y:S07]  /*6a20*/  MUFU.EX2 R53, R32 ;  /* 0x0000002000357308 */ /* 0x0004ee0000000800 */
[----:B------:R-:W-:Y:S01]  /*6a30*/  @!P1 FMUL R28, R28, 0.5 ;  /* 0x3f0000001c1c9820 */ /* 0x000fe20000400000 */
[----:B-1----:R-:W-:Y:S01]  /*6a40*/  @!P6 FMUL R56, R56, R56 ;  /* 0x000000383838e220 */ /* 0x002fe20000400000 */
[----:B------:R-:W-:Y:S01]  /*6a50*/  FSETP.GEU.AND P6, PT, R41, -126, PT ;  /* 0xc2fc00002900780b */ /* 0x000fe20003fce000 */
[----:B--2---:R-:W-:-:S04]  /*6a60*/  FADD R32, R149, R74 ;  /* 0x0000004a95207221 */ /* 0x004fc80000000000 */
[----:B------:R-:W-:Y:S01]  /*6a70*/  FADD R32, R37, R32 ;  /* 0x0000002025207221 */ /* 0x000fe20000000000 */
[----:B---3--:R-:W-:Y:S01]  /*6a80*/  @!P2 FMUL R53, R53, R53 ;  /* 0x000000353535a220 */ /* 0x008fe20000400000 */
[----:B------:R-:W-:-:S03]  /*6a90*/  FSETP.GEU.AND P2, PT, R29, -126, PT ;  /* 0xc2fc00001d00780b */ /* 0x000fc60003f4e000 */
[----:B------:R-:W-:Y:S01]  /*6aa0*/  FADD R104, R104, R53 ;  /* 0x0000003568687221 */ /* 0x000fe20000000000 */
[----:B------:R-:W-:Y:S02]  /*6ab0*/  WARPGROUP.DEPBAR.LE gsb0, 0x0 ;  /* 0x00008000000079c5 */ /* 0x000fe40000010000 */
[----:B------:R-:W-:Y:S01]  /*6ac0*/  F2FP.F16.F32.PACK_AB R25, R142, R123 ;  /* 0x0000007b8e19723e */ /* 0x000fe200000000ff */
[----:B------:R-:W-:Y:S01]  /*6ad0*/  @!P6 FMUL R41, R41, 0.5 ;  /* 0x3f0000002929e820 */ /* 0x000fe20000400000 */
[----:B------:R-:W-:Y:S01]  /*6ae0*/  F2FP.F16.F32.PACK_AB R27, R120, R121 ;  /* 0x00000079781b723e */ /* 0x000fe200000000ff */
[----:B------:R-:W-:Y:S01]  /*6af0*/  FADD R104, R61, R104 ;  /* 0x000000683d687221 */ /* 0x000fe20000000000 */
[----:B------:R-:W-:Y:S01]  /*6b00*/  F2FP.F16.F32.PACK_AB R24, R98, R97 ;  /* 0x000000616218723e */ /* 0x000fe200000000ff */
[----:B------:R-:W-:Y:S01]  /*6b10*/  FADD R97, R20, R97 ;  /* 0x0000006114617221 */ /* 0x000fe20000000000 */
[----:B------:R-:W-:Y:S01]  /*6b20*/  F2FP.F16.F32.PACK_AB R26, R122, R99 ;  /* 0x000000637a1a723e */ /* 0x000fe200000000ff */
[----:B------:R-:W-:-:S02]  /*6b30*/  @!P2 FMUL R29, R29, 0.5 ;  /* 0x3f0000001d1da820 */ /* 0x000fc40000400000 */
[----:B------:R-:W-:Y:S01]  /*6b40*/  FADD R97, R97, R112 ;  /* 0x0000007061617221 */ /* 0x000fe20000000000 */
[----:B------:R-:W-:-:S03]  /*6b50*/  WARPGROUP.ARRIVE ;  /* 0x00000000000079c5 */ /* 0x000fc60000000000 */
[----:B------:R-:W-:-:S03]  /*6b60*/  FADD R97, R97, R104 ;  /* 0x0000006861617221 */ /* 0x000fc60000000000 */
[----:B------:R-:W-:Y:S01]  /*6b70*/  HGMMA.64x96x16.F32 R152, R24, gdesc[UR4].tnspB, R152, gsb0 ;  /* 0x4160000418987df0 */ /* 0x000fe20008000898 */
[----:B------:R-:W-:Y:S01]  /*6b80*/  UIADD3 UR6, UR23, 0xe40, URZ ;  /* 0x00000e4017067890 */ /* 0x000fe2000fffe03f */
[----:B------:R-:W-:Y:S01]  /*6b90*/  UMOV UR7, 0x80000020 ;  /* 0x8000002000077882 */ /* 0x000fe20000000000 */
[----:B------:R-:W-:Y:S02]  /*6ba0*/  WARPGROUP.DEPBAR.LE gsb0, 0x0 ;  /* 0x00008000000079c5 */ /* 0x000fe40000010000 */
[----:B------:R-:W-:Y:S02]  /*6bb0*/  F2FP.F16.F32.PACK_AB R25, R94, R93 ;  /* 0x0000005d5e19723e */ /* 0x000fe400000000ff */
[----:B------:R-:W-:Y:S02]  /*6bc0*/  F2FP.F16.F32.PACK_AB R27, R96, R95 ;  /* 0x0000005f601b723e */ /* 0x000fe400000000ff */
[----:B------:R-:W-:Y:S02]  /*6bd0*/  F2FP.F16.F32.PACK_AB R24, R116, R201 ;  /* 0x000000c97418723e */ /* 0x000fe400000000ff */
[----:B------:R-:W-:-:S04]  /*6be0*/  F2FP.F16.F32.PACK_AB R26, R114, R115 ;  /* 0x00000073721a723e */ /* 0x000fc800000000ff */
[----:B------:R-:W-:-:S06]  /*6bf0*/  WARPGROUP.ARRIVE ;  /* 0x00000000000079c5 */ /* 0x000fcc0000000000 */
[----:B------:R-:W-:Y:S01]  /*6c00*/  HGMMA.64x96x16.F32 R152, R24, gdesc[UR4].tnspB, R152, gsb0 ;  /* 0x4160000418987df0 */ /* 0x000fe20008000898 */
[----:B------:R-:W-:Y:S01]  /*6c10*/  UIADD3 UR6, UR23, 0xe80, URZ ;  /* 0x00000e8017067890 */ /* 0x000fe2000fffe03f */
[----:B------:R-:W-:Y:S01]  /*6c20*/  UMOV UR7, 0x80000020 ;  /* 0x8000002000077882 */ /* 0x000fe20000000000 */
[----:B------:R-:W-:Y:S02]  /*6c30*/  WARPGROUP.DEPBAR.LE gsb0, 0x0 ;  /* 0x00008000000079c5 */ /* 0x000fe40000010000 */
[----:B------:R-:W-:Y:S02]  /*6c40*/  F2FP.F16.F32.PACK_AB R25, R113, R200 ;  /* 0x000000c87119723e */ /* 0x000fe400000000ff */
[----:B------:R-:W-:Y:S02]  /*6c50*/  F2FP.F16.F32.PACK_AB R27, R85, R202 ;  /* 0x000000ca551b723e */ /* 0x000fe400000000ff */
[----:B------:R-:W-:Y:S02]  /*6c60*/  F2FP.F16.F32.PACK_AB R24, R87, R88 ;  /* 0x000000585718723e */ /* 0x000fe400000000ff */
[----:B------:R-:W-:Y:S01]  /*6c70*/  F2FP.F16.F32.PACK_AB R26, R89, R86 ;  /* 0x00000056591a723e */ /* 0x000fe200000000ff */
[----:B------:R-:W-:Y:S01]  /*6c80*/  FADD R86, R117, R86 ;  /* 0x0000005675567221 */ /* 0x000fe20000000000 */
[----:B------:R-:W-:-:S02]  /*6c90*/  FADD R89, R118, R89 ;  /* 0x0000005976597221 */ /* 0x000fc40000000000 */
[----:B------:R-:W-:-:S06]  /*6ca0*/  WARPGROUP.ARRIVE ;  /* 0x00000000000079c5 */ /* 0x000fcc0000000000 */
[----:B------:R-:W-:Y:S01]  /*6cb0*/  HGMMA.64x96x16.F32 R152, R24, gdesc[UR4].tnspB, R152, gsb0 ;  /* 0x4160000418987df0 */ /* 0x000fe20008000898 */
[----:B------:R-:W-:Y:S01]  /*6cc0*/  UIADD3 UR6, UR23, 0xec0, URZ ;  /* 0x00000ec017067890 */ /* 0x000fe2000fffe03f */
[----:B------:R-:W-:Y:S01]  /*6cd0*/  UMOV UR7, 0x80000020 ;  /* 0x8000002000077882 */ /* 0x000fe20000000000 */
[----:B------:R-:W-:Y:S02]  /*6ce0*/  WARPGROUP.DEPBAR.LE gsb0, 0x0 ;  /* 0x00008000000079c5 */ /* 0x000fe40000010000 */
[----:B------:R-:W-:Y:S01]  /*6cf0*/  F2FP.F16.F32.PACK_AB R25, R84, R83 ;  /* 0x000000535419723e */ /* 0x000fe200000000ff */
[----:B------:R-:W-:Y:S01]  /*6d00*/  FADD R83, R124, R83 ;  /* 0x000000537c537221 */ /* 0x000fe20000000000 */
[----:B------:R-:W-:Y:S01]  /*6d10*/  F2FP.F16.F32.PACK_AB R27, R78, R81 ;  /* 0x000000514e1b723e */ /* 0x000fe200000000ff */
[----:B------:R-:W-:Y:S01]  /*6d20*/  FADD R84, R125, R84 ;  /* 0x000000547d547221 */ /* 0x000fe20000000000 */
[----:B------:R-:W-:Y:S01]  /*6d30*/  F2FP.F16.F32.PACK_AB R24, R82, R75 ;  /* 0x0000004b5218723e */ /* 0x000fe200000000ff */
[----:B------:R-:W-:Y:S01]  /*6d40*/  FADD R81, R130, R81 ;  /* 0x0000005182517221 */ /* 0x000fe20000000000 */
[----:B------:R-:W-:Y:S01]  /*6d50*/  F2FP.F16.F32.PACK_AB R26, R76, R77 ;  /* 0x0000004d4c1a723e */ /* 0x000fe200000000ff */
[----:B------:R-:W-:Y:S01]  /*6d60*/  FADD R78, R131, R78 ;  /* 0x0000004e834e7221 */ /* 0x000fe20000000000 */
[----:B------:R-:W-:Y:S01]  /*6d70*/  FADD R75, R132, R75 ;  /* 0x0000004b844b7221 */ /* 0x000fe20000000000 */
[----:B------:R-:W-:Y:S01]  /*6d80*/  FADD R82, R135, R82 ;  /* 0x0000005287527221 */ /* 0x000fe20000000000 */
[----:B------:R-:W-:Y:S01]  /*6d90*/  WARPGROUP.ARRIVE ;  /* 0x00000000000079c5 */ /* 0x000fe20000000000 */
[----:B------:R-:W-:Y:S01]  /*6da0*/  FADD R77, R138, R77 ;  /* 0x0000004d8a4d7221 */ /* 0x000fe20000000000 */
[----:B------:R-:W-:-:S04]  /*6db0*/  FADD R76, R139, R76 ;  /* 0x0000004c8b4c7221 */ /* 0x000fc80000000000 */
[----:B------:R-:W-:Y:S01]  /*6dc0*/  HGMMA.64x96x16.F32 R152, R24, gdesc[UR4].tnspB, R152, gsb0 ;  /* 0x4160000418987df0 */ /* 0x000fe20008000898 */
[----:B------:R-:W-:Y:S01]  /*6dd0*/  UIADD3 UR6, UR23, 0xf00, URZ ;  /* 0x00000f0017067890 */ /* 0x000fe2000fffe03f */
[----:B------:R-:W-:Y:S01]  /*6de0*/  UMOV UR7, 0x80000020 ;  /* 0x8000002000077882 */ /* 0x000fe20000000000 */
[----:B------:R-:W-:Y:S02]  /*6df0*/  WARPGROUP.DEPBAR.LE gsb0, 0x0 ;  /* 0x00008000000079c5 */ /* 0x000fe40000010000 */
[----:B------:R-:W-:Y:S02]  /*6e00*/  F2FP.F16.F32.PACK_AB R25, R74, R71 ;  /* 0x000000474a19723e */ /* 0x000fe400000000ff */
        /* <DEDUP_REMOVED lines=10> */
[----:B------:R-:W-:Y:S01]  /*6eb0*/  FADD R22, R22, R67 ;  /* 0x0000004316167221 */ /* 0x000fe20000000000 */
[----:B------:R-:W-:-:S03]  /*6ec0*/  FADD R31, R31, R68 ;  /* 0x000000441f1f7221 */ /* 0x000fc60000000000 */
        /* <DEDUP_REMOVED lines=17> */
[----:B------:R-:W-:Y:S01]  /*6fe0*/  FADD R44, R44, R65 ;  /* 0x000000412c2c7221 */ /* 0x000fe20000000000 */
[----:B------:R-:W-:Y:S01]  /*6ff0*/  FADD R45, R45, R64 ;  /* 0x000000402d2d7221 */ /* 0x000fe20000000000 */
[----:B------:R-:W-:Y:S01]  /*7000*/  FADD R46, R46, R73 ;  /* 0x000000492e2e7221 */ /* 0x000fe20000000000 */
[----:B------:R-:W-:Y:S01]  /*7010*/  HGMMA.64x96x16.F32 R152, R24, gdesc[UR4].tnspB, R152, gsb0 ;  /* 0x4160000418987df0 */ /* 0x000fe20008000898 */
[----:B------:R-:W-:Y:S01]  /*7020*/  UIADD3 UR6, UR23, 0xf80, URZ ;  /* 0x00000f8017067890 */ /* 0x000fe2000fffe03f */
[----:B------:R-:W-:Y:S01]  /*7030*/  FADD R47, R47, R66 ;  /* 0x000000422f2f7221 */ /* 0x000fe20000000000 */
[----:B------:R-:W-:Y:S01]  /*7040*/  UMOV UR7, 0x80000020 ;  /* 0x8000002000077882 */ /* 0x000fe20000000000 */
[----:B------:R-:W-:Y:S01]  /*7050*/  FADD R48, R48, R55 ;  /* 0x0000003730307221 */ /* 0x000fe20000000000 */
[----:B------:R-:W-:Y:S01]  /*7060*/  FADD R49, R49, R58 ;  /* 0x0000003a31317221 */ /* 0x000fe20000000000 */
[----:B------:R-:W-:Y:S01]  /*7070*/  FADD R50, R50, R57 ;  /* 0x0000003932327221 */ /* 0x000fe20000000000 */
[----:B------:R-:W-:Y:S01]  /*7080*/  FADD R51, R51, R56 ;  /* 0x0000003833337221 */ /* 0x000fe20000000000 */
[----:B------:R-:W-:-:S02]  /*7090*/  WARPGROUP.DEPBAR.LE gsb0, 0x0 ;  /* 0x00008000000079c5 */ /* 0x000fc40000010000 */
[----:B------:R-:W1:Y:S08]  /*70a0*/  MUFU.EX2 R24, R40 ;  /* 0x0000002800187308 */ /* 0x000e700000000800 */
[----:B------:R2:W3:Y:S08]  /*70b0*/  MUFU.EX2 R25, R41 ;  /* 0x0000002900197308 */ /* 0x0004f00000000800 */
[----:B------:R-:W4:Y:S01]  /*70c0*/  MUFU.EX2 R26, R42 ;  /* 0x0000002a001a7308 */ /* 0x000f220000000800 */
[----:B-1----:R-:W-:Y:S01]  /*70d0*/  @!P3 FMUL R24, R24, R24 ;  /* 0x000000181818b220 */ /* 0x002fe20000400000 */
[----:B------:R-:W-:Y:S01]  /*70e0*/  FSETP.GEU.AND P3, PT, R34, -126, PT ;  /* 0xc2fc00002200780b */ /* 0x000fe20003f6e000 */
[----:B--2---:R-:W-:-:S02]  /*70f0*/  FADD R41, R150, R71 ;  /* 0x0000004796297221 */ /* 0x004fc40000000000 */
[----:B------:R-:W-:Y:S02]  /*7100*/  FADD R52, R133, R24 ;  /* 0x0000001885347221 */ /* 0x000fe40000000000 */
[----:B------:R-:W-:Y:S01]  /*7110*/  FADD R36, R36, R41 ;  /* 0x0000002924247221 */ /* 0x000fe20000000000 */
[----:B------:R1:W2:Y:S01]  /*7120*/  MUFU.EX2 R40, R33 ;  /* 0x0000002100287308 */ /* 0x0002a20000000800 */
[----:B---3--:R-:W-:Y:S01]  /*7130*/  @!P6 FMUL R25, R25, R25 ;  /* 0x000000191919e220 */ /* 0x008fe20000400000 */
[----:B------:R-:W-:Y:S01]  /*7140*/  FSETP.GEU.AND P6, PT, R35, -126, PT ;  /* 0xc2fc00002300780b */ /* 0x000fe20003fce000 */
[----:B------:R-:W-:-:S04]  /*7150*/  FADD R79, R79, R52 ;  /* 0x000000344f4f7221 */ /* 0x000fc80000000000 */
[----:B------:R-:W-:Y:S01]  /*7160*/  @!P3 FMUL R34, R34, 0.5 ;  /* 0x3f0000002222b820 */ /* 0x000fe20000400000 */
[----:B------:R-:W-:Y:S01]  /*7170*/  FADD R36, R36, R79 ;  /* 0x0000004f24247221 */ /* 0x000fe20000000000 */
[----:B----4-:R-:W-:Y:S01]  /*7180*/  @!P4 FMUL R26, R26, R26 ;  /* 0x0000001a1a1ac220 */ /* 0x010fe20000400000 */
[----:B-1----:R-:W-:Y:S01]  /*7190*/  FADD R33, R148, R69 ;  /* 0x0000004594217221 */ /* 0x002fe20000000000 */
[----:B------:R-:W1:Y:S01]  /*71a0*/  MUFU.EX2 R59, R34 ;  /* 0x00000022003b7308 */ /* 0x000e620000000800 */
[----:B------:R-:W-:Y:S01]  /*71b0*/  FADD R69, R106, R25 ;  /* 0x000000196a457221 */ /* 0x000fe20000000000 */
[----:B------:R-:W-:Y:S01]  /*71c0*/  F2FP.F16.F32.PACK_AB R25, R25, R24 ;  /* 0x000000181919723e */ /* 0x000fe200000000ff */
[----:B------:R-:W-:Y:S01]  /*71d0*/  FADD R54, R107, R26 ;  /* 0x0000001a6b367221 */ /* 0x000fe20000000000 */
[----:B------:R-:W-:Y:S01]  /*71e0*/  @!P6 FMUL R35, R35, 0.5 ;  /* 0x3f0000002323e820 */ /* 0x000fe20000400000 */
[----:B------:R-:W-:Y:S01]  /*71f0*/  F2FP.F16.F32.PACK_AB R27, R43, R26 ;  /* 0x0000001a2b1b723e */ /* 0x000fe200000000ff */
[----:B--2---:R-:W-:Y:S01]  /*7200*/  @!P5 FMUL R40, R40, R40 ;  /* 0x000000282828d220 */ /* 0x004fe20000400000 */
[----:B------:R-:W-:Y:S01]  /*7210*/  FSETP.GEU.AND P4, PT, R23, -126, PT ;  /* 0xc2fc00001700780b */ /* 0x000fe20003f8e000 */
[----:B------:R-:W2:Y:S01]  /*7220*/  MUFU.EX2 R42, R35 ;  /* 0x00000023002a7308 */ /* 0x000ea20000000800 */
[----:B------:R-:W-:Y:S01]  /*7230*/  FSETP.GEU.AND P5, PT, R15, -126, PT ;  /* 0xc2fc00000f00780b */ /* 0x000fe20003fae000 */
[----:B------:R-:W-:Y:S01]  /*7240*/  FADD R43, R134, R43 ;  /* 0x0000002b862b7221 */ /* 0x000fe20000000000 */
[----:B------:R-:W-:Y:S01]  /*7250*/  F2FP.F16.F32.PACK_AB R24, R40, R53 ;  /* 0x000000352818723e */ /* 0x000fe200000000ff */
[----:B------:R-:W-:Y:S01]  /*7260*/  FADD R105, R105, R40 ;  /* 0x0000002869697221 */ /* 0x000fe20000000000 */
[----:B------:R-:W-:Y:S01]  /*7270*/  FADD R69, R80, R69 ;  /* 0x0000004550457221 */ /* 0x000fe20000000000 */
[----:B------:R-:W-:Y:S01]  /*7280*/  FADD R33, R38, R33 ;  /* 0x0000002126217221 */ /* 0x000fe20000000000 */
[----:B------:R-:W-:Y:S01]  /*7290*/  FADD R54, R119, R54 ;  /* 0x0000003677367221 */ /* 0x000fe20000000000 */
[----:B------:R-:W3:Y:S01]  /*72a0*/  MUFU.EX2 R34, R29 ;  /* 0x0000001d00227308 */ /* 0x000ee20000000800 */
[----:B-1----:R-:W-:Y:S01]  /*72b0*/  @!P3 FMUL R59, R59, R59 ;  /* 0x0000003b3b3bb220 */ /* 0x002fe20000400000 */
[----:B------:R-:W-:Y:S01]  /*72c0*/  FSETP.GEU.AND P3, PT, R14, -126, PT ;  /* 0xc2fc00000e00780b */ /* 0x000fe20003f6e000 */
[----:B------:R-:W-:Y:S01]  /*72d0*/  FADD R60, R60, R43 ;  /* 0x0000002b3c3c7221 */ /* 0x000fe20000000000 */
[----:B------:R-:W-:Y:S01]  /*72e0*/  @!P4 FMUL R23, R23, 0.5 ;  /* 0x3f0000001717c820 */ /* 0x000fe20000400000 */
[----:B------:R-:W-:Y:S01]  /*72f0*/  FADD R62, R62, R105 ;  /* 0x000000693e3e7221 */ /* 0x000fe20000000000 */
[----:B------:R-:W-:Y:S01]  /*7300*/  @!P5 FMUL R15, R15, 0.5 ;  /* 0x3f0000000f0fd820 */ /* 0x000fe20000400000 */
[----:B------:R-:W-:Y:S01]  /*7310*/  FADD R32, R32, R69 ;  /* 0x0000004520207221 */ /* 0x000fe20000000000 */
[----:B------:R-:W-:Y:S01]  /*7320*/  FADD R33, R33, R54 ;  /* 0x0000003621217221 */ /* 0x000fe20000000000 */
[----:B--2---:R-:W-:Y:S01]  /*7330*/  @!P6 FMUL R42, R42, R42 ;  /* 0x0000002a2a2ae220 */ /* 0x004fe20000400000 */
[----:B------:R-:W-:Y:S01]  /*7340*/  FSETP.GEU.AND P6, PT, R30, -126, PT ;  /* 0xc2fc00001e00780b */ /* 0x000fe20003fce000 */
[----:B------:R-:W-:Y:S01]  /*7350*/  FADD R39, R39, R60 ;  /* 0x0000003c27277221 */ /* 0x000fe20000000000 */
[----:B------:R-:W1:Y:S01]  /*7360*/  MUFU.EX2 R15, R15 ;  /* 0x0000000f000f7308 */ /* 0x000e620000000800 */
[----:B------:R-:W-:Y:S01]  /*7370*/  FADD R21, R21, R62 ;  /* 0x0000003e15157221 */ /* 0x000fe20000000000 */
[----:B------:R-:W-:Y:S01]  /*7380*/  F2FP.F16.F32.PACK_AB R26, R42, R59 ;  /* 0x0000003b2a1a723e */ /* 0x000fe200000000ff */
[----:B------:R-:W-:Y:S01]  /*7390*/  @!P3 FMUL R14, R14, 0.5 ;  /* 0x3f0000000e0eb820 */ /* 0x000fe20000400000 */
[----:B------:R-:W-:Y:S01]  /*73a0*/  FADD R59, R136, R59 ;  /* 0x0000003b883b7221 */ /* 0x000fe20000000000 */
[----:B---3--:R-:W-:Y:S01]  /*73b0*/  @!P2 FMUL R34, R34, R34 ;  /* 0x000000222222a220 */ /* 0x008fe20000400000 */
[----:B------:R-:W-:Y:S01]  /*73c0*/  WARPGROUP.ARRIVE ;  /* 0x00000000000079c5 */ /* 0x000fe20000000000 */
[----:B------:R-:W-:Y:S01]  /*73d0*/  FADD R42, R137, R42 ;  /* 0x0000002a892a7221 */ /* 0x000fe20000000000 */
[----:B------:R-:W-:-:S03]  /*73e0*/  FADD R59, R86, R59 ;  /* 0x0000003b563b7221 */ /* 0x000fc60000000000 */
[----:B------:R-:W-:Y:S01]  /*73f0*/  @!P6 FMUL R30, R30, 0.5 ;  /* 0x3f0000001e1ee820 */ /* 0x000fe20000400000 */
[----:B------:R-:W-:Y:S01]  /*7400*/  HGMMA.64x96x16.F32 R152, R24, gdesc[UR4].tnspB, R152, gsb0 ;  /* 0x4160000418987df0 */ /* 0x000fe20008000898 */
[----:B------:R-:W-:Y:S01]  /*7410*/  UIADD3 UR6, UR23, 0xfc0, URZ ;  /* 0x00000fc017067890 */ /* 0x000fe2000fffe03f */
[----:B------:R-:W-:Y:S01]  /*7420*/  FADD R42, R89, R42 ;  /* 0x0000002a592a7221 */ /* 0x000fe20000000000 */
[----:B------:R-:W-:Y:S01]  /*7430*/  UMOV UR7, 0x80000020 ;  /* 0x8000002000077882 */ /* 0x000fe20000000000 */
[----:B------:R-:W-:Y:S01]  /*7440*/  FADD R22, R22, R59 ;  /* 0x0000003b16167221 */ /* 0x000fe20000000000 */
[----:B-1----:R-:W-:Y:S01]  /*7450*/  @!P5 FMUL R15, R15, R15 ;  /* 0x0000000f0f0fd220 */ /* 0x002fe20000400000 */
[----:B------:R-:W-:-:S03]  /*7460*/  FADD R31, R31, R42 ;  /* 0x0000002a1f1f7221 */ /* 0x000fc60000000000 */
[----:B------:R-:W-:-:S04]  /*7470*/  FADD R100, R100, R15 ;  /* 0x0000000f64647221 */ /* 0x000fc80000000000 */
[----:B------:R-:W-:-:S04]  /*7480*/  FADD R75, R75, R100 ;  /* 0x000000644b4b7221 */ /* 0x000fc80000000000 */
[----:B------:R-:W-:-:S04]  /*7490*/  FADD R48, R48, R75 ;  /* 0x0000004b30307221 */ /* 0x000fc80000000000 */
[----:B------:R-:W-:Y:S01]  /*74a0*/  FADD R48, R97, R48 ;  /* 0x0000003061307221 */ /* 0x000fe20000000000 */
[----:B------:R-:W-:Y:S02]  /*74b0*/  WARPGROUP.DEPBAR.LE gsb0, 0x0 ;  /* 0x00008000000079c5 */ /* 0x000fe40000010000 */
[----:B------:R1:W2:Y:S08]  /*74c0*/  MUFU.EX2 R25, R28 ;  /* 0x0000001c00197308 */ /* 0x0002b00000000800 */
[----:B------:R-:W3:Y:S01]  /*74d0*/  MUFU.EX2 R26, R23 ;  /* 0x00000017001a7308 */ /* 0x000ee20000000800 */
[----:B-1----:R-:W-:-:S04]  /*74e0*/  FADD R28, R127, R34 ;  /* 0x000000227f1c7221 */ /* 0x002fc80000000000 */
[----:B------:R-:W-:-:S03]  /*74f0*/  FADD R81, R81, R28 ;  /* 0x0000001c51517221 */ /* 0x000fc60000000000 */
[----:B------:R-:W1:Y:S01]  /*7500*/  MUFU.EX2 R27, R30 ;  /* 0x0000001e001b7308 */ /* 0x000e620000000800 */
[----:B--2---:R-:W-:Y:S01]  /*7510*/  @!P1 FMUL R25, R25, R25 ;  /* 0x0000001919199220 */ /* 0x004fe20000400000 */
[----:B------:R-:W-:Y:S01]  /*7520*/  FSETP.GEU.AND P1, PT, R11, -126, PT ;  /* 0xc2fc00000b00780b */ /* 0x000fe20003f2e000 */
[----:B------:R-:W-:-:S04]  /*7530*/  FADD R46, R46, R81 ;  /* 0x000000512e2e7221 */ /* 0x000fc80000000000 */
[----:B------:R-:W-:Y:S01]  /*7540*/  FADD R33, R33, R46 ;  /* 0x0000002e21217221 */ /* 0x000fe20000000000 */
[----:B------:R2:W4:Y:S01]  /*7550*/  MUFU.EX2 R24, R14 ;  /* 0x0000000e00187308 */ /* 0x0005220000000800 */
[----:B---3--:R-:W-:Y:S01]  /*7560*/  @!P4 FMUL R26, R26, R26 ;  /* 0x0000001a1a1ac220 */ /* 0x008fe20000400000 */
[----:B------:R-:W-:-:S05]  /*7570*/  FSETP.GEU.AND P4, PT, R13, -126, PT ;  /* 0xc2fc00000d00780b */ /* 0x000fca0003f8e000 */
[----:B------:R-:W-:Y:S01]  /*7580*/  @!P1 FMUL R11, R11, 0.5 ;  /* 0x3f0000000b0b9820 */ /* 0x000fe20000400000 */
[----:B-1----:R-:W-:Y:S01]  /*7590*/  @!P6 FMUL R27, R27, R27 ;  /* 0x0000001b1b1be220 */ /* 0x002fe20000400000 */
[----:B--2---:R-:W-:-:S04]  /*75a0*/  FADD R14, R129, R26 ;  /* 0x0000001a810e7221 */ /* 0x004fc80000000000 */
[----:B------:R-:W1:Y:S01]  /*75b0*/  MUFU.EX2 R11, R11 ;  /* 0x0000000b000b7308 */ /* 0x000e620000000800 */
[----:B------:R-:W-:Y:S01]  /*75c0*/  FADD R23, R126, R27 ;  /* 0x0000001b7e177221 */ /* 0x000fe20000000000 */
[----:B------:R-:W-:Y:S01]  /*75d0*/  @!P4 FMUL R13, R13, 0.5 ;  /* 0x3f0000000d0dc820 */ /* 0x000fe20000400000 */
[----:B------:R-:W-:Y:S01]  /*75e0*/  F2FP.F16.F32.PACK_AB R27, R27, R34 ;  /* 0x000000221b1b723e */ /* 0x000fe200000000ff */
[----:B----4-:R-:W-:Y:S01]  /*75f0*/  @!P3 FMUL R24, R24, R24 ;  /* 0x000000181818b220 */ /* 0x010fe20000400000 */
[----:B------:R-:W-:Y:S01]  /*7600*/  FADD R83, R83, R14 ;  /* 0x0000000e53537221 */ /* 0x000fe20000000000 */
[----:B------:R-:W-:Y:S02]  /*7610*/  FADD R78, R78, R23 ;  /* 0x000000174e4e7221 */ /* 0x000fe40000000000 */
[----:B------:R2:W3:Y:S01]  /*7620*/  MUFU.EX2 R20, R13 ;  /* 0x0000000d00147308 */ /* 0x0004e20000000800 */
[----:B------:R-:W-:Y:S01]  /*7630*/  FADD R103, R103, R24 ;  /* 0x0000001867677221 */ /* 0x000fe20000000000 */
[----:B------:R-:W-:Y:S01]  /*7640*/  F2FP.F16.F32.PACK_AB R24, R24, R15 ;  /* 0x0000000f1818723e */ /* 0x000fe200000000ff */
[----:B------:R-:W-:Y:S01]  /*7650*/  FADD R83, R44, R83 ;  /* 0x000000532c537221 */ /* 0x000fe20000000000 */
[----:B------:R-:W-:Y:S01]  /*7660*/  FADD R78, R47, R78 ;  /* 0x0000004e2f4e7221 */ /* 0x000fe20000000000 */
[----:B------:R-:W-:Y:S01]  /*7670*/  FADD R82, R82, R103 ;  /* 0x0000006752527221 */ /* 0x000fe20000000000 */
[----:B------:R-:W-:Y:S01]  /*7680*/  MOV R15, 0x2 ;  /* 0x00000002000f7802 */ /* 0x000fe20000000f00 */
[----:B------:R-:W-:Y:S01]  /*7690*/  FADD R36, R36, R83 ;  /* 0x0000005324247221 */ /* 0x000fe20000000000 */
[----:B------:R-:W-:Y:S01]  /*76a0*/  FADD R39, R39, R78 ;  /* 0x0000004e27277221 */ /* 0x000fe20000000000 */
[----:B-1----:R-:W-:Y:S01]  /*76b0*/  @!P1 FMUL R11, R11, R11 ;  /* 0x0000000b0b0b9220 */ /* 0x002fe20000400000 */
[----:B--2---:R-:W-:Y:S01]  /*76c0*/  FADD R13, R128, R25 ;  /* 0x00000019800d7221 */ /* 0x004fe20000000000 */
[----:B------:R-:W-:Y:S01]  /*76d0*/  F2FP.F16.F32.PACK_AB R25, R25, R26 ;  /* 0x0000001a1919723e */ /* 0x000fe200000000ff */
[----:B------:R-:W-:Y:S01]  /*76e0*/  FADD R82, R49, R82 ;  /* 0x0000005231527221 */ /* 0x000fe20000000000 */
[----:B------:R-:W-:Y:S01]  /*76f0*/  ISETP.GE.AND P1, PT, R12, 0x201, PT ;  /* 0x000002010c00780c */ /* 0x000fe20003f26270 */
[----:B------:R-:W-:Y:S01]  /*7700*/  FADD R84, R84, R13 ;  /* 0x0000000d54547221 */ /* 0x000fe20000000000 */
[----:B------:R-:W-:Y:S01]  /*7710*/  FADD R33, R36, R33 ;  /* 0x0000002124217221 */ /* 0x000fe20000000000 */
[----:B------:R-:W-:Y:S01]  /*7720*/  FADD R21, R21, R82 ;  /* 0x0000005215157221 */ /* 0x000fe20000000000 */
[----:B---3--:R-:W-:Y:S01]  /*7730*/  @!P4 FMUL R20, R20, R20 ;  /* 0x000000141414c220 */ /* 0x008fe20000400000 */
[----:B------:R-:W-:-:S04]  /*7740*/  FADD R45, R45, R84 ;  /* 0x000000542d2d7221 */ /* 0x000fc80000000000 */
[----:B------:R-:W-:Y:S01]  /*7750*/  F2FP.F16.F32.PACK_AB R26, R11, R20 ;  /* 0x000000140b1a723e */ /* 0x000fe200000000ff */
[----:B------:R-:W-:Y:S01]  /*7760*/  FADD R20, R101, R20 ;  /* 0x0000001465147221 */ /* 0x000fe20000000000 */
[----:B------:R-:W-:Y:S01]  /*7770*/  FADD R11, R102, R11 ;  /* 0x0000000b660b7221 */ /* 0x000fe20000000000 */
[----:B------:R-:W-:Y:S01]  /*7780*/  FADD R32, R32, R45 ;  /* 0x0000002d20207221 */ /* 0x000fe20000000000 */
[----:B------:R-:W-:Y:S01]  /*7790*/  WARPGROUP.ARRIVE ;  /* 0x00000000000079c5 */ /* 0x000fe20000000000 */
[----:B------:R-:W-:Y:S01]  /*77a0*/  FADD R77, R77, R20 ;  /* 0x000000144d4d7221 */ /* 0x000fe20000000000 */
[----:B------:R-:W-:Y:S01]  /*77b0*/  FADD R76, R76, R11 ;  /* 0x0000000b4c4c7221 */ /* 0x000fe20000000000 */
[----:B------:R-:W-:Y:S02]  /*77c0*/  VIADD R11, R2, 0x33020 ;  /* 0x00033020020b7836 */ /* 0x000fe40000000000 */
[----:B------:R-:W-:Y:S01]  /*77d0*/  FADD R32, R32, R39 ;  /* 0x0000002720207221 */ /* 0x000fe20000000000 */
[----:B------:R-:W-:Y:S01]  /*77e0*/  FADD R77, R50, R77 ;  /* 0x0000004d324d7221 */ /* 0x000fe20000000000 */
[----:B------:R-:W-:Y:S01]  /*77f0*/  HGMMA.64x96x16.F32 R152, R24, gdesc[UR4].tnspB, R152, gsb0 ;  /* 0x4160000418987df0 */ /* 0x000fe20008000898 */
[----:B------:R-:W-:Y:S01]  /*7800*/  FADD R76, R51, R76 ;  /* 0x0000004c334c7221 */ /* 0x000fe20000000000 */
[----:B------:R-:W-:Y:S01]  /*7810*/  PRMT R13, RZ, 0x654, R11 ;  /* 0x00000654ff0d7816 */ /* 0x000fe2000000000b */
[----:B------:R-:W-:Y:S01]  /*7820*/  FADD R77, R22, R77 ;  /* 0x0000004d164d7221 */ /* 0x000fe20000000000 */
[----:B------:R-:W-:Y:S01]  /*7830*/  FADD R12, R33, R32 ;  /* 0x00000020210c7221 */ /* 0x000fe20000000000 */
[----:B------:R-:W-:-:S02]  /*7840*/  FADD R76, R31, R76 ;  /* 0x0000004c1f4c7221 */ /* 0x000fc40000000000 */
[----:B------:R-:W-:Y:S02]  /*7850*/  FADD R48, R48, R77 ;  /* 0x0000004d30307221 */ /* 0x000fe40000000000 */
[----:B------:R-:W-:Y:S01]  /*7860*/  FADD R21, R21, R76 ;  /* 0x0000004c15157221 */ /* 0x000fe20000000000 */
[----:B------:R-:W-:Y:S02]  /*7870*/  WARPGROUP.DEPBAR.LE gsb0, 0x0 ;  /* 0x00008000000079c5 */ /* 0x000fe40000010000 */
[----:B------:R1:W-:Y:S02]  /*7880*/  SYNCS.ARRIVE.TRANS64.RED.A1T0 RZ, [R13+URZ], RZ ;  /* 0x000000ff0dff79a7 */ /* 0x0003e4000810043f */
[----:B-1----:R-:W-:Y:S01]  /*7890*/  FADD R13, R48, R21 ;  /* 0x00000015300d7221 */ /* 0x002fe20000000000 */
[----:B------:R-:W-:Y:S06]  /*78a0*/  @!P1 BRA `(.L_x_24) ;  /* 0x0000005000849947 */ /* 0x000fec0003800000 */
[----:B------:R-:W-:Y:S01]  /*78b0*/  IMAD.MOV.U32 R21, RZ, RZ, R19 ;  /* 0x000000ffff157224 */ /* 0x000fe200078e0013 */
[----:B------:R-:W-:Y:S01]  /*78c0*/  MOV R23, R18 ;  /* 0x0000001200177202 */ /* 0x000fe20000000f00 */
[----:B------:R-:W-:Y:S01]  /*78d0*/  IMAD.MOV.U32 R6, RZ, RZ, 0x1 ;  /* 0x00000001ff067424 */ /* 0x000fe200078e00ff */
[----:B------:R-:W-:Y:S01]  /*78e0*/  MOV R15, 0x2 ;  /* 0x00000002000f7802 */ /* 0x000fe20000000f00 */
[----:B------:R-:W-:Y:S01]  /*78f0*/  ULDC.64 UR38, c[0x0][0x198] ;  /* 0x0000660000267ab9 */ /* 0x000fe20000000a00 */
[----:B------:R-:W-:Y:S01]  /*7900*/  MOV R3, RZ ;  /* 0x000000ff00037202 */ /* 0x000fe20000000f00 */
[----:B------:R-:W-:-:S06]  /*7910*/  ULDC UR22, c[0x0][0x604] ;  /* 0x0001810000167ab9 */ /* 0x000fcc0000000800 */
.L_x_36:
[----:B------:R-:W-:Y:S01]  /*7920*/  LEA R19, R15, R2, 0x3 ;  /* 0x000000020f137211 */ /* 0x000fe200078e18ff */
[----:B------:R-:W-:Y:S05]  /*7930*/  YIELD ;  /* 0x0000000000007946 */ /* 0x000fea0003800000 */
[----:B------:R-:W-:Y:S02]  /*7940*/  SHF.L.U32 R14, R3, 0x1f, RZ ;  /* 0x0000001f030e7819 */ /* 0x000fe400000006ff */
[C---:B------:R-:W-:Y:S01]  /*7950*/  ISETP.GT.AND P1, PT, R17.reuse, 0x2, PT ;  /* 0x000000021100780c */ /* 0x040fe20003f24270 */
[----:B------:R-:W-:Y:S01]  /*7960*/  VIADD R17, R17, 0xffffffff ;  /* 0xffffffff11117836 */ /* 0x000fe20000000000 */
[----:B------:R-:W1:Y:S02]  /*7970*/  SYNCS.PHASECHK.TRANS64.TRYWAIT P2, [R19+URZ+0x33000], R14 ;  /* 0x0330000e130075a7 */ /* 0x000e64000804017f */
[----:B-1----:R-:W-:Y:S09]  /*7980*/  @!P2 BRA `(.L_x_25) ;  /* 0x000000cc00b0a947 */ /* 0x002ff20003800000 */
.L_x_82:
[----:B------:R-:W-:Y:S05]  /*7990*/  WARPSYNC.ALL ;  /* 0x0000000000007948 */ /* 0x000fea0003800000 */
[----:B------:R-:W-:Y:S01]  /*79a0*/  R2UR UR58, R15 ;  /* 0x000000000f3a72ca */ /* 0x000fe200000e0000 */
[----:B------:R-:W-:Y:S01]  /*79b0*/  WARPGROUP.ARRIVE ;  /* 0x00000000000079c5 */ /* 0x000fe20000000000 */
[----:B------:R-:W-:Y:S01]  /*79c0*/  UMOV UR59, 0x80000020 ;  /* 0x80000020003b7882 */ /* 0x000fe20000000000 */
[----:B------:R-:W-:Y:S01]  /*79d0*/  UMOV UR55, 0x80000020 ;  /* 0x8000002000377882 */ /* 0x000fe20000000000 */
[----:B------:R-:W-:Y:S01]  /*79e0*/  UMOV UR51, 0x80000020 ;  /* 0x8000002000337882 */ /* 0x000fe20000000000 */
[----:B------:R-:W-:Y:S01]  /*79f0*/  UMOV UR47, 0x80000020 ;  /* 0x80000020002f7882 */ /* 0x000fe20000000000 */
[----:B------:R-:W-:Y:S01]  /*7a00*/  UMOV UR43, 0x80000020 ;  /* 0x80000020002b7882 */ /* 0x000fe20000000000 */
[----:B------:R-:W-:Y:S01]  /*7a10*/  UMOV UR7, 0x80000020 ;  /* 0x8000002000077882 */ /* 0x000fe20000000000 */
[----:B------:R-:W-:-:S05]  /*7a20*/  ISETP.NE.AND P2, PT, R9, RZ, PT ;  /* 0x000000ff0900720c */ /* 0x000fca0003f45270 */
[----:B------:R-:W-:-:S04]  /*7a30*/  UIMAD UR58, UR58, 0xc00, UR30 ;  /* 0x00000c003a3a78a4 */ /* 0x000fc8000f8e021e */
[----:B------:R-:W-:Y:S02]  /*7a40*/  UIADD3 UR54, UR58, 0x2, URZ ;  /* 0x000000023a367890 */ /* 0x000fe4000fffe03f */
[----:B------:R-:W-:Y:S02]  /*7a50*/  UIADD3 UR50, UR58, 0x400, URZ ;  /* 0x000004003a327890 */ /* 0x000fe4000fffe03f */
[----:B------:R-:W-:Y:S02]  /*7a60*/  UIADD3 UR46, UR58, 0x402, URZ ;  /* 0x000004023a2e7890 */ /* 0x000fe4000fffe03f */
[----:B------:R-:W-:Y:S01]  /*7a70*/  HGMMA.64x256x16.F32 R24, gdesc[UR56], RZ, !UPT, gsb0 ;  /* 0x03e00000381879f0 */ /* 0x000fe2000c0008ff */
[----:B------:R-:W-:Y:S02]  /*7a80*/  UIADD3 UR42, UR58, 0x800, URZ ;  /* 0x000008003a2a7890 */ /* 0x000fe4000fffe03f */
[----:B------:R-:W-:Y:S01]  /*7a90*/  UIADD3 UR6, UR58, 0x802, URZ ;  /* 0x000008023a067890 */ /* 0x000fe2000fffe03f */
[----:B------:R-:W-:-:S02]  /*7aa0*/  WARPGROUP.DEPBAR.LE gsb0, 0x0 ;  /* 0x00008000000079c5 */ /* 0x000fc40000010000 */
[----:B------:R-:W-:-:S15]  /*7ab0*/  WARPGROUP.ARRIVE ;  /* 0x00000000000079c5 */ /* 0x000fde0000000000 */
[----:B------:R-:W-:-:S07]  /*7ac0*/  NOP ;  /* 0x0000000000007918 */ /* 0x000fce0000000000 */
[----:B------:R-:W-:Y:S03]  /*7ad0*/  HGMMA.64x256x16.F32 R24, gdesc[UR52], R24, gsb0 ;  /* 0x03e00000341879f0 */ /* 0x000fe60008000818 */
[----:B------:R-:W-:Y:S02]  /*7ae0*/  WARPGROUP.DEPBAR.LE gsb0, 0x0 ;  /* 0x00008000000079c5 */ /* 0x000fe40000010000 */
[----:B------:R-:W-:-:S15]  /*7af0*/  WARPGROUP.ARRIVE ;  /* 0x00000000000079c5 */ /* 0x000fde0000000000 */
[----:B------:R-:W-:-:S08]  /*7b00*/  NOP ;  /* 0x0000000000007918 */ /* 0x000fd00000000000 */
        /* <DEDUP_REMOVED lines=14> */
[----:B------:R-:W-:Y:S05]  /*7bf0*/  @P2 BRA `(.L_x_26) ;  /* 0x0000000000bc2947 */ /* 0x000fea0003800000 */
[----:B------:R-:W-:-:S13]  /*7c00*/  ISETP.LT.OR P3, PT, R7, 0x1, !P0 ;  /* 0x000000010700780c */ /* 0x000fda0004761670 */
[----:B------:R-:W-:Y:S05]  /*7c10*/  @P3 BRA `(.L_x_27) ;  /* 0x0000000000b03947 */ /* 0x000fea0003800000 */
[----:B-1----:R-:W-:Y:S02]  /*7c20*/  LEA R14, R5, R2, 0x3 ;  /* 0x00000002050e7211 */ /* 0x002fe400078e18ff */
[----:B------:R-:W-:Y:S02]  /*7c30*/  SHF.L.U32 R19, R4, 0x1f, RZ ;  /* 0x0000001f04137819 */ /* 0x000fe400000006ff */
[----:B------:R-:W-:Y:S02]  /*7c40*/  ISETP.NE.AND P4, PT, R0, RZ, PT ;  /* 0x000000ff0000720c */ /* 0x000fe40003f85270 */
[----:B------:R-:W1:Y:S02]  /*7c50*/  SYNCS.PHASECHK.TRANS64.TRYWAIT P3, [R14+URZ+0x33020], R19 ;  /* 0x033020130e0075a7 */ /* 0x000e64000806017f */
[----:B-1----:R-:W-:Y:S09]  /*7c60*/  @!P3 BRA `(.L_x_28) ;  /* 0x000000cc000cb947 */ /* 0x002ff20003800000 */
.L_x_83:
[----:B------:R-:W-:Y:S05]  /*7c70*/  @P4 BRA `(.L_x_29) ;  /* 0x0000000000144947 */ /* 0x000fea0003800000 */
[----:B------:R-:W-:Y:S02]  /*7c80*/  LOP3.LUT P3, RZ, R16, 0x1f, RZ, 0xc0, !PT ;  /* 0x0000001f10ff7812 */ /* 0x000fe4000786c0ff */
[----:B-1----:R-:W-:-:S04]  /*7c90*/  MOV R19, 0xc000 ;  /* 0x0000c00000137802 */ /* 0x002fc80000000f00 */
[----:B------:R2:W-:Y:S07]  /*7ca0*/  SYNCS.ARRIVE.TRANS64 RZ, [R14+URZ+0x33000], R19 ;  /* 0x033000130eff79a7 */ /* 0x0005ee000800003f */
[----:B------:R-:W-:Y:S05]  /*7cb0*/  @!P3 BRA `(.L_x_29) ;  /* 0x000000000004b947 */ /* 0x000fea0003800000 */
[----:B------:R-:W-:Y:S01]  /*7cc0*/  BPT.TRAP 0x1 ;  /* 0x000000040000795c */ /* 0x000fe20000300000 */
.L_x_29:
[C---:B------:R-:W-:Y:S01]  /*7cd0*/  IMAD R18, R5.reuse, 0xc000, R2 ;  /* 0x0000c00005127824 */ /* 0x040fe200078e0202 */
[----:B------:R-:W-:Y:S01]  /*7ce0*/  R2UR UR35, R8 ;  /* 0x00000000082372ca */ /* 0x000fe200000e0000 */
[----:B------:R-:W-:Y:S01]  /*7cf0*/  UIADD3 UR6, UP0, UR38, 0x1f0, URZ ;  /* 0x000001f026067890 */ /* 0x000fe2000ff1e03f */
[----:B------:R-:W-:Y:S01]  /*7d00*/  R2UR UR33, R14 ;  /* 0x000000000e2172ca */ /* 0x000fe200000e0000 */
[----:B------:R-:W-:Y:S01]  /*7d10*/  UMOV UR24, 0x0 ;  /* 0x0000000000187882 */ /* 0x000fe20000000000 */
[----:B------:R-:W-:Y:S01]  /*7d20*/  R2UR UR8, R18 ;  /* 0x00000000120872ca */ /* 0x000fe200000e0000 */
[----:B------:R-:W-:Y:S01]  /*7d30*/  UIADD3.X UR7, URZ, UR39, URZ, UP0, !UPT ;  /* 0x000000273f077290 */ /* 0x000fe200087fe43f */
[----:B------:R-:W-:Y:S01]  /*7d40*/  VIADD R5, R5, 0x1 ;  /* 0x0000000105057836 */ /* 0x000fe20000000000 */
[----:B------:R-:W-:Y:S01]  /*7d50*/  UMOV UR25, 0x10000000 ;  /* 0x1000000000197882 */ /* 0x000fe20000000000 */
[----:B------:R-:W-:Y:S01]  /*7d60*/  UMOV UR34, URZ ;  /* 0x0000003f00227c82 */ /* 0x000fe20008000000 */
[----:B------:R-:W-:Y:S01]  /*7d70*/  UMOV UR18, 0x20 ;  /* 0x0000002000127882 */ /* 0x000fe20000000000 */
[----:B------:R-:W-:Y:S01]  /*7d80*/  UMOV UR20, UR36 ;  /* 0x0000002400147c82 */ /* 0x000fe20008000000 */
[----:B------:R-:W-:Y:S01]  /*7d90*/  UMOV UR21, UR37 ;  /* 0x0000002500157c82 */ /* 0x000fe20008000000 */
[----:B------:R-:W-:Y:S01]  /*7da0*/  UMOV UR10, 0x40 ;  /* 0x00000040000a7882 */ /* 0x000fe20000000000 */
[----:B------:R-:W-:Y:S01]  /*7db0*/  USHF.L.U32 UR35, UR35, 0x8, URZ ;  /* 0x0000000823237899 */ /* 0x000fe2000800063f */
[----:B------:R-:W-:Y:S01]  /*7dc0*/  ISETP.NE.AND P3, PT, R5, 0x4, PT ;  /* 0x000000040500780c */ /* 0x000fe20003f65270 */
[----:B------:R-:W-:-:S02]  /*7dd0*/  UIADD3 UR33, UR33, 0x33000, URZ ;  /* 0x0003300021217890 */ /* 0x000fc4000fffe03f */
        /* <DEDUP_REMOVED lines=10> */
[----:B------:R-:W-:Y:S01]  /*7e80*/  UMOV UR9, UR33 ;  /* 0x0000002100097c82 */ /* 0x000fe20008000000 */
[----:B------:R-:W-:Y:S01]  /*7e90*/  UMOV UR11, UR35 ;  /* 0x00000023000b7c82 */ /* 0x000fe20008000000 */
[----:B------:R2:W-:Y:S01]  /*7ea0*/  UTMALDG.4D [UR32], [UR6], desc[UR24] ;  /* 0x00001820060075b4 */ /* 0x0005e20008019000 */
[----:B------:R2:W-:Y:S01]  /*7eb0*/  UTMALDG.4D [UR16], [UR6], desc[UR24] ;  /* 0x00001810060075b4 */ /* 0x0005e20008019000 */
[----:B------:R2:W-:Y:S02]  /*7ec0*/  UTMALDG.4D [UR8], [UR6], desc[UR24] ;  /* 0x00001808060075b4 */ /* 0x0005e40008019000 */
[----:B--2---:R-:W-:Y:S01]  /*7ed0*/  NOP ;  /* 0x0000000000007918 */ /* 0x004fe20000000000 */
.L_x_27:
[----:B------:R-:W-:-:S07]  /*7ee0*/  IADD3 R7, R7, -0x1, RZ ;  /* 0xffffffff07077810 */ /* 0x000fce0007ffe0ff */
.L_x_26:
[----:B------:R-:W-:Y:S01]  /*7ef0*/  IADD3 R15, R15, 0x1, RZ ;  /* 0x000000010f0f7810 */ /* 0x000fe20007ffe0ff */
[----:B------:R-:W-:Y:S05]  /*7f00*/  WARPSYNC.ALL ;  /* 0x0000000000007948 */ /* 0x000fea0003800000 */
[----:B------:R-:W-:-:S04]  /*7f10*/  ISETP.NE.AND P3, PT, R15, 0x4, PT ;  /* 0x000000040f00780c */ /* 0x000fc80003f65270 */
[----:B-1----:R-:W-:Y:S02]  /*7f20*/  SEL R14, RZ, 0x1, P3 ;  /* 0x00000001ff0e7807 */ /* 0x002fe40001800000 */
[----:B------:R-:W-:Y:S02]  /*7f30*/  SEL R15, R15, RZ, P3 ;  /* 0x000000ff0f0f7207 */ /* 0x000fe40001800000 */
[----:B------:R-:W-:Y:S02]  /*7f40*/  LOP3.LUT R3, R3, R14, RZ, 0x3c, !PT ;  /* 0x0000000e03037212 */ /* 0x000fe400078e3cff */
[----:B------:R-:W-:Y:S01]  /*7f50*/  FMNMX R14, R24, R21, !PT ;  /* 0x00000015180e7209 */ /* 0x000fe20007800000 */
[----:B------:R-:W-:Y:S01]  /*7f60*/  IMAD R200, R6, 0x8, R11 ;  /* 0x0000000806c87824 */ /* 0x000fe200078e020b */
        /* <DEDUP_REMOVED lines=122> */
[----:B------:R-:W-:Y:S02]  /*8710*/  PRMT R200, RZ, 0x654, R200 ;  /* 0x00000654ffc87816 */ /* 0x000fe400000000c8 */
[----:B------:R-:W-:Y:S02]  /*8720*/  FMNMX R14, R148, R19, !PT ;  /* 0x00000013940e7209 */ /* 0x000fe40007800000 */
[----:B------:R-:W-:Y:S01]  /*8730*/  FMNMX R19, R147, R18, !PT ;  /* 0x0000001293137209 */ /* 0x000fe20007800000 */
[----:B------:R1:W-:Y:S01]  /*8740*/  SYNCS.ARRIVE.TRANS64.RED.A1T0 RZ, [R200+URZ], RZ ;  /* 0x000000ffc8ff79a7 */ /* 0x0003e2000810043f */
[----:B------:R-:W-:Y:S02]  /*8750*/  FMNMX R14, R149, R14, !PT ;  /* 0x0000000e950e7209 */ /* 0x000fe40007800000 */
[----:B------:R-:W-:Y:S02]  /*8760*/  FMNMX R18, R150, R19, !PT ;  /* 0x0000001396127209 */ /* 0x000fe40007800000 */
[----:B------:R-:W-:Y:S01]  /*8770*/  LEA R202, R15, R2, 0x3 ;  /* 0x000000020fca7211 */ /* 0x000fe200078e18ff */
[----:B------:R-:W2:Y:S01]  /*8780*/  SHFL.BFLY PT, R19, R14, 0x1, 0x1f ;  /* 0x0c201f000e137f89 */ /* 0x000ea200000e0000 */
[----:B------:R-:W-:-:S05]  /*8790*/  FMNMX R20, R151, R18, !PT ;  /* 0x0000001297147209 */ /* 0x000fca0007800000 */
[----:B------:R-:W3:Y:S01]  /*87a0*/  SHFL.BFLY PT, R201, R20, 0x1, 0x1f ;  /* 0x0c201f0014c97f89 */ /* 0x000ee200000e0000 */
[----:B--2---:R-:W-:-:S05]  /*87b0*/  FMNMX R22, R14, R19, !PT ;  /* 0x000000130e167209 */ /* 0x004fca0007800000 */
[----:B------:R-:W2:Y:S01]  /*87c0*/  SHFL.BFLY PT, R19, R22, 0x2, 0x1f ;  /* 0x0c401f0016137f89 */ /* 0x000ea200000e0000 */
[----:B---3--:R-:W-:-:S05]  /*87d0*/  FMNMX R201, R20, R201, !PT ;  /* 0x000000c914c97209 */ /* 0x008fca0007800000 */
[----:B------:R-:W3:Y:S01]  /*87e0*/  SHFL.BFLY PT, R18, R201, 0x2, 0x1f ;  /* 0x0c401f00c9127f89 */ /* 0x000ee200000e0000 */
[----:B--2---:R-:W-:-:S04]  /*87f0*/  FMNMX R19, R22, R19, !PT ;  /* 0x0000001316137209 */ /* 0x004fc80007800000 */
[----:B------:R-:W-:Y:S02]  /*8800*/  FSETP.NEU.AND P3, PT, R19, -INF , PT ;  /* 0xff8000001300780b */ /* 0x000fe40003f6d000 */
[----:B---3--:R-:W-:Y:S02]  /*8810*/  FMNMX R18, R201, R18, !PT ;  /* 0x00000012c9127209 */ /* 0x008fe40007800000 */
[----:B------:R-:W-:Y:S02]  /*8820*/  FSEL R206, R19, RZ, P3 ;  /* 0x000000ff13ce7208 */ /* 0x000fe40001800000 */
[----:B------:R-:W-:-:S03]  /*8830*/  FSETP.NEU.AND P3, PT, R18, -INF , PT ;  /* 0xff8000001200780b */ /* 0x000fc60003f6d000 */
[----:B------:R-:W-:Y:S01]  /*8840*/  FADD R14, -R206, R21 ;  /* 0x00000015ce0e7221 */ /* 0x000fe20000000100 */
[----:B------:R-:W-:Y:S02]  /*8850*/  SHF.L.U32 R21, R3, 0x1f, RZ ;  /* 0x0000001f03157819 */ /* 0x000fe400000006ff */
[----:B------:R-:W-:Y:S01]  /*8860*/  FSEL R22, R18, RZ, P3 ;  /* 0x000000ff12167208 */ /* 0x000fe20001800000 */
[----:B------:R-:W-:Y:S01]  /*8870*/  FMUL R20, R14, UR22 ;  /* 0x000000160e147c20 */ /* 0x000fe20008400000 */
[----:B------:R-:W2:Y:S03]  /*8880*/  SYNCS.PHASECHK.TRANS64.TRYWAIT P4, [R202+URZ+0x33000], R21 ;  /* 0x03300015ca0075a7 */ /* 0x000ea6000808017f */
[----:B------:R-:W-:Y:S01]  /*8890*/  FADD R14, -R22, R23 ;  /* 0x00000017160e7221 */ /* 0x000fe20000000100 */
[----:B------:R-:W-:-:S03]  /*88a0*/  FSETP.GEU.AND P5, PT, R20, -126, PT ;  /* 0xc2fc00001400780b */ /* 0x000fc60003fae000 */
[----:B------:R-:W-:Y:S01]  /*88b0*/  FMUL R23, R14, UR22 ;  /* 0x000000160e177c20 */ /* 0x000fe20008400000 */
[----:B------:R-:W-:-:S04]  /*88c0*/  FMUL R14, R22, UR22 ;  /* 0x00000016160e7c20 */ /* 0x000fc80008400000 */
[----:B------:R-:W-:Y:S01]  /*88d0*/  FSETP.GEU.AND P6, PT, R23, -126, PT ;  /* 0xc2fc00001700780b */ /* 0x000fe20003fce000 */
[--C-:B------:R-:W-:Y:S01]  /*88e0*/  FFMA R26, R26, UR22, -R14.reuse ;  /* 0x000000161a1a7c23 */ /* 0x100fe2000800080e */
[----:B------:R-:W-:-:S03]  /*88f0*/  FFMA R27, R27, UR22, -R14 ;  /* 0x000000161b1b7c23 */ /* 0x000fc6000800080e */
[----:B------:R-:W-:Y:S01]  /*8900*/  @!P5 FMUL R20, R20, 0.5 ;  /* 0x3f0000001414d820 */ /* 0x000fe20000400000 */
[----:B------:R-:W-:-:S05]  /*8910*/  FSETP.GEU.AND P3, PT, R26, -126, PT ;  /* 0xc2fc00001a00780b */ /* 0x000fca0003f6e000 */
[----:B------:R-:W3:Y:S02]  /*8920*/  MUFU.EX2 R20, R20 ;  /* 0x0000001400147308 */ /* 0x000ee40000000800 */
[----:B------:R-:W-:-:S06]  /*8930*/  @!P6 FMUL R23, R23, 0.5 ;  /* 0x3f0000001717e820 */ /* 0x000fcc0000400000 */
[----:B------:R-:W4:Y:S01]  /*8940*/  MUFU.EX2 R23, R23 ;  /* 0x0000001700177308 */ /* 0x000f220000000800 */
[----:B-123--:R-:W-:Y:S05]  /*8950*/  @!P4 BRA `(.L_x_30) ;  /* 0x000000bc00e4c947 */ /* 0x00efea0003800000 */
.L_x_84:
[--C-:B-1----:R-:W-:Y:S01]  /*8960*/  FFMA R202, R30, UR22, -R14.reuse ;  /* 0x000000161eca7c23 */ /* 0x102fe2000800080e */
[--C-:B------:R-:W-:Y:S01]  /*8970*/  FFMA R204, R31, UR22, -R14.reuse ;  /* 0x000000161fcc7c23 */ /* 0x100fe2000800080e */
[----:B------:R-:W-:Y:S01]  /*8980*/  @!P5 FMUL R20, R20, R20 ;  /* 0x000000141414d220 */ /* 0x000fe20000400000 */
[----:B----4-:R-:W-:Y:S01]  /*8990*/  @!P6 FMUL R23, R23, R23 ;  /* 0x000000171717e220 */ /* 0x010fe20000400000 */
[----:B------:R-:W-:Y:S01]  /*89a0*/  FSETP.GEU.AND P4, PT, R27, -126, PT ;  /* 0xc2fc00001b00780b */ /* 0x000fe20003f8e000 */
[----:B------:R-:W-:Y:S01]  /*89b0*/  @!P3 FMUL R26, R26, 0.5 ;  /* 0x3f0000001a1ab820 */ /* 0x000fe20000400000 */
[----:B------:R-:W-:Y:S01]  /*89c0*/  FSETP.GEU.AND P5, PT, R202, -126, PT ;  /* 0xc2fc0000ca00780b */ /* 0x000fe20003fae000 */
[----:B------:R-:W-:Y:S01]  /*89d0*/  FMUL R21, R206, UR22 ;  /* 0x00000016ce157c20 */ /* 0x000fe20008400000 */
[----:B------:R-:W-:Y:S01]  /*89e0*/  FSETP.GEU.AND P6, PT, R204, -126, PT ;  /* 0xc2fc0000cc00780b */ /* 0x000fe20003fce000 */
[----:B------:R-:W1:Y:S01]  /*89f0*/  MUFU.EX2 R22, R26 ;  /* 0x0000001a00167308 */ /* 0x000e620000000800 */
[----:B------:R-:W-:Y:S01]  /*8a00*/  R2UR UR6, R15 ;  /* 0x000000000f0672ca */ /* 0x000fe200000e0000 */
[--C-:B------:R-:W-:Y:S01]  /*8a10*/  FFMA R200, R28, UR22, -R21.reuse ;  /* 0x000000161cc87c23 */ /* 0x100fe20008000815 */
[--C-:B------:R-:W-:Y:S01]  /*8a20*/  FFMA R29, R29, UR22, -R21.reuse ;  /* 0x000000161d1d7c23 */ /* 0x100fe20008000815 */
[--C-:B------:R-:W-:Y:S01]  /*8a30*/  FFMA R24, R24, UR22, -R21.reuse ;  /* 0x0000001618187c23 */ /* 0x100fe20008000815 */
[--C-:B------:R-:W-:Y:S01]  /*8a40*/  FFMA R25, R25, UR22, -R21.reuse ;  /* 0x0000001619197c23 */ /* 0x100fe20008000815 */
[-C--:B------:R-:W-:Y:S01]  /*8a50*/  FMUL R152, R152, R20.reuse ;  /* 0x0000001498987220 */ /* 0x080fe20000400000 */
[-C--:B------:R-:W-:Y:S01]  /*8a60*/  FMUL R153, R153, R20.reuse ;  /* 0x0000001499997220 */ /* 0x080fe20000400000 */
[----:B------:R-:W-:Y:S01]  /*8a70*/  @!P4 FMUL R27, R27, 0.5 ;  /* 0x3f0000001b1bc820 */ /* 0x000fe20000400000 */
[-C--:B------:R-:W-:Y:S01]  /*8a80*/  FMUL R156, R156, R20.reuse ;  /* 0x000000149c9c7220 */ /* 0x080fe20000400000 */
[----:B------:R-:W-:Y:S01]  /*8a90*/  @!P5 FMUL R202, R202, 0.5 ;  /* 0x3f000000cacad820 */ /* 0x000fe20000400000 */
[-C--:B------:R-:W-:Y:S01]  /*8aa0*/  FMUL R157, R157, R20.reuse ;  /* 0x000000149d9d7220 */ /* 0x080fe20000400000 */
[----:B------:R-:W-:Y:S01]  /*8ab0*/  @!P6 FMUL R204, R204, 0.5 ;  /* 0x3f000000cccce820 */ /* 0x000fe20000400000 */
[----:B------:R-:W2:Y:S01]  /*8ac0*/  MUFU.EX2 R31, R27 ;  /* 0x0000001b001f7308 */ /* 0x000ea20000000800 */
[-C--:B------:R-:W-:Y:S01]  /*8ad0*/  FMUL R160, R160, R20.reuse ;  /* 0x00000014a0a07220 */ /* 0x080fe20000400000 */
[-C--:B------:R-:W-:Y:S01]  /*8ae0*/  FMUL R161, R161, R20.reuse ;  /* 0x00000014a1a17220 */ /* 0x080fe20000400000 */
[----:B------:R-:W-:Y:S01]  /*8af0*/  FMUL R164, R164, R20 ;  /* 0x00000014a4a47220 */ /* 0x000fe20000400000 */
[----:B-1----:R-:W-:Y:S01]  /*8b00*/  @!P3 FMUL R22, R22, R22 ;  /* 0x000000161616b220 */ /* 0x002fe20000400000 */
[----:B------:R-:W-:Y:S01]  /*8b10*/  FSETP.GEU.AND P3, PT, R24, -126, PT ;  /* 0xc2fc00001800780b */ /* 0x000fe20003f6e000 */
[-C--:B------:R-:W-:Y:S01]  /*8b20*/  FMUL R165, R165, R20.reuse ;  /* 0x00000014a5a57220 */ /* 0x080fe20000400000 */
[-C--:B------:R-:W-:Y:S01]  /*8b30*/  FMUL R168, R168, R20.reuse ;  /* 0x00000014a8a87220 */ /* 0x080fe20000400000 */
[----:B------:R-:W1:Y:S01]  /*8b40*/  MUFU.EX2 R30, R202 ;  /* 0x000000ca001e7308 */ /* 0x000e620000000800 */
[-C--:B------:R-:W-:Y:S01]  /*8b50*/  FMUL R169, R169, R20.reuse ;  /* 0x00000014a9a97220 */ /* 0x080fe20000400000 */
[-C--:B------:R-:W-:Y:S01]  /*8b60*/  FMUL R172, R172, R20.reuse ;  /* 0x00000014acac7220 */ /* 0x080fe20000400000 */
[-C--:B------:R-:W-:Y:S01]  /*8b70*/  FMUL R173, R173, R20.reuse ;  /* 0x00000014adad7220 */ /* 0x080fe20000400000 */
[-C--:B------:R-:W-:Y:S01]  /*8b80*/  FMUL R176, R176, R20.reuse ;  /* 0x00000014b0b07220 */ /* 0x080fe20000400000 */
[-C--:B------:R-:W-:Y:S01]  /*8b90*/  FMUL R177, R177, R20.reuse ;  /* 0x00000014b1b17220 */ /* 0x080fe20000400000 */
[-C--:B------:R-:W-:Y:S01]  /*8ba0*/  FMUL R180, R180, R20.reuse ;  /* 0x00000014b4b47220 */ /* 0x080fe20000400000 */
[-C--:B------:R-:W-:Y:S01]  /*8bb0*/  FMUL R181, R181, R20.reuse ;  /* 0x00000014b5b57220 */ /* 0x080fe20000400000 */
[----:B------:R-:W3:Y:S01]  /*8bc0*/  MUFU.EX2 R201, R204 ;  /* 0x000000cc00c97308 */ /* 0x000ee20000000800 */
[----:B--2---:R-:W-:Y:S01]  /*8bd0*/  @!P4 FMUL R31, R31, R31 ;  /* 0x0000001f1f1fc220 */ /* 0x004fe20000400000 */
[----:B------:R-:W-:Y:S01]  /*8be0*/  FSETP.GEU.AND P4, PT, R25, -126, PT ;  /* 0xc2fc00001900780b */ /* 0x000fe20003f8e000 */
[----:B------:R-:W-:Y:S01]  /*8bf0*/  @!P3 FMUL R24, R24, 0.5 ;  /* 0x3f0000001818b820 */ /* 0x000fe20000400000 */
[-C--:B------:R-:W-:Y:S01]  /*8c00*/  FMUL R184, R184, R20.reuse ;  /* 0x00000014b8b87220 */ /* 0x080fe20000400000 */
[-C--:B------:R-:W-:Y:S01]  /*8c10*/  FMUL R185, R185, R20.reuse ;  /* 0x00000014b9b97220 */ /* 0x080fe20000400000 */
[-C--:B------:R-:W-:Y:S01]  /*8c20*/  FMUL R188, R188, R20.reuse ;  /* 0x00000014bcbc7220 */ /* 0x080fe20000400000 */
[----:B------:R-:W-:Y:S01]  /*8c30*/  FMUL R189, R189, R20 ;  /* 0x00000014bdbd7220 */ /* 0x000fe20000400000 */
[----:B------:R-:W2:Y:S01]  /*8c40*/  MUFU.EX2 R203, R24 ;  /* 0x0000001800cb7308 */ /* 0x000ea20000000800 */
[----:B-1----:R-:W-:Y:S01]  /*8c50*/  @!P5 FMUL R30, R30, R30 ;  /* 0x0000001e1e1ed220 */ /* 0x002fe20000400000 */
[----:B------:R-:W-:Y:S01]  /*8c60*/  FSETP.GEU.AND P5, PT, R200, -126, PT ;  /* 0xc2fc0000c800780b */ /* 0x000fe20003fae000 */
[-C--:B------:R-:W-:Y:S01]  /*8c70*/  FMUL R192, R192, R20.reuse ;  /* 0x00000014c0c07220 */ /* 0x080fe20000400000 */
[-C--:B------:R-:W-:Y:S01]  /*8c80*/  FMUL R193, R193, R20.reuse ;  /* 0x00000014c1c17220 */ /* 0x080fe20000400000 */
[-C--:B------:R-:W-:Y:S01]  /*8c90*/  FMUL R196, R196, R20.reuse ;  /* 0x00000014c4c47220 */ /* 0x080fe20000400000 */
[----:B------:R-:W-:Y:S01]  /*8ca0*/  FMUL R197, R197, R20 ;  /* 0x00000014c5c57220 */ /* 0x000fe20000400000 */
[----:B------:R-:W-:Y:S01]  /*8cb0*/  @!P4 FMUL R25, R25, 0.5 ;  /* 0x3f0000001919c820 */ /* 0x000fe20000400000 */
[----:B------:R-:W-:Y:S01]  /*8cc0*/  FMUL R154, R154, R23 ;  /* 0x000000179a9a7220 */ /* 0x000fe20000400000 */
[----:B---3--:R-:W-:Y:S01]  /*8cd0*/  @!P6 FMUL R201, R201, R201 ;  /* 0x000000c9c9c9e220 */ /* 0x008fe20000400000 */
[----:B------:R-:W-:Y:S01]  /*8ce0*/  FSETP.GEU.AND P6, PT, R29, -126, PT ;  /* 0xc2fc00001d00780b */ /* 0x000fe20003fce000 */
[----:B------:R-:W1:Y:S01]  /*8cf0*/  MUFU.EX2 R28, R25 ;  /* 0x00000019001c7308 */ /* 0x000e620000000800 */
[-C--:B------:R-:W-:Y:S01]  /*8d00*/  FMUL R155, R155, R23.reuse ;  /* 0x000000179b9b7220 */ /* 0x080fe20000400000 */
[-C--:B------:R-:W-:Y:S01]  /*8d10*/  FMUL R158, R158, R23.reuse ;  /* 0x000000179e9e7220 */ /* 0x080fe20000400000 */
[-C--:B------:R-:W-:Y:S01]  /*8d20*/  FMUL R159, R159, R23.reuse ;  /* 0x000000179f9f7220 */ /* 0x080fe20000400000 */
[----:B------:R-:W-:Y:S01]  /*8d30*/  @!P5 FMUL R200, R200, 0.5 ;  /* 0x3f000000c8c8d820 */ /* 0x000fe20000400000 */
[----:B------:R-:W-:Y:S01]  /*8d40*/  FMUL R162, R162, R23 ;  /* 0x00000017a2a27220 */ /* 0x000fe20000400000 */
[----:B--2---:R-:W-:Y:S01]  /*8d50*/  @!P3 FMUL R203, R203, R203 ;  /* 0x000000cbcbcbb220 */ /* 0x004fe20000400000 */
[-C--:B------:R-:W-:Y:S01]  /*8d60*/  FMUL R163, R163, R23.reuse ;  /* 0x00000017a3a37220 */ /* 0x080fe20000400000 */
[-C--:B------:R-:W-:Y:S01]  /*8d70*/  FMUL R166, R166, R23.reuse ;  /* 0x00000017a6a67220 */ /* 0x080fe20000400000 */
[-C--:B------:R-:W-:Y:S01]  /*8d80*/  FMUL R167, R167, R23.reuse ;  /* 0x00000017a7a77220 */ /* 0x080fe20000400000 */
[----:B------:R-:W2:Y:S01]  /*8d90*/  MUFU.EX2 R200, R200 ;  /* 0x000000c800c87308 */ /* 0x000ea20000000800 */
[-C--:B------:R-:W-:Y:S01]  /*8da0*/  FMUL R170, R170, R23.reuse ;  /* 0x00000017aaaa7220 */ /* 0x080fe20000400000 */
[----:B------:R-:W-:Y:S01]  /*8db0*/  @!P6 FMUL R29, R29, 0.5 ;  /* 0x3f0000001d1de820 */ /* 0x000fe20000400000 */
[-C--:B------:R-:W-:Y:S01]  /*8dc0*/  FMUL R171, R171, R23.reuse ;  /* 0x00000017abab7220 */ /* 0x080fe20000400000 */
[-C--:B------:R-:W-:Y:S01]  /*8dd0*/  FMUL R174, R174, R23.reuse ;  /* 0x00000017aeae7220 */ /* 0x080fe20000400000 */
[-C--:B------:R-:W-:Y:S01]  /*8de0*/  FMUL R175, R175, R23.reuse ;  /* 0x00000017afaf7220 */ /* 0x080fe20000400000 */
[-C--:B------:R-:W-:Y:S01]  /*8df0*/  FMUL R178, R178, R23.reuse ;  /* 0x00000017b2b27220 */ /* 0x080fe20000400000 */
[----:B-1----:R-:W-:Y:S01]  /*8e00*/  @!P4 FMUL R28, R28, R28 ;  /* 0x0000001c1c1cc220 */ /* 0x002fe20000400000 */
        /* <DEDUP_REMOVED lines=8> */
[-C--:B------:R-:W-:Y:S01]  /*8e90*/  FMUL R194, R194, R23.reuse ;  /* 0x00000017c2c27220 */ /* 0x080fe20000400000 */
[----:B--2---:R-:W-:Y:S01]  /*8ea0*/  @!P5 FMUL R200, R200, R200 ;  /* 0x000000c8c8c8d220 */ /* 0x004fe20000400000 */
[-C--:B------:R-:W-:Y:S01]  /*8eb0*/  FMUL R195, R195, R23.reuse ;  /* 0x00000017c3c37220 */ /* 0x080fe20000400000 */
[-C--:B------:R-:W-:Y:S01]  /*8ec0*/  FMUL R198, R198, R23.reuse ;  /* 0x00000017c6c67220 */ /* 0x080fe20000400000 */
[----:B------:R-:W-:Y:S01]  /*8ed0*/  FMUL R199, R199, R23 ;  /* 0x00000017c7c77220 */ /* 0x000fe20000400000 */
[----:B------:R-:W-:Y:S01]  /*8ee0*/  F2FP.F16.F32.PACK_AB R25, R31, R22 ;  /* 0x000000161f19723e */ /* 0x000fe200000000ff */
[----:B------:R-:W-:Y:S01]  /*8ef0*/  UIMAD UR6, UR6, 0xc00, UR23 ;  /* 0x00000c00060678a4 */ /* 0x000fe2000f8e0217 */
[----:B------:R-:W-:Y:S01]  /*8f00*/  F2FP.F16.F32.PACK_AB R27, R201, R30 ;  /* 0x0000001ec91b723e */ /* 0x000fe200000000ff */
[----:B------:R-:W-:Y:S01]  /*8f10*/  UMOV UR7, 0x80000020 ;  /* 0x8000002000077882 */ /* 0x000fe20000000000 */
[----:B-1----:R-:W-:Y:S01]  /*8f20*/  @!P6 FMUL R29, R29, R29 ;  /* 0x0000001d1d1de220 */ /* 0x002fe20000400000 */
[----:B------:R-:W-:Y:S01]  /*8f30*/  F2FP.F16.F32.PACK_AB R24, R28, R203 ;  /* 0x000000cb1c18723e */ /* 0x000fe200000000ff */
[--C-:B------:R-:W-:Y:S01]  /*8f40*/  FFMA R38, R38, UR22, -R14.reuse ;  /* 0x0000001626267c23 */ /* 0x100fe2000800080e */
[--C-:B------:R-:W-:Y:S01]  /*8f50*/  FFMA R204, R35, UR22, -R14.reuse ;  /* 0x0000001623cc7c23 */ /* 0x100fe2000800080e */
[----:B------:R-:W-:Y:S01]  /*8f60*/  FFMA R202, R34, UR22, -R14 ;  /* 0x0000001622ca7c23 */ /* 0x000fe2000800080e */
[----:B------:R-:W-:Y:S01]  /*8f70*/  F2FP.F16.F32.PACK_AB R26, R29, R200 ;  /* 0x000000c81d1a723e */ /* 0x000fe200000000ff */
[----:B------:R-:W-:Y:S01]  /*8f80*/  UIADD3 UR8, UR6, 0x40, URZ ;  /* 0x0000004006087890 */ /* 0x000fe2000fffe03f */
[----:B------:R-:W-:Y:S01]  /*8f90*/  FSETP.GEU.AND P5, PT, R38, -126, PT ;  /* 0xc2fc00002600780b */ /* 0x000fe20003fae000 */
[----:B------:R-:W-:Y:S01]  /*8fa0*/  UMOV UR11, 0x80000020 ;  /* 0x80000020000b7882 */ /* 0x000fe20000000000 */
[----:B------:R-:W-:Y:S01]  /*8fb0*/  WARPGROUP.ARRIVE ;  /* 0x00000000000079c5 */ /* 0x000fe20000000000 */
[----:B------:R-:W-:Y:S01]  /*8fc0*/  FSETP.GEU.AND P4, PT, R204, -126, PT ;  /* 0xc2fc0000cc00780b */ /* 0x000fe20003f8e000 */
[----:B------:R-:W-:Y:S01]  /*8fd0*/  FFMA R57, R57, UR22, -R21 ;  /* 0x0000001639397c23 */ /* 0x000fe20008000815 */
[----:B------:R-:W-:Y:S01]  /*8fe0*/  FSETP.GEU.AND P3, PT, R202, -126, PT ;  /* 0xc2fc0000ca00780b */ /* 0x000fe20003f6e000 */
[----:B------:R-:W-:Y:S01]  /*8ff0*/  UMOV UR10, UR8 ;  /* 0x00000008000a7c82 */ /* 0x000fe20008000000 */
[----:B------:R-:W-:-:S02]  /*9000*/  UIADD3 UR8, UR6, 0x80, URZ ;  /* 0x0000008006087890 */ /* 0x000fc4000fffe03f */
[----:B------:R-:W-:Y:S01]  /*9010*/  HGMMA.64x96x16.F32 R152, R24, gdesc[UR4].tnspB, R152, gsb0 ;  /* 0x4160000418987df0 */ /* 0x000fe20008000898 */
[--C-:B------:R-:W-:Y:S01]  /*9020*/  FFMA R64, R64, UR22, -R21.reuse ;  /* 0x0000001640407c23 */ /* 0x100fe20008000815 */
[--C-:B------:R-:W-:Y:S01]  /*9030*/  FFMA R65, R65, UR22, -R21.reuse ;  /* 0x0000001641417c23 */ /* 0x100fe20008000815 */
[--C-:B------:R-:W-:Y:S01]  /*9040*/  FFMA R68, R68, UR22, -R21.reuse ;  /* 0x0000001644447c23 */ /* 0x100fe20008000815 */
[--C-:B------:R-:W-:Y:S01]  /*9050*/  FFMA R76, R76, UR22, -R21.reuse ;  /* 0x000000164c4c7c23 */ /* 0x100fe20008000815 */
[----:B------:R-:W-:Y:S01]  /*9060*/  @!P5 FMUL R38, R38, 0.5 ;  /* 0x3f0000002626d820 */ /* 0x000fe20000400000 */
[--C-:B------:R-:W-:Y:S01]  /*9070*/  FFMA R81, R81, UR22, -R21.reuse ;  /* 0x0000001651517c23 */ /* 0x100fe20008000815 */
[--C-:B------:R-:W-:Y:S01]  /*9080*/  FFMA R94, R94, UR22, -R14.reuse ;  /* 0x000000165e5e7c23 */ /* 0x100fe2000800080e */
[----:B------:R-:W-:Y:S01]  /*9090*/  @!P4 FMUL R204, R204, 0.5 ;  /* 0x3f000000ccccc820 */ /* 0x000fe20000400000 */
[--C-:B------:R-:W-:Y:S01]  /*90a0*/  FFMA R96, R96, UR22, -R21.reuse ;  /* 0x0000001660607c23 */ /* 0x100fe20008000815 */
[----:B------:R-:W-:Y:S01]  /*90b0*/  @!P3 FMUL R202, R202, 0.5 ;  /* 0x3f000000cacab820 */ /* 0x000fe20000400000 */
[----:B------:R-:W1:Y:S01]  /*90c0*/  MUFU.EX2 R38, R38 ;  /* 0x0000002600267308 */ /* 0x000e620000000800 */
[--C-:B------:R-:W-:Y:S01]  /*90d0*/  FFMA R97, R97, UR22, -R21.reuse ;  /* 0x0000001661617c23 */ /* 0x100fe20008000815 */
[--C-:B------:R-:W-:Y:S01]  /*90e0*/  FFMA R100, R100, UR22, -R21.reuse ;  /* 0x0000001664647c23 */ /* 0x100fe20008000815 */
[----:B------:R-:W-:Y:S01]  /*90f0*/  FFMA R126, R126, UR22, -R14 ;  /* 0x000000167e7e7c23 */ /* 0x000fe2000800080e */
[--C-:B------:R-:W-:Y:S01]  /*9100*/  FFMA R121, R121, UR22, -R21.reuse ;  /* 0x0000001679797c23 */ /* 0x100fe20008000815 */
[----:B------:R-:W-:Y:S01]  /*9110*/  FFMA R124, R124, UR22, -R21 ;  /* 0x000000167c7c7c23 */ /* 0x000fe20008000815 */
[----:B------:R-:W-:Y:S01]  /*9120*/  FFMA R12, R23, R12, R22 ;  /* 0x0000000c170c7223 */ /* 0x000fe20000000016 */
[--C-:B------:R-:W-:Y:S01]  /*9130*/  FFMA R130, R130, UR22, -R14.reuse ;  /* 0x0000001682827c23 */ /* 0x100fe2000800080e */
[----:B------:R2:W3:Y:S01]  /*9140*/  MUFU.EX2 R34, R204 ;  /* 0x000000cc00227308 */ /* 0x0004e20000000800 */
[--C-:B------:R-:W-:Y:S01]  /*9150*/  FFMA R23, R135, UR22, -R14.reuse ;  /* 0x0000001687177c23 */ /* 0x100fe2000800080e */
[--C-:B------:R-:W-:Y:S01]  /*9160*/  FFMA R131, R131, UR22, -R14.reuse ;  /* 0x0000001683837c23 */ /* 0x100fe2000800080e */
[--C-:B------:R-:W-:Y:S01]  /*9170*/  FFMA R134, R134, UR22, -R14.reuse ;  /* 0x0000001686867c23 */ /* 0x100fe2000800080e */
[----:B------:R-:W-:Y:S01]  /*9180*/  FFMA R203, R20, R13, R203 ;  /* 0x0000000d14cb7223 */ /* 0x000fe200000000cb */
[----:B------:R-:W-:Y:S01]  /*9190*/  FADD R31, R12, R31 ;  /* 0x0000001f0c1f7221 */ /* 0x000fe20000000000 */
[--C-:B------:R-:W-:Y:S01]  /*91a0*/  FFMA R20, R128, UR22, -R21.reuse ;  /* 0x0000001680147c23 */ /* 0x100fe20008000815 */
[--C-:B------:R-:W-:Y:S01]  /*91b0*/  FFMA R22, R132, UR22, -R21.reuse ;  /* 0x0000001684167c23 */ /* 0x100fe20008000815 */
[----:B------:R4:W5:Y:S01]  /*91c0*/  MUFU.EX2 R35, R202 ;  /* 0x000000ca00237308 */ /* 0x0009620000000800 */
[----:B-1----:R-:W-:Y:S01]  /*91d0*/  @!P5 FMUL R38, R38, R38 ;  /* 0x000000262626d220 */ /* 0x002fe20000400000 */
[--C-:B--2---:R-:W-:Y:S01]  /*91e0*/  FFMA R204, R43, UR22, -R14.reuse ;  /* 0x000000162bcc7c23 */ /* 0x104fe2000800080e */
[----:B------:R-:W-:Y:S01]  /*91f0*/  FFMA R43, R46, UR22, -R14 ;  /* 0x000000162e2b7c23 */ /* 0x000fe2000800080e */
[--C-:B------:R-:W-:Y:S01]  /*9200*/  FFMA R46, R44, UR22, -R21.reuse ;  /* 0x000000162c2e7c23 */ /* 0x100fe20008000815 */
[----:B------:R-:W-:Y:S01]  /*9210*/  FADD R203, R203, R28 ;  /* 0x0000001ccbcb7221 */ /* 0x000fe20000000000 */
[----:B------:R-:W-:Y:S01]  /*9220*/  FADD R30, R31, R30 ;  /* 0x0000001e1f1e7221 */ /* 0x000fe20000000000 */
[----:B------:R-:W-:Y:S01]  /*9230*/  FFMA R31, R133, UR22, -R21 ;  /* 0x00000016851f7c23 */ /* 0x000fe20008000815 */
[--C-:B------:R-:W-:Y:S01]  /*9240*/  FFMA R28, R138, UR22, -R14.reuse ;  /* 0x000000168a1c7c23 */ /* 0x100fe2000800080e */
[----:B---3--:R-:W-:Y:S01]  /*9250*/  @!P4 FMUL R34, R34, R34 ;  /* 0x000000222222c220 */ /* 0x008fe20000400000 */
[----:B----4-:R-:W-:Y:S01]  /*9260*/  FFMA R202, R42, UR22, -R14 ;  /* 0x000000162aca7c23 */ /* 0x010fe2000800080e */
[----:B------:R-:W-:Y:S01]  /*9270*/  FADD R200, R203, R200 ;  /* 0x000000c8cbc87221 */ /* 0x000fe20000000000 */
[----:B------:R-:W-:Y:S01]  /*9280*/  FADD R30, R30, R201 ;  /* 0x000000c91e1e7221 */ /* 0x000fe20000000000 */
[--C-:B------:R-:W-:Y:S01]  /*9290*/  FFMA R137, R137, UR22, -R21.reuse ;  /* 0x0000001689897c23 */ /* 0x100fe20008000815 */
[----:B------:R-:W-:Y:S01]  /*92a0*/  FFMA R140, R140, UR22, -R21 ;  /* 0x000000168c8c7c23 */ /* 0x000fe20008000815 */
[----:B------:R-:W-:Y:S01]  /*92b0*/  FADD R200, R200, R29 ;  /* 0x0000001dc8c87221 */ /* 0x000fe20000000000 */
[--C-:B------:R-:W-:Y:S01]  /*92c0*/  FFMA R29, R129, UR22, -R21.reuse ;  /* 0x00000016811d7c23 */ /* 0x100fe20008000815 */
[----:B-----5:R-:W-:Y:S01]  /*92d0*/  @!P3 FMUL R35, R35, R35 ;  /* 0x000000232323b220 */ /* 0x020fe20000400000 */
[--C-:B------:R-:W-:Y:S01]  /*92e0*/  FFMA R141, R141, UR22, -R21.reuse ;  /* 0x000000168d8d7c23 */ /* 0x100fe20008000815 */
[--C-:B------:R-:W-:Y:S01]  /*92f0*/  FFMA R147, R147, UR22, -R14.reuse ;  /* 0x0000001693937c23 */ /* 0x100fe2000800080e */
[--C-:B------:R-:W-:Y:S01]  /*9300*/  FFMA R146, R146, UR22, -R14.reuse ;  /* 0x0000001692927c23 */ /* 0x100fe2000800080e */
[----:B------:R-:W-:Y:S01]  /*9310*/  FFMA R150, R150, UR22, -R14 ;  /* 0x0000001696967c23 */ /* 0x000fe2000800080e */
[--C-:B------:R-:W-:Y:S01]  /*9320*/  FFMA R144, R144, UR22, -R21.reuse ;  /* 0x0000001690907c23 */ /* 0x100fe20008000815 */
[--C-:B------:R-:W-:Y:S01]  /*9330*/  FFMA R145, R145, UR22, -R21.reuse ;  /* 0x0000001691917c23 */ /* 0x100fe20008000815 */
[----:B------:R-:W-:Y:S01]  /*9340*/  FFMA R149, R149, UR22, -R21 ;  /* 0x0000001695957c23 */ /* 0x000fe20008000815 */
[----:B------:R-:W-:Y:S01]  /*9350*/  UMOV UR7, 0x80000020 ;  /* 0x8000002000077882 */ /* 0x000fe20000000000 */
[----:B------:R-:W-:-:S02]  /*9360*/  IADD3 R6, R6, 0x1, RZ ;  /* 0x0000000106067810 */ /* 0x000fc40007ffe0ff */
[----:B------:R-:W-:Y:S01]  /*9370*/  IADD3 R15, R15, 0x1, RZ ;  /* 0x000000010f0f7810 */ /* 0x000fe20007ffe0ff */
[----:B------:R-:W-:Y:S02]  /*9380*/  WARPGROUP.DEPBAR.LE gsb0, 0x0 ;  /* 0x00008000000079c5 */ /* 0x000fe40000010000 */
[----:B------:R-:W-:Y:S01]  /*9390*/  FFMA R26, R39, UR22, -R14 ;  /* 0x00000016271a7c23 */ /* 0x000fe2000800080e */
[--C-:B------:R-:W-:Y:S01]  /*93a0*/  FFMA R24, R32, UR22, -R21.reuse ;  /* 0x0000001620187c23 */ /* 0x100fe20008000815 */
[--C-:B------:R-:W-:Y:S01]  /*93b0*/  FFMA R32, R33, UR22, -R21.reuse ;  /* 0x0000001621207c23 */ /* 0x100fe20008000815 */
[--C-:B------:R-:W-:Y:S01]  /*93c0*/  FFMA R33, R36, UR22, -R21.reuse ;  /* 0x0000001624217c23 */ /* 0x100fe20008000815 */
[----:B------:R-:W-:Y:S01]  /*93d0*/  FFMA R25, R37, UR22, -R21 ;  /* 0x0000001625197c23 */ /* 0x000fe20008000815 */
[----:B------:R-:W-:Y:S02]  /*93e0*/  FSETP.GEU.AND P6, PT, R26, -126, PT ;  /* 0xc2fc00001a00780b */ /* 0x000fe40003fce000 */
[----:B------:R-:W-:-:S02]  /*93f0*/  FSETP.GEU.AND P4, PT, R32, -126, PT ;  /* 0xc2fc00002000780b */ /* 0x000fc40003f8e000 */
[----:B------:R-:W-:Y:S02]  /*9400*/  FSETP.GEU.AND P5, PT, R33, -126, PT ;  /* 0xc2fc00002100780b */ /* 0x000fe40003fae000 */
[----:B------:R-:W-:-:S07]  /*9410*/  FSETP.GEU.AND P3, PT, R24, -126, PT ;  /* 0xc2fc00001800780b */ /* 0x000fce0003f6e000 */
[----:B------:R-:W-:Y:S02]  /*9420*/  @!P6 FMUL R26, R26, 0.5 ;  /* 0x3f0000001a1ae820 */ /* 0x000fe40000400000 */
[----:B------:R-:W-:Y:S02]  /*9430*/  @!P4 FMUL R32, R32, 0.5 ;  /* 0x3f0000002020c820 */ /* 0x000fe40000400000 */
[----:B------:R-:W1:Y:S01]  /*9440*/  MUFU.EX2 R39, R26 ;  /* 0x0000001a00277308 */ /* 0x000e620000000800 */
[----:B------:R-:W-:Y:S01]  /*9450*/  @!P5 FMUL R33, R33, 0.5 ;  /* 0x3f0000002121d820 */ /* 0x000fe20000400000 */
[----:B------:R-:W-:-:S06]  /*9460*/  @!P3 FMUL R24, R24, 0.5 ;  /* 0x3f0000001818b820 */ /* 0x000fcc0000400000 */
[----:B------:R-:W2:Y:S08]  /*9470*/  MUFU.EX2 R37, R24 ;  /* 0x0000001800257308 */ /* 0x000eb00000000800 */
[----:B------:R-:W3:Y:S01]  /*9480*/  MUFU.EX2 R32, R32 ;  /* 0x0000002000207308 */ /* 0x000ee20000000800 */
[----:B-1----:R-:W-:Y:S01]  /*9490*/  @!P6 FMUL R39, R39, R39 ;  /* 0x000000272727e220 */ /* 0x002fe20000400000 */
[----:B------:R-:W-:-:S04]  /*94a0*/  FSETP.GEU.AND P6, PT, R25, -126, PT ;  /* 0xc2fc00001900780b */ /* 0x000fc80003fce000 */
[----:B------:R-:W-:Y:S02]  /*94b0*/  F2FP.F16.F32.PACK_AB R27, R39, R38 ;  /* 0x00000026271b723e */ /* 0x000fe400000000ff */
[----:B------:R-:W1:Y:S01]  /*94c0*/  MUFU.EX2 R33, R33 ;  /* 0x0000002100217308 */ /* 0x000e620000000800 */
[----:B--2---:R-:W-:Y:S01]  /*94d0*/  @!P3 FMUL R37, R37, R37 ;  /* 0x000000252525b220 */ /* 0x004fe20000400000 */
[----:B------:R-:W-:-:S05]  /*94e0*/  FSETP.GEU.AND P3, PT, R202, -126, PT ;  /* 0xc2fc0000ca00780b */ /* 0x000fca0003f6e000 */
[----:B------:R-:W-:Y:S01]  /*94f0*/  @!P6 FMUL R25, R25, 0.5 ;  /* 0x3f0000001919e820 */ /* 0x000fe20000400000 */
[----:B---3--:R-:W-:Y:S01]  /*9500*/  @!P4 FMUL R32, R32, R32 ;  /* 0x000000202020c220 */ /* 0x008fe20000400000 */
[----:B------:R-:W-:Y:S02]  /*9510*/  FSETP.GEU.AND P4, PT, R204, -126, PT ;  /* 0xc2fc0000cc00780b */ /* 0x000fe40003f8e000 */
[----:B------:R2:W3:Y:S02]  /*9520*/  MUFU.EX2 R36, R25 ;  /* 0x0000001900247308 */ /* 0x0004e40000000800 */
[----:B------:R-:W-:Y:S02]  /*9530*/  F2FP.F16.F32.PACK_AB R24, R32, R37 ;  /* 0x000000252018723e */ /* 0x000fe400000000ff */
[----:B------:R-:W-:Y:S01]  /*9540*/  @!P3 FMUL R202, R202, 0.5 ;  /* 0x3f000000cacab820 */ /* 0x000fe20000400000 */
[----:B------:R-:W-:Y:S01]  /*9550*/  FADD R37, R200, R37 ;  /* 0x00000025c8257221 */ /* 0x000fe20000000000 */
[----:B-1----:R-:W-:Y:S01]  /*9560*/  @!P5 FMUL R33, R33, R33 ;  /* 0x000000212121d220 */ /* 0x002fe20000400000 */
[----:B------:R-:W-:Y:S01]  /*9570*/  FSETP.GEU.AND P5, PT, R43, -126, PT ;  /* 0xc2fc00002b00780b */ /* 0x000fe20003fae000 */
[----:B------:R1:W4:Y:S01]  /*9580*/  MUFU.EX2 R42, R202 ;  /* 0x000000ca002a7308 */ /* 0x0003220000000800 */
[----:B--2---:R-:W-:Y:S01]  /*9590*/  F2FP.F16.F32.PACK_AB R25, R34, R35 ;  /* 0x000000232219723e */ /* 0x004fe200000000ff */
[----:B------:R-:W-:Y:S01]  /*95a0*/  FADD R32, R37, R32 ;  /* 0x0000002025207221 */ /* 0x000fe20000000000 */
[----:B------:R-:W-:Y:S01]  /*95b0*/  FADD R35, R30, R35 ;  /* 0x000000231e237221 */ /* 0x000fe20000000000 */
[----:B------:R-:W-:Y:S01]  /*95c0*/  @!P4 FMUL R204, R204, 0.5 ;  /* 0x3f000000ccccc820 */ /* 0x000fe20000400000 */
[----:B------:R-:W-:-:S02]  /*95d0*/  FFMA R30, R142, UR22, -R14 ;  /* 0x000000168e1e7c23 */ /* 0x000fc4000800080e */
[----:B------:R-:W-:Y:S01]  /*95e0*/  FADD R35, R35, R34 ;  /* 0x0000002223237221 */ /* 0x000fe20000000000 */
[----:B---3--:R-:W-:Y:S01]  /*95f0*/  @!P6 FMUL R36, R36, R36 ;  /* 0x000000242424e220 */ /* 0x008fe20000400000 */
[--C-:B-1----:R-:W-:Y:S01]  /*9600*/  FFMA R202, R50, UR22, -R14.reuse ;  /* 0x0000001632ca7c23 */ /* 0x102fe2000800080e */
[----:B------:R-:W-:Y:S02]  /*9610*/  FFMA R50, R54, UR22, -R14 ;  /* 0x0000001636327c23 */ /* 0x000fe4000800080e */
[----:B------:R-:W-:Y:S01]  /*9620*/  @!P5 FMUL R43, R43, 0.5 ;  /* 0x3f0000002b2bd820 */ /* 0x000fe20000400000 */
[----:B------:R-:W-:Y:S01]  /*9630*/  FADD R38, R35, R38 ;  /* 0x0000002623267221 */ /* 0x000fe20000000000 */
[----:B------:R-:W-:Y:S01]  /*9640*/  F2FP.F16.F32.PACK_AB R26, R36, R33 ;  /* 0x00000021241a723e */ /* 0x000fe200000000ff */
[----:B------:R-:W-:Y:S01]  /*9650*/  FADD R33, R32, R33 ;  /* 0x0000002120217221 */ /* 0x000fe20000000000 */
[----:B------:R-:W-:Y:S01]  /*9660*/  FFMA R35, R143, UR22, -R14 ;  /* 0x000000168f237c23 */ /* 0x000fe2000800080e */
[----:B----4-:R-:W-:Y:S01]  /*9670*/  @!P3 FMUL R42, R42, R42 ;  /* 0x0000002a2a2ab220 */ /* 0x010fe20000400000 */
[----:B------:R-:W-:Y:S01]  /*9680*/  WARPGROUP.ARRIVE ;  /* 0x00000000000079c5 */ /* 0x000fe20000000000 */
[----:B------:R-:W1:Y:S01]  /*9690*/  MUFU.EX2 R43, R43 ;  /* 0x0000002b002b7308 */ /* 0x000e620000000800 */
[----:B------:R-:W-:Y:S01]  /*96a0*/  FADD R33, R33, R36 ;  /* 0x0000002421217221 */ /* 0x000fe20000000000 */
[----:B------:R-:W-:Y:S01]  /*96b0*/  FFMA R32, R136, UR22, -R21 ;  /* 0x0000001688207c23 */ /* 0x000fe20008000815 */
[----:B------:R-:W-:-:S02]  /*96c0*/  FADD R39, R38, R39 ;  /* 0x0000002726277221 */ /* 0x000fc40000000000 */
[----:B------:R-:W-:Y:S01]  /*96d0*/  HGMMA.64x96x16.F32 R152, R24, gdesc[UR8].tnspB, R152, gsb0 ;  /* 0x4160000818987df0 */ /* 0x000fe20008000898 */
[----:B------:R-:W-:Y:S01]  /*96e0*/  UMOV UR10, UR8 ;  /* 0x00000008000a7c82 */ /* 0x000fe20008000000 */
[----:B------:R-:W-:Y:S01]  /*96f0*/  UMOV UR11, 0x80000020 ;  /* 0x80000020000b7882 */ /* 0x000fe20000000000 */
[----:B------:R-:W-:Y:S01]  /*9700*/  UIADD3 UR8, UR6, 0xc0, URZ ;  /* 0x000000c006087890 */ /* 0x000fe2000fffe03f */
[----:B-1----:R-:W-:Y:S01]  /*9710*/  @!P5 FMUL R43, R43, R43 ;  /* 0x0000002b2b2bd220 */ /* 0x002fe20000400000 */
[----:B------:R-:W-:-:S13]  /*9720*/  FSETP.GEU.AND P5, PT, R46, -126, PT ;  /* 0xc2fc00002e00780b */ /* 0x000fda0003fae000 */
[----:B------:R-:W-:-:S06]  /*9730*/  @!P5 FMUL R46, R46, 0.5 ;  /* 0x3f0000002e2ed820 */ /* 0x000fcc0000400000 */
[----:B------:R-:W1:Y:S02]  /*9740*/  MUFU.EX2 R46, R46 ;  /* 0x0000002e002e7308 */ /* 0x000e640000000800 */
[----:B-1----:R-:W-:Y:S01]  /*9750*/  @!P5 FMUL R46, R46, R46 ;  /* 0x0000002e2e2ed220 */ /* 0x002fe20000400000 */
[----:B------:R-:W-:-:S13]  /*9760*/  FSETP.GEU.AND P5, PT, R50, -126, PT ;  /* 0xc2fc00003200780b */ /* 0x000fda0003fae000 */
[----:B------:R-:W-:-:S06]  /*9770*/  @!P5 FMUL R50, R50, 0.5 ;  /* 0x3f0000003232d820 */ /* 0x000fcc0000400000 */
[----:B------:R-:W1:Y:S02]  /*9780*/  MUFU.EX2 R50, R50 ;  /* 0x0000003200327308 */ /* 0x000e640000000800 */
[----:B-1----:R-:W-:Y:S01]  /*9790*/  @!P5 FMUL R50, R50, R50 ;  /* 0x000000323232d220 */ /* 0x002fe20000400000 */
[----:B------:R-:W-:Y:S02]  /*97a0*/  WARPGROUP.DEPBAR.LE gsb0, 0x0 ;  /* 0x00008000000079c5 */ /* 0x000fe40000010000 */
[----:B------:R-:W-:Y:S01]  /*97b0*/  FFMA R27, R47, UR22, -R14 ;  /* 0x000000162f1b7c23 */ /* 0x000fe2000800080e */
[--C-:B------:R-:W-:Y:S02]  /*97c0*/  FFMA R24, R40, UR22, -R21.reuse ;  /* 0x0000001628187c23 */ /* 0x100fe40008000815 */
[----:B------:R1:W2:Y:S01]  /*97d0*/  MUFU.EX2 R47, R204 ;  /* 0x000000cc002f7308 */ /* 0x0002a20000000800 */
[--C-:B------:R-:W-:Y:S01]  /*97e0*/  FFMA R25, R41, UR22, -R21.reuse ;  /* 0x0000001629197c23 */ /* 0x100fe20008000815 */
[----:B------:R-:W-:Y:S01]  /*97f0*/  FFMA R26, R45, UR22, -R21 ;  /* 0x000000162d1a7c23 */ /* 0x000fe20008000815 */
[----:B------:R-:W-:-:S02]  /*9800*/  FSETP.GEU.AND P6, PT, R27, -126, PT ;  /* 0xc2fc00001b00780b */ /* 0x000fc40003fce000 */
[----:B------:R-:W-:Y:S01]  /*9810*/  FSETP.GEU.AND P3, PT, R24, -126, PT ;  /* 0xc2fc00001800780b */ /* 0x000fe20003f6e000 */
[----:B-1----:R-:W-:-:S10]  /*9820*/  FFMA R204, R51, UR22, -R14 ;  /* 0x0000001633cc7c23 */ /* 0x002fd4000800080e */
[----:B------:R-:W-:Y:S01]  /*9830*/  @!P6 FMUL R27, R27, 0.5 ;  /* 0x3f0000001b1be820 */ /* 0x000fe20000400000 */
[----:B--2---:R-:W-:Y:S01]  /*9840*/  @!P4 FMUL R47, R47, R47 ;  /* 0x0000002f2f2fc220 */ /* 0x004fe20000400000 */
[C---:B------:R-:W-:Y:S01]  /*9850*/  FSETP.GEU.AND P4, PT, R25.reuse, -126, PT ;  /* 0xc2fc00001900780b */ /* 0x040fe20003f8e000 */
[----:B------:R-:W-:Y:S01]  /*9860*/  @!P3 FMUL R24, R24, 0.5 ;  /* 0x3f0000001818b820 */ /* 0x000fe20000400000 */
[----:B------:R-:W1:Y:S08]  /*9870*/  MUFU.EX2 R40, R27 ;  /* 0x0000001b00287308 */ /* 0x000e700000000800 */
[----:B------:R-:W2:Y:S03]  /*9880*/  MUFU.EX2 R44, R24 ;  /* 0x00000018002c7308 */ /* 0x000ea60000000800 */
[----:B------:R-:W-:-:S05]  /*9890*/  @!P4 FMUL R25, R25, 0.5 ;  /* 0x3f0000001919c820 */ /* 0x000fca0000400000 */
[----:B------:R3:W4:Y:S01]  /*98a0*/  MUFU.EX2 R45, R25 ;  /* 0x00000019002d7308 */ /* 0x0007220000000800 */
[----:B-1----:R-:W-:Y:S01]  /*98b0*/  @!P6 FMUL R40, R40, R40 ;  /* 0x000000282828e220 */ /* 0x002fe20000400000 */
[----:B------:R-:W-:-:S04]  /*98c0*/  FSETP.GEU.AND P6, PT, R26, -126, PT ;  /* 0xc2fc00001a00780b */ /* 0x000fc80003fce000 */
[----:B------:R-:W-:Y:S01]  /*98d0*/  F2FP.F16.F32.PACK_AB R27, R40, R43 ;  /* 0x0000002b281b723e */ /* 0x000fe200000000ff */
[----:B--2---:R-:W-:Y:S01]  /*98e0*/  @!P3 FMUL R44, R44, R44 ;  /* 0x0000002c2c2cb220 */ /* 0x004fe20000400000 */
[----:B---3--:R-:W-:Y:S01]  /*98f0*/  F2FP.F16.F32.PACK_AB R25, R47, R42 ;  /* 0x0000002a2f19723e */ /* 0x008fe200000000ff */
[----:B------:R-:W-:Y:S01]  /*9900*/  FADD R42, R39, R42 ;  /* 0x0000002a272a7221 */ /* 0x000fe20000000000 */
[----:B------:R-:W-:-:S05]  /*9910*/  FSETP.GEU.AND P3, PT, R202, -126, PT ;  /* 0xc2fc0000ca00780b */ /* 0x000fca0003f6e000 */
[----:B------:R-:W-:Y:S01]  /*9920*/  @!P6 FMUL R26, R26, 0.5 ;  /* 0x3f0000001a1ae820 */ /* 0x000fe20000400000 */
[----:B------:R-:W-:Y:S01]  /*9930*/  FADD R42, R42, R47 ;  /* 0x0000002f2a2a7221 */ /* 0x000fe20000000000 */
[----:B----4-:R-:W-:Y:S01]  /*9940*/  @!P4 FMUL R45, R45, R45 ;  /* 0x0000002d2d2dc220 */ /* 0x010fe20000400000 */
[----:B------:R-:W-:Y:S01]  /*9950*/  FSETP.GEU.AND P4, PT, R204, -126, PT ;  /* 0xc2fc0000cc00780b */ /* 0x000fe20003f8e000 */
[----:B------:R-:W1:Y:S01]  /*9960*/  MUFU.EX2 R41, R26 ;  /* 0x0000001a00297308 */ /* 0x000e620000000800 */
[----:B------:R-:W-:Y:S02]  /*9970*/  FADD R43, R42, R43 ;  /* 0x0000002b2a2b7221 */ /* 0x000fe40000000000 */
[----:B------:R-:W-:Y:S01]  /*9980*/  F2FP.F16.F32.PACK_AB R24, R45, R44 ;  /* 0x0000002c2d18723e */ /* 0x000fe200000000ff */
[----:B------:R-:W-:Y:S01]  /*9990*/  FADD R44, R33, R44 ;  /* 0x0000002c212c7221 */ /* 0x000fe20000000000 */
[----:B------:R-:W-:Y:S01]  /*99a0*/  FFMA R33, R139, UR22, -R14 ;  /* 0x000000168b217c23 */ /* 0x000fe2000800080e */
[----:B------:R-:W-:Y:S01]  /*99b0*/  @!P3 FMUL R202, R202, 0.5 ;  /* 0x3f000000cacab820 */ /* 0x000fe20000400000 */
[----:B------:R-:W-:Y:S01]  /*99c0*/  FADD R43, R43, R40 ;  /* 0x000000282b2b7221 */ /* 0x000fe20000000000 */
[----:B------:R-:W-:-:S02]  /*99d0*/  FADD R45, R44, R45 ;  /* 0x0000002d2c2d7221 */ /* 0x000fc40000000000 */
[----:B------:R2:W3:Y:S02]  /*99e0*/  MUFU.EX2 R54, R202 ;  /* 0x000000ca00367308 */ /* 0x0004e40000000800 */
[----:B------:R-:W-:Y:S01]  /*99f0*/  @!P4 FMUL R204, R204, 0.5 ;  /* 0x3f000000ccccc820 */ /* 0x000fe20000400000 */
[----:B-1----:R-:W-:Y:S01]  /*9a00*/  @!P6 FMUL R41, R41, R41 ;  /* 0x000000292929e220 */ /* 0x002fe20000400000 */
[----:B--2---:R-:W-:-:S04]  /*9a10*/  FFMA R202, R58, UR22, -R14 ;  /* 0x000000163aca7c23 */ /* 0x004fc8000800080e */
[----:B------:R-:W-:Y:S01]  /*9a20*/  F2FP.F16.F32.PACK_AB R26, R41, R46 ;  /* 0x0000002e291a723e */ /* 0x000fe200000000ff */
[----:B------:R-:W-:-:S03]  /*9a30*/  FADD R46, R45, R46 ;  /* 0x0000002e2d2e7221 */ /* 0x000fc60000000000 */
[----:B------:R-:W-:Y:S01]  /*9a40*/  WARPGROUP.ARRIVE ;  /* 0x00000000000079c5 */ /* 0x000fe20000000000 */
[----:B---3--:R-:W-:Y:S01]  /*9a50*/  @!P3 FMUL R54, R54, R54 ;  /* 0x000000363636b220 */ /* 0x008fe20000400000 */
[----:B------:R-:W-:-:S04]  /*9a60*/  FADD R46, R46, R41 ;  /* 0x000000292e2e7221 */ /* 0x000fc80000000000 */
[----:B------:R-:W-:Y:S01]  /*9a70*/  HGMMA.64x96x16.F32 R152, R24, gdesc[UR8].tnspB, R152, gsb0 ;  /* 0x4160000818987df0 */ /* 0x000fe20008000898 */
[----:B------:R-:W-:Y:S01]  /*9a80*/  UMOV UR10, UR8 ;  /* 0x00000008000a7c82 */ /* 0x000fe20008000000 */
[----:B------:R-:W-:Y:S01]  /*9a90*/  UMOV UR11, 0x80000020 ;  /* 0x80000020000b7882 */ /* 0x000fe20000000000 */
[----:B------:R-:W-:Y:S01]  /*9aa0*/  UIADD3 UR8, UR6, 0x100, URZ ;  /* 0x0000010006087890 */ /* 0x000fe2000fffe03f */
[----:B------:R-:W-:Y:S02]  /*9ab0*/  WARPGROUP.DEPBAR.LE gsb0, 0x0 ;  /* 0x00008000000079c5 */ /* 0x000fe40000010000 */
[----:B------:R-:W-:Y:S01]  /*9ac0*/  FFMA R27, R55, UR22, -R14 ;  /* 0x00000016371b7c23 */ /* 0x000fe2000800080e */
[--C-:B------:R-:W-:Y:S01]  /*9ad0*/  FFMA R25, R49, UR22, -R21.reuse ;  /* 0x0000001631197c23 */ /* 0x100fe20008000815 */
[----:B------:R1:W2:Y:S01]  /*9ae0*/  MUFU.EX2 R55, R204 ;  /* 0x000000cc00377308 */ /* 0x0002a20000000800 */
[--C-:B------:R-:W-:Y:S01]  /*9af0*/  FFMA R49, R52, UR22, -R21.reuse ;  /* 0x0000001634317c23 */ /* 0x100fe20008000815 */
[--C-:B------:R-:W-:Y:S01]  /*9b00*/  FFMA R24, R48, UR22, -R21.reuse ;  /* 0x0000001630187c23 */ /* 0x100fe20008000815 */
[----:B------:R-:W-:Y:S01]  /*9b10*/  FSETP.GEU.AND P6, PT, R27, -126, PT ;  /* 0xc2fc00001b00780b */ /* 0x000fe20003fce000 */
[----:B------:R-:W-:-:S02]  /*9b20*/  FFMA R26, R53, UR22, -R21 ;  /* 0x00000016351a7c23 */ /* 0x000fc40008000815 */
[----:B------:R-:W-:Y:S02]  /*9b30*/  FSETP.GEU.AND P5, PT, R49, -126, PT ;  /* 0xc2fc00003100780b */ /* 0x000fe40003fae000 */
[----:B------:R-:W-:Y:S01]  /*9b40*/  FSETP.GEU.AND P3, PT, R24, -126, PT ;  /* 0xc2fc00001800780b */ /* 0x000fe20003f6e000 */
[--C-:B-1----:R-:W-:Y:S01]  /*9b50*/  FFMA R204, R59, UR22, -R14.reuse ;  /* 0x000000163bcc7c23 */ /* 0x102fe2000800080e */
[----:B------:R-:W-:Y:S01]  /*9b60*/  FFMA R59, R62, UR22, -R14 ;  /* 0x000000163e3b7c23 */ /* 0x000fe2000800080e */
[----:B------:R-:W-:-:S05]  /*9b70*/  FFMA R62, R60, UR22, -R21 ;  /* 0x000000163c3e7c23 */ /* 0x000fca0008000815 */
[----:B------:R-:W-:Y:S01]  /*9b80*/  @!P6 FMUL R27, R27, 0.5 ;  /* 0x3f0000001b1be820 */ /* 0x000fe20000400000 */
[----:B--2---:R-:W-:Y:S01]  /*9b90*/  @!P4 FMUL R55, R55, R55 ;  /* 0x000000373737c220 */ /* 0x004fe20000400000 */
[----:B------:R-:W-:Y:S01]  /*9ba0*/  FSETP.GEU.AND P4, PT, R25, -126, PT ;  /* 0xc2fc00001900780b */ /* 0x000fe20003f8e000 */
[----:B------:R-:W-:Y:S01]  /*9bb0*/  @!P5 FMUL R49, R49, 0.5 ;  /* 0x3f0000003131d820 */ /* 0x000fe20000400000 */
[----:B------:R-:W1:Y:S01]  /*9bc0*/  MUFU.EX2 R51, R27 ;  /* 0x0000001b00337308 */ /* 0x000e620000000800 */
[----:B------:R-:W-:-:S07]  /*9bd0*/  @!P3 FMUL R24, R24, 0.5 ;  /* 0x3f0000001818b820 */ /* 0x000fce0000400000 */
[----:B------:R-:W2:Y:S03]  /*9be0*/  MUFU.EX2 R53, R24 ;  /* 0x0000001800357308 */ /* 0x000ea60000000800 */
[----:B------:R-:W-:-:S05]  /*9bf0*/  @!P4 FMUL R25, R25, 0.5 ;  /* 0x3f0000001919c820 */ /* 0x000fca0000400000 */
[----:B------:R3:W4:Y:S01]  /*9c00*/  MUFU.EX2 R52, R25 ;  /* 0x0000001900347308 */ /* 0x0007220000000800 */
[----:B-1----:R-:W-:Y:S01]  /*9c10*/  @!P6 FMUL R51, R51, R51 ;  /* 0x000000333333e220 */ /* 0x002fe20000400000 */
[----:B------:R-:W-:-:S04]  /*9c20*/  FSETP.GEU.AND P6, PT, R26, -126, PT ;  /* 0xc2fc00001a00780b */ /* 0x000fc80003fce000 */
[----:B------:R-:W-:Y:S02]  /*9c30*/  F2FP.F16.F32.PACK_AB R27, R51, R50 ;  /* 0x00000032331b723e */ /* 0x000fe400000000ff */
[----:B------:R-:W1:Y:S01]  /*9c40*/  MUFU.EX2 R49, R49 ;  /* 0x0000003100317308 */ /* 0x000e620000000800 */
[----:B--2---:R-:W-:Y:S01]  /*9c50*/  @!P3 FMUL R53, R53, R53 ;  /* 0x000000353535b220 */ /* 0x004fe20000400000 */
[----:B---3--:R-:W-:Y:S01]  /*9c60*/  F2FP.F16.F32.PACK_AB R25, R55, R54 ;  /* 0x000000363719723e */ /* 0x008fe200000000ff */
[----:B------:R-:W-:Y:S01]  /*9c70*/  FADD R54, R43, R54 ;  /* 0x000000362b367221 */ /* 0x000fe20000000000 */
[----:B------:R-:W-:-:S03]  /*9c80*/  FSETP.GEU.AND P3, PT, R202, -126, PT ;  /* 0xc2fc0000ca00780b */ /* 0x000fc60003f6e000 */
[----:B------:R-:W-:Y:S01]  /*9c90*/  @!P6 FMUL R26, R26, 0.5 ;  /* 0x3f0000001a1ae820 */ /* 0x000fe20000400000 */
[----:B------:R-:W-:Y:S01]  /*9ca0*/  FADD R55, R54, R55 ;  /* 0x0000003736377221 */ /* 0x000fe20000000000 */
[----:B----4-:R-:W-:Y:S01]  /*9cb0*/  @!P4 FMUL R52, R52, R52 ;  /* 0x000000343434c220 */ /* 0x010fe20000400000 */
[----:B------:R-:W-:Y:S01]  /*9cc0*/  FSETP.GEU.AND P4, PT, R204, -126, PT ;  /* 0xc2fc0000cc00780b */ /* 0x000fe20003f8e000 */
[----:B------:R-:W2:Y:S01]  /*9cd0*/  MUFU.EX2 R48, R26 ;  /* 0x0000001a00307308 */ /* 0x000ea20000000800 */
[----:B------:R-:W-:Y:S02]  /*9ce0*/  FADD R50, R55, R50 ;  /* 0x0000003237327221 */ /* 0x000fe40000000000 */
[----:B------:R-:W-:Y:S01]  /*9cf0*/  F2FP.F16.F32.PACK_AB R24, R52, R53 ;  /* 0x000000353418723e */ /* 0x000fe200000000ff */
[----:B------:R-:W-:Y:S01]  /*9d00*/  FADD R53, R46, R53 ;  /* 0x000000352e357221 */ /* 0x000fe20000000000 */
[----:B------:R-:W-:Y:S01]  /*9d10*/  FADD R51, R50, R51 ;  /* 0x0000003332337221 */ /* 0x000fe20000000000 */
[----:B-1----:R-:W-:Y:S01]  /*9d20*/  @!P5 FMUL R49, R49, R49 ;  /* 0x000000313131d220 */ /* 0x002fe20000400000 */
[----:B------:R-:W-:Y:S01]  /*9d30*/  FSETP.GEU.AND P5, PT, R59, -126, PT ;  /* 0xc2fc00003b00780b */ /* 0x000fe20003fae000 */
[----:B------:R-:W-:Y:S01]  /*9d40*/  @!P3 FMUL R202, R202, 0.5 ;  /* 0x3f000000cacab820 */ /* 0x000fe20000400000 */
[----:B------:R-:W-:-:S03]  /*9d50*/  FADD R52, R53, R52 ;  /* 0x0000003435347221 */ /* 0x000fc60000000000 */
[----:B------:R-:W-:Y:S01]  /*9d60*/  @!P4 FMUL R204, R204, 0.5 ;  /* 0x3f000000ccccc820 */ /* 0x000fe20000400000 */
[----:B------:R1:W3:Y:S01]  /*9d70*/  MUFU.EX2 R58, R202 ;  /* 0x000000ca003a7308 */ /* 0x0002e20000000800 */
[----:B--2---:R-:W-:-:S06]  /*9d80*/  @!P6 FMUL R48, R48, R48 ;  /* 0x000000303030e220 */ /* 0x004fcc0000400000 */
[----:B------:R-:W-:Y:S01]  /*9d90*/  @!P5 FMUL R59, R59, 0.5 ;  /* 0x3f0000003b3bd820 */ /* 0x000fe20000400000 */
[----:B------:R-:W-:Y:S01]  /*9da0*/  F2FP.F16.F32.PACK_AB R26, R48, R49 ;  /* 0x00000031301a723e */ /* 0x000fe200000000ff */
[--C-:B-1----:R-:W-:Y:S01]  /*9db0*/  FFMA R202, R66, UR22, -R14.reuse ;  /* 0x0000001642ca7c23 */ /* 0x102fe2000800080e */
[----:B------:R-:W-:Y:S01]  /*9dc0*/  FFMA R66, R70, UR22, -R14 ;  /* 0x0000001646427c23 */ /* 0x000fe2000800080e */
[----:B------:R-:W-:Y:S01]  /*9dd0*/  FADD R49, R52, R49 ;  /* 0x0000003134317221 */ /* 0x000fe20000000000 */
[----:B------:R-:W-:Y:S01]  /*9de0*/  WARPGROUP.ARRIVE ;  /* 0x00000000000079c5 */ /* 0x000fe20000000000 */
[----:B------:R-:W1:Y:S02]  /*9df0*/  MUFU.EX2 R59, R59 ;  /* 0x0000003b003b7308 */ /* 0x000e640000000800 */
[----:B------:R-:W-:Y:S01]  /*9e00*/  FADD R49, R49, R48 ;  /* 0x0000003031317221 */ /* 0x000fe20000000000 */
[----:B---3--:R-:W-:Y:S02]  /*9e10*/  @!P3 FMUL R58, R58, R58 ;  /* 0x0000003a3a3ab220 */ /* 0x008fe40000400000 */
        /* <DEDUP_REMOVED lines=13> */
[----:B------:R-:W-:-:S13]  /*9ef0*/  FSETP.GEU.AND P5, PT, R68, -126, PT ;  /* 0xc2fc00004400780b */ /* 0x000fda0003fae000 */
[----:B------:R-:W-:-:S06]  /*9f00*/  @!P5 FMUL R68, R68, 0.5 ;  /* 0x3f0000004444d820 */ /* 0x000fcc0000400000 */
[----:B------:R-:W1:Y:S01]  /*9f10*/  MUFU.EX2 R68, R68 ;  /* 0x0000004400447308 */ /* 0x000e620000000800 */
[----:B------:R-:W-:Y:S02]  /*9f20*/  WARPGROUP.DEPBAR.LE gsb0, 0x0 ;  /* 0x00008000000079c5 */ /* 0x000fe40000010000 */
[----:B------:R-:W-:Y:S01]  /*9f30*/  FFMA R26, R63, UR22, -R14 ;  /* 0x000000163f1a7c23 */ /* 0x000fe2000800080e */
[----:B------:R-:W-:-:S04]  /*9f40*/  FFMA R24, R56, UR22, -R21 ;  /* 0x0000001638187c23 */ /* 0x000fc80008000815 */
[----:B------:R2:W3:Y:S01]  /*9f50*/  MUFU.EX2 R63, R204 ;  /* 0x000000cc003f7308 */ /* 0x0004e20000000800 */
[----:B------:R-:W-:Y:S01]  /*9f60*/  FFMA R25, R61, UR22, -R21 ;  /* 0x000000163d197c23 */ /* 0x000fe20008000815 */
[----:B------:R-:W-:Y:S02]  /*9f70*/  FSETP.GEU.AND P6, PT, R26, -126, PT ;  /* 0xc2fc00001a00780b */ /* 0x000fe40003fce000 */
[----:B------:R-:W-:Y:S01]  /*9f80*/  FSETP.GEU.AND P3, PT, R24, -126, PT ;  /* 0xc2fc00001800780b */ /* 0x000fe20003f6e000 */
[----:B--2---:R-:W-:Y:S01]  /*9f90*/  FFMA R204, R67, UR22, -R14 ;  /* 0x0000001643cc7c23 */ /* 0x004fe2000800080e */
[----:B-1----:R-:W-:-:S09]  /*9fa0*/  @!P5 FMUL R68, R68, R68 ;  /* 0x000000444444d220 */ /* 0x002fd20000400000 */
[----:B------:R-:W-:Y:S01]  /*9fb0*/  @!P6 FMUL R26, R26, 0.5 ;  /* 0x3f0000001a1ae820 */ /* 0x000fe20000400000 */
[----:B---3--:R-:W-:Y:S01]  /*9fc0*/  @!P4 FMUL R63, R63, R63 ;  /* 0x0000003f3f3fc220 */ /* 0x008fe20000400000 */
[C---:B------:R-:W-:Y:S01]  /*9fd0*/  FSETP.GEU.AND P4, PT, R57.reuse, -126, PT ;  /* 0xc2fc00003900780b */ /* 0x040fe20003f8e000 */
[----:B------:R-:W-:Y:S01]  /*9fe0*/  @!P3 FMUL R24, R24, 0.5 ;  /* 0x3f0000001818b820 */ /* 0x000fe20000400000 */
[----:B------:R-:W1:Y:S08]  /*9ff0*/  MUFU.EX2 R56, R26 ;  /* 0x0000001a00387308 */ /* 0x000e700000000800 */
[----:B------:R-:W2:Y:S03]  /*a000*/  MUFU.EX2 R60, R24 ;  /* 0x00000018003c7308 */ /* 0x000ea60000000800 */
[----:B------:R-:W-:Y:S01]  /*a010*/  @!P4 FMUL R57, R57, 0.5 ;  /* 0x3f0000003939c820 */ /* 0x000fe20000400000 */
[----:B-1----:R-:W-:Y:S01]  /*a020*/  @!P6 FMUL R56, R56, R56 ;  /* 0x000000383838e220 */ /* 0x002fe20000400000 */
[----:B------:R-:W-:-:S04]  /*a030*/  FSETP.GEU.AND P6, PT, R25, -126, PT ;  /* 0xc2fc00001900780b */ /* 0x000fc80003fce000 */
[----:B------:R-:W1:Y:S01]  /*a040*/  MUFU.EX2 R57, R57 ;  /* 0x0000003900397308 */ /* 0x000e620000000800 */
[----:B------:R-:W-:Y:S01]  /*a050*/  F2FP.F16.F32.PACK_AB R27, R56, R59 ;  /* 0x0000003b381b723e */ /* 0x000fe200000000ff */
[----:B--2---:R-:W-:Y:S01]  /*a060*/  @!P3 FMUL R60, R60, R60 ;  /* 0x0000003c3c3cb220 */ /* 0x004fe20000400000 */
[----:B------:R-:W-:-:S06]  /*a070*/  FSETP.GEU.AND P3, PT, R202, -126, PT ;  /* 0xc2fc0000ca00780b */ /* 0x000fcc0003f6e000 */
[----:B------:R-:W-:-:S04]  /*a080*/  @!P6 FMUL R25, R25, 0.5 ;  /* 0x3f0000001919e820 */ /* 0x000fc80000400000 */
[----:B------:R2:W3:Y:S01]  /*a090*/  MUFU.EX2 R61, R25 ;  /* 0x00000019003d7308 */ /* 0x0004e20000000800 */
[----:B-1----:R-:W-:Y:S01]  /*a0a0*/  @!P4 FMUL R57, R57, R57 ;  /* 0x000000393939c220 */ /* 0x002fe20000400000 */
[----:B------:R-:W-:Y:S01]  /*a0b0*/  FSETP.GEU.AND P4, PT, R204, -126, PT ;  /* 0xc2fc0000cc00780b */ /* 0x000fe20003f8e000 */
[----:B------:R-:W-:-:S03]  /*a0c0*/  @!P3 FMUL R202, R202, 0.5 ;  /* 0x3f000000cacab820 */ /* 0x000fc60000400000 */
[----:B------:R-:W-:Y:S01]  /*a0d0*/  F2FP.F16.F32.PACK_AB R24, R57, R60 ;  /* 0x0000003c3918723e */ /* 0x000fe200000000ff */
[----:B------:R-:W-:Y:S01]  /*a0e0*/  FADD R60, R49, R60 ;  /* 0x0000003c313c7221 */ /* 0x000fe20000000000 */
[----:B------:R1:W4:Y:S01]  /*a0f0*/  MUFU.EX2 R70, R202 ;  /* 0x000000ca00467308 */ /* 0x0003220000000800 */
[----:B--2---:R-:W-:Y:S01]  /*a100*/  F2FP.F16.F32.PACK_AB R25, R63, R58 ;  /* 0x0000003a3f19723e */ /* 0x004fe200000000ff */
[----:B------:R-:W-:Y:S01]  /*a110*/  FADD R58, R51, R58 ;  /* 0x0000003a333a7221 */ /* 0x000fe20000000000 */
[----:B------:R-:W-:-:S03]  /*a120*/  FADD R57, R60, R57 ;  /* 0x000000393c397221 */ /* 0x000fc60000000000 */
[----:B------:R-:W-:Y:S01]  /*a130*/  FADD R58, R58, R63 ;  /* 0x0000003f3a3a7221 */ /* 0x000fe20000000000 */
[----:B------:R-:W-:Y:S01]  /*a140*/  @!P4 FMUL R204, R204, 0.5 ;  /* 0x3f000000ccccc820 */ /* 0x000fe20000400000 */
[----:B---3--:R-:W-:Y:S01]  /*a150*/  @!P6 FMUL R61, R61, R61 ;  /* 0x0000003d3d3de220 */ /* 0x008fe20000400000 */
[----:B-1----:R-:W-:Y:S02]  /*a160*/  FFMA R202, R74, UR22, -R14 ;  /* 0x000000164aca7c23 */ /* 0x002fe4000800080e */
[----:B------:R1:W2:Y:S01]  /*a170*/  MUFU.EX2 R67, R204 ;  /* 0x000000cc00437308 */ /* 0x0002a20000000800 */
[----:B------:R-:W-:Y:S01]  /*a180*/  FADD R59, R58, R59 ;  /* 0x0000003b3a3b7221 */ /* 0x000fe20000000000 */
[----:B------:R-:W-:Y:S01]  /*a190*/  F2FP.F16.F32.PACK_AB R26, R61, R62 ;  /* 0x0000003e3d1a723e */ /* 0x000fe200000000ff */
[----:B------:R-:W-:Y:S02]  /*a1a0*/  FADD R62, R57, R62 ;  /* 0x0000003e393e7221 */ /* 0x000fe40000000000 */
[----:B------:R-:W-:Y:S01]  /*a1b0*/  FADD R59, R59, R56 ;  /* 0x000000383b3b7221 */ /* 0x000fe20000000000 */
[----:B----4-:R-:W-:Y:S01]  /*a1c0*/  @!P3 FMUL R70, R70, R70 ;  /* 0x000000464646b220 */ /* 0x010fe20000400000 */
[----:B------:R-:W-:Y:S01]  /*a1d0*/  WARPGROUP.ARRIVE ;  /* 0x00000000000079c5 */ /* 0x000fe20000000000 */
[----:B------:R-:W-:Y:S01]  /*a1e0*/  FSETP.GEU.AND P3, PT, R64, -126, PT ;  /* 0xc2fc00004000780b */ /* 0x000fe20003f6e000 */
[--C-:B-1----:R-:W-:Y:S01]  /*a1f0*/  FFMA R204, R75, UR22, -R14.reuse ;  /* 0x000000164bcc7c23 */ /* 0x102fe2000800080e */
[----:B------:R-:W-:Y:S01]  /*a200*/  FFMA R75, R78, UR22, -R14 ;  /* 0x000000164e4b7c23 */ /* 0x000fe2000800080e */
[----:B------:R-:W-:Y:S01]  /*a210*/  FFMA R78, R73, UR22, -R21 ;  /* 0x00000016494e7c23 */ /* 0x000fe20008000815 */
[----:B------:R-:W-:Y:S01]  /*a220*/  FADD R61, R62, R61 ;  /* 0x0000003d3e3d7221 */ /* 0x000fe20000000000 */
[----:B------:R-:W-:Y:S01]  /*a230*/  HGMMA.64x96x16.F32 R152, R24, gdesc[UR8].tnspB, R152, gsb0 ;  /* 0x4160000818987df0 */ /* 0x000fe20008000898 */
[----:B------:R-:W-:Y:S01]  /*a240*/  UMOV UR10, UR8 ;  /* 0x00000008000a7c82 */ /* 0x000fe20008000000 */
[----:B------:R-:W-:Y:S01]  /*a250*/  UMOV UR11, 0x80000020 ;  /* 0x80000020000b7882 */ /* 0x000fe20000000000 */
[----:B------:R-:W-:Y:S01]  /*a260*/  FSETP.GEU.AND P5, PT, R75, -126, PT ;  /* 0xc2fc00004b00780b */ /* 0x000fe20003fae000 */
[----:B--2---:R-:W-:Y:S01]  /*a270*/  @!P4 FMUL R67, R67, R67 ;  /* 0x000000434343c220 */ /* 0x004fe20000400000 */
[----:B------:R-:W-:Y:S01]  /*a280*/  FSETP.GEU.AND P4, PT, R65, -126, PT ;  /* 0xc2fc00004100780b */ /* 0x000fe20003f8e000 */
[----:B------:R-:W-:-:S02]  /*a290*/  UIADD3 UR8, UR6, 0x180, URZ ;  /* 0x0000018006087890 */ /* 0x000fc4000fffe03f */
[----:B------:R-:W-:-:S06]  /*a2a0*/  @!P3 FMUL R64, R64, 0.5 ;  /* 0x3f0000004040b820 */ /* 0x000fcc0000400000 */
[----:B------:R-:W1:Y:S02]  /*a2b0*/  MUFU.EX2 R64, R64 ;  /* 0x0000004000407308 */ /* 0x000e640000000800 */
[----:B------:R-:W-:Y:S02]  /*a2c0*/  @!P5 FMUL R75, R75, 0.5 ;  /* 0x3f0000004b4bd820 */ /* 0x000fe40000400000 */
[----:B------:R-:W-:-:S04]  /*a2d0*/  @!P4 FMUL R65, R65, 0.5 ;  /* 0x3f0000004141c820 */ /* 0x000fc80000400000 */
[----:B------:R-:W2:Y:S08]  /*a2e0*/  MUFU.EX2 R75, R75 ;  /* 0x0000004b004b7308 */ /* 0x000eb00000000800 */
[----:B------:R-:W3:Y:S01]  /*a2f0*/  MUFU.EX2 R65, R65 ;  /* 0x0000004100417308 */ /* 0x000ee20000000800 */
[----:B-1----:R-:W-:Y:S01]  /*a300*/  @!P3 FMUL R64, R64, R64 ;  /* 0x000000404040b220 */ /* 0x002fe20000400000 */
[----:B------:R-:W-:Y:S01]  /*a310*/  FSETP.GEU.AND P3, PT, R202, -126, PT ;  /* 0xc2fc0000ca00780b */ /* 0x000fe20003f6e000 */
[----:B--2---:R-:W-:Y:S01]  /*a320*/  @!P5 FMUL R75, R75, R75 ;  /* 0x0000004b4b4bd220 */ /* 0x004fe20000400000 */
[----:B------:R-:W-:-:S11]  /*a330*/  FSETP.GEU.AND P5, PT, R76, -126, PT ;  /* 0xc2fc00004c00780b */ /* 0x000fd60003fae000 */
[----:B------:R-:W-:Y:S01]  /*a340*/  @!P3 FMUL R202, R202, 0.5 ;  /* 0x3f000000cacab820 */ /* 0x000fe20000400000 */
[----:B---3--:R-:W-:Y:S01]  /*a350*/  @!P4 FMUL R65, R65, R65 ;  /* 0x000000414141c220 */ /* 0x008fe20000400000 */
[----:B------:R-:W-:Y:S02]  /*a360*/  FSETP.GEU.AND P4, PT, R204, -126, PT ;  /* 0xc2fc0000cc00780b */ /* 0x000fe40003f8e000 */
[----:B------:R1:W2:Y:S01]  /*a370*/  MUFU.EX2 R74, R202 ;  /* 0x000000ca004a7308 */ /* 0x0002a20000000800 */
[----:B------:R-:W-:Y:S01]  /*a380*/  @!P5 FMUL R76, R76, 0.5 ;  /* 0x3f0000004c4cd820 */ /* 0x000fe20000400000 */
[----:B-1----:R-:W-:-:S06]  /*a390*/  FFMA R202, R82, UR22, -R14 ;  /* 0x0000001652ca7c23 */ /* 0x002fcc000800080e */
[----:B------:R-:W1:Y:S03]  /*a3a0*/  MUFU.EX2 R76, R76 ;  /* 0x0000004c004c7308 */ /* 0x000e660000000800 */
[----:B------:R-:W-:Y:S01]  /*a3b0*/  @!P4 FMUL R204, R204, 0.5 ;  /* 0x3f000000ccccc820 */ /* 0x000fe20000400000 */
[----:B--2---:R-:W-:Y:S01]  /*a3c0*/  @!P3 FMUL R74, R74, R74 ;  /* 0x0000004a4a4ab220 */ /* 0x004fe20000400000 */
[----:B-1----:R-:W-:Y:S01]  /*a3d0*/  @!P5 FMUL R76, R76, R76 ;  /* 0x0000004c4c4cd220 */ /* 0x002fe20000400000 */
[----:B------:R-:W-:Y:S02]  /*a3e0*/  WARPGROUP.DEPBAR.LE gsb0, 0x0 ;  /* 0x00008000000079c5 */ /* 0x000fe40000010000 */
[----:B------:R-:W-:Y:S01]  /*a3f0*/  FFMA R25, R71, UR22, -R14 ;  /* 0x0000001647197c23 */ /* 0x000fe2000800080e */
[----:B------:R-:W-:-:S04]  /*a400*/  FFMA R24, R69, UR22, -R21 ;  /* 0x0000001645187c23 */ /* 0x000fc80008000815 */
[----:B------:R-:W-:-:S13]  /*a410*/  FSETP.GEU.AND P6, PT, R25, -126, PT ;  /* 0xc2fc00001900780b */ /* 0x000fda0003fce000 */
[----:B------:R-:W-:-:S04]  /*a420*/  @!P6 FMUL R25, R25, 0.5 ;  /* 0x3f0000001919e820 */ /* 0x000fc80000400000 */
[----:B------:R1:W2:Y:S02]  /*a430*/  MUFU.EX2 R71, R25 ;  /* 0x0000001900477308 */ /* 0x0002a40000000800 */
[----:B-1----:R-:W-:Y:S01]  /*a440*/  F2FP.F16.F32.PACK_AB R25, R67, R70 ;  /* 0x000000464319723e */ /* 0x002fe200000000ff */
[----:B------:R-:W-:-:S04]  /*a450*/  FADD R70, R59, R70 ;  /* 0x000000463b467221 */ /* 0x000fc80000000000 */
[----:B------:R-:W-:Y:S01]  /*a460*/  FADD R67, R70, R67 ;  /* 0x0000004346437221 */ /* 0x000fe20000000000 */
[----:B--2---:R-:W-:Y:S01]  /*a470*/  @!P6 FMUL R71, R71, R71 ;  /* 0x000000474747e220 */ /* 0x004fe20000400000 */
[----:B------:R-:W-:-:S04]  /*a480*/  FSETP.GEU.AND P6, PT, R24, -126, PT ;  /* 0xc2fc00001800780b */ /* 0x000fc80003fce000 */
[----:B------:R-:W-:Y:S01]  /*a490*/  F2FP.F16.F32.PACK_AB R27, R71, R66 ;  /* 0x00000042471b723e */ /* 0x000fe200000000ff */
[----:B------:R-:W-:-:S04]  /*a4a0*/  FADD R66, R67, R66 ;  /* 0x0000004243427221 */ /* 0x000fc80000000000 */
[----:B------:R-:W-:-:S04]  /*a4b0*/  FADD R71, R66, R71 ;  /* 0x0000004742477221 */ /* 0x000fc80000000000 */
[----:B------:R-:W-:-:S04]  /*a4c0*/  @!P6 FMUL R24, R24, 0.5 ;  /* 0x3f0000001818e820 */ /* 0x000fc80000400000 */
[----:B------:R1:W2:Y:S02]  /*a4d0*/  MUFU.EX2 R69, R24 ;  /* 0x0000001800457308 */ /* 0x0002a40000000800 */
[----:B-1----:R-:W-:Y:S01]  /*a4e0*/  F2FP.F16.F32.PACK_AB R24, R65, R64 ;  /* 0x000000404118723e */ /* 0x002fe200000000ff */
[----:B------:R-:W-:-:S04]  /*a4f0*/  FADD R64, R61, R64 ;  /* 0x000000403d407221 */ /* 0x000fc80000000000 */
[----:B------:R-:W-:Y:S01]  /*a500*/  FADD R65, R64, R65 ;  /* 0x0000004140417221 */ /* 0x000fe20000000000 */
[----:B--2---:R-:W-:-:S05]  /*a510*/  @!P6 FMUL R69, R69, R69 ;  /* 0x000000454545e220 */ /* 0x004fca0000400000 */
[----:B------:R-:W-:Y:S01]  /*a520*/  F2FP.F16.F32.PACK_AB R26, R69, R68 ;  /* 0x00000044451a723e */ /* 0x000fe200000000ff */
[----:B------:R-:W-:-:S03]  /*a530*/  FADD R68, R65, R68 ;  /* 0x0000004441447221 */ /* 0x000fc60000000000 */
[----:B------:R-:W-:Y:S01]  /*a540*/  WARPGROUP.ARRIVE ;  /* 0x00000000000079c5 */ /* 0x000fe20000000000 */
[----:B------:R-:W-:-:S05]  /*a550*/  FADD R68, R68, R69 ;  /* 0x0000004544447221 */ /* 0x000fca0000000000 */
        /* <DEDUP_REMOVED lines=8> */
[----:B------:R-:W-:Y:S02]  /*a5e0*/  FFMA R25, R77, UR22, -R21 ;  /* 0x000000164d197c23 */ /* 0x000fe40008000815 */
[----:B------:R-:W-:-:S02]  /*a5f0*/  FSETP.GEU.AND P6, PT, R26, -126, PT ;  /* 0xc2fc00001a00780b */ /* 0x000fc40003fce000 */
[----:B------:R-:W-:Y:S01]  /*a600*/  FSETP.GEU.AND P3, PT, R24, -126, PT ;  /* 0xc2fc00001800780b */ /* 0x000fe20003f6e000 */
[--C-:B-1----:R-:W-:Y:S01]  /*a610*/  FFMA R204, R83, UR22, -R14.reuse ;  /* 0x0000001653cc7c23 */ /* 0x102fe2000800080e */
[----:B------:R-:W-:Y:S01]  /*a620*/  FFMA R83, R86, UR22, -R14 ;  /* 0x0000001656537c23 */ /* 0x000fe2000800080e */
[----:B------:R-:W-:-:S04]  /*a630*/  FFMA R86, R80, UR22, -R21 ;  /* 0x0000001650567c23 */ /* 0x000fc80008000815 */
[----:B------:R-:W-:-:S04]  /*a640*/  FSETP.GEU.AND P5, PT, R83, -126, PT ;  /* 0xc2fc00005300780b */ /* 0x000fc80003fae000 */
[----:B------:R-:W-:Y:S01]  /*a650*/  @!P6 FMUL R26, R26, 0.5 ;  /* 0x3f0000001a1ae820 */ /* 0x000fe20000400000 */
[----:B--2---:R-:W-:Y:S01]  /*a660*/  @!P4 FMUL R79, R79, R79 ;  /* 0x0000004f4f4fc220 */ /* 0x004fe20000400000 */
[----:B------:R-:W-:Y:S01]  /*a670*/  FSETP.GEU.AND P4, PT, R78, -126, PT ;  /* 0xc2fc00004e00780b */ /* 0x000fe20003f8e000 */
[----:B------:R-:W-:Y:S01]  /*a680*/  @!P3 FMUL R24, R24, 0.5 ;  /* 0x3f0000001818b820 */ /* 0x000fe20000400000 */
[----:B------:R-:W1:Y:S08]  /*a690*/  MUFU.EX2 R72, R26 ;  /* 0x0000001a00487308 */ /* 0x000e700000000800 */
[----:B------:R-:W2:Y:S01]  /*a6a0*/  MUFU.EX2 R77, R24 ;  /* 0x00000018004d7308 */ /* 0x000ea20000000800 */
[----:B------:R-:W-:-:S02]  /*a6b0*/  @!P5 FMUL R83, R83, 0.5 ;  /* 0x3f0000005353d820 */ /* 0x000fc40000400000 */
[----:B------:R-:W-:-:S05]  /*a6c0*/  @!P4 FMUL R78, R78, 0.5 ;  /* 0x3f0000004e4ec820 */ /* 0x000fca0000400000 */
        /* <DEDUP_REMOVED lines=8> */
[----:B---3--:R-:W-:-:S03]  /*a750*/  @!P5 FMUL R83, R83, R83 ;  /* 0x000000535353d220 */ /* 0x008fc60000400000 */
[----:B------:R2:W3:Y:S04]  /*a760*/  MUFU.EX2 R73, R25 ;  /* 0x0000001900497308 */ /* 0x0004e80000000800 */
[----:B------:R-:W-:Y:S01]  /*a770*/  @!P3 FMUL R202, R202, 0.5 ;  /* 0x3f000000cacab820 */ /* 0x000fe20000400000 */
[----:B-1----:R-:W-:Y:S01]  /*a780*/  @!P4 FMUL R78, R78, R78 ;  /* 0x0000004e4e4ec220 */ /* 0x002fe20000400000 */
[----:B------:R-:W-:Y:S02]  /*a790*/  FSETP.GEU.AND P4, PT, R204, -126, PT ;  /* 0xc2fc0000cc00780b */ /* 0x000fe40003f8e000 */
[----:B--2---:R-:W-:Y:S01]  /*a7a0*/  F2FP.F16.F32.PACK_AB R25, R79, R74 ;  /* 0x0000004a4f19723e */ /* 0x004fe200000000ff */
[----:B------:R-:W-:Y:S01]  /*a7b0*/  FADD R74, R71, R74 ;  /* 0x0000004a474a7221 */ /* 0x000fe20000000000 */
[----:B------:R-:W-:Y:S01]  /*a7c0*/  F2FP.F16.F32.PACK_AB R24, R78, R77 ;  /* 0x0000004d4e18723e */ /* 0x000fe200000000ff */
[----:B------:R-:W-:-:S02]  /*a7d0*/  FADD R77, R68, R77 ;  /* 0x0000004d444d7221 */ /* 0x000fc40000000000 */
[----:B------:R-:W-:Y:S02]  /*a7e0*/  FADD R74, R74, R79 ;  /* 0x0000004f4a4a7221 */ /* 0x000fe40000000000 */
[----:B------:R-:W-:Y:S01]  /*a7f0*/  FADD R77, R77, R78 ;  /* 0x0000004e4d4d7221 */ /* 0x000fe20000000000 */
[----:B---3--:R-:W-:Y:S01]  /*a800*/  @!P6 FMUL R73, R73, R73 ;  /* 0x000000494949e220 */ /* 0x008fe20000400000 */
[----:B------:R-:W-:Y:S02]  /*a810*/  FADD R75, R74, R75 ;  /* 0x0000004b4a4b7221 */ /* 0x000fe40000000000 */
[----:B------:R-:W-:Y:S02]  /*a820*/  @!P4 FMUL R204, R204, 0.5 ;  /* 0x3f000000ccccc820 */ /* 0x000fe40000400000 */
[----:B------:R-:W-:Y:S01]  /*a830*/  F2FP.F16.F32.PACK_AB R26, R73, R76 ;  /* 0x0000004c491a723e */ /* 0x000fe200000000ff */
[----:B------:R-:W-:Y:S01]  /*a840*/  FADD R76, R77, R76 ;  /* 0x0000004c4d4c7221 */ /* 0x000fe20000000000 */
[----:B------:R1:W2:Y:S01]  /*a850*/  MUFU.EX2 R82, R204 ;  /* 0x000000cc00527308 */ /* 0x0002a20000000800 */
[----:B------:R-:W-:Y:S01]  /*a860*/  FADD R72, R75, R72 ;  /* 0x000000484b487221 */ /* 0x000fe20000000000 */
[----:B------:R-:W-:Y:S01]  /*a870*/  WARPGROUP.ARRIVE ;  /* 0x00000000000079c5 */ /* 0x000fe20000000000 */
[----:B------:R-:W-:-:S05]  /*a880*/  FADD R73, R76, R73 ;  /* 0x000000494c497221 */ /* 0x000fca0000000000 */
[----:B------:R-:W-:Y:S01]  /*a890*/  HGMMA.64x96x16.F32 R152, R24, gdesc[UR8].tnspB, R152, gsb0 ;  /* 0x4160000818987df0 */ /* 0x000fe20008000898 */
[----:B------:R-:W-:Y:S01]  /*a8a0*/  UMOV UR10, UR8 ;  /* 0x00000008000a7c82 */ /* 0x000fe20008000000 */
[----:B------:R-:W-:Y:S01]  /*a8b0*/  UMOV UR11, 0x80000020 ;  /* 0x80000020000b7882 */ /* 0x000fe20000000000 */
[----:B-1----:R-:W-:Y:S01]  /*a8c0*/  FFMA R204, R91, UR22, -R14 ;  /* 0x000000165bcc7c23 */ /* 0x002fe2000800080e */
[----:B------:R-:W-:Y:S01]  /*a8d0*/  UIADD3 UR8, UR6, 0x200, URZ ;  /* 0x0000020006087890 */ /* 0x000fe2000fffe03f */
[----:B--2---:R-:W-:Y:S01]  /*a8e0*/  @!P4 FMUL R82, R82, R82 ;  /* 0x000000525252c220 */ /* 0x004fe20000400000 */
[----:B------:R-:W-:-:S13]  /*a8f0*/  FSETP.GEU.AND P4, PT, R81, -126, PT ;  /* 0xc2fc00005100780b */ /* 0x000fda0003f8e000 */
[----:B------:R-:W-:-:S06]  /*a900*/  @!P4 FMUL R81, R81, 0.5 ;  /* 0x3f0000005151c820 */ /* 0x000fcc0000400000 */
[----:B------:R-:W1:Y:S02]  /*a910*/  MUFU.EX2 R81, R81 ;  /* 0x0000005100517308 */ /* 0x000e640000000800 */
[----:B-1----:R-:W-:Y:S01]  /*a920*/  @!P4 FMUL R81, R81, R81 ;  /* 0x000000515151c220 */ /* 0x002fe20000400000 */
[----:B------:R-:W-:-:S13]  /*a930*/  FSETP.GEU.AND P4, PT, R204, -126, PT ;  /* 0xc2fc0000cc00780b */ /* 0x000fda0003f8e000 */
[----:B------:R-:W-:-:S04]  /*a940*/  @!P4 FMUL R204, R204, 0.5 ;  /* 0x3f000000ccccc820 */ /* 0x000fc80000400000 */
[----:B------:R1:W2:Y:S02]  /*a950*/  MUFU.EX2 R91, R204 ;  /* 0x000000cc005b7308 */ /* 0x0002a40000000800 */
[--C-:B-1----:R-:W-:Y:S01]  /*a960*/  FFMA R204, R99, UR22, -R14.reuse ;  /* 0x0000001663cc7c23 */ /* 0x102fe2000800080e */
[----:B--2---:R-:W-:Y:S01]  /*a970*/  @!P4 FMUL R91, R91, R91 ;  /* 0x0000005b5b5bc220 */ /* 0x004fe20000400000 */
[----:B------:R-:W-:Y:S02]  /*a980*/  WARPGROUP.DEPBAR.LE gsb0, 0x0 ;  /* 0x00008000000079c5 */ /* 0x000fe40000010000 */
[----:B------:R-:W-:Y:S01]  /*a990*/  FFMA R26, R87, UR22, -R14 ;  /* 0x00000016571a7c23 */ /* 0x000fe2000800080e */
[--C-:B------:R-:W-:Y:S01]  /*a9a0*/  FFMA R24, R84, UR22, -R21.reuse ;  /* 0x0000001654187c23 */ /* 0x100fe20008000815 */
[----:B------:R1:W2:Y:S01]  /*a9b0*/  MUFU.EX2 R87, R202 ;  /* 0x000000ca00577308 */ /* 0x0002a20000000800 */
[----:B------:R-:W-:Y:S02]  /*a9c0*/  FFMA R25, R85, UR22, -R21 ;  /* 0x0000001655197c23 */ /* 0x000fe40008000815 */
[----:B------:R-:W-:-:S02]  /*a9d0*/  FSETP.GEU.AND P6, PT, R26, -126, PT ;  /* 0xc2fc00001a00780b */ /* 0x000fc40003fce000 */
[----:B------:R-:W-:Y:S01]  /*a9e0*/  FSETP.GEU.AND P5, PT, R24, -126, PT ;  /* 0xc2fc00001800780b */ /* 0x000fe20003fae000 */
[----:B-1----:R-:W-:-:S10]  /*a9f0*/  FFMA R202, R90, UR22, -R14 ;  /* 0x000000165aca7c23 */ /* 0x002fd4000800080e */
[----:B------:R-:W-:Y:S01]  /*aa00*/  @!P6 FMUL R26, R26, 0.5 ;  /* 0x3f0000001a1ae820 */ /* 0x000fe20000400000 */
[----:B--2---:R-:W-:Y:S01]  /*aa10*/  @!P3 FMUL R87, R87, R87 ;  /* 0x000000575757b220 */ /* 0x004fe20000400000 */
[----:B------:R-:W-:Y:S01]  /*aa20*/  FSETP.GEU.AND P3, PT, R86, -126, PT ;  /* 0xc2fc00005600780b */ /* 0x000fe20003f6e000 */
        /* <DEDUP_REMOVED lines=8> */
[----:B--2---:R-:W-:-:S07]  /*aab0*/  @!P5 FMUL R85, R85, R85 ;  /* 0x000000555555d220 */ /* 0x004fce0000400000 */
[----:B------:R-:W-:-:S04]  /*aac0*/  @!P6 FMUL R25, R25, 0.5 ;  /* 0x3f0000001919e820 */ /* 0x000fc80000400000 */
[----:B------:R2:W3:Y:S01]  /*aad0*/  MUFU.EX2 R84, R25 ;  /* 0x0000001900547308 */ /* 0x0004e20000000800 */
[----:B-1----:R-:W-:Y:S01]  /*aae0*/  @!P3 FMUL R86, R86, R86 ;  /* 0x000000565656b220 */ /* 0x002fe20000400000 */
[----:B------:R-:W-:-:S04]  /*aaf0*/  FSETP.GEU.AND P3, PT, R202, -126, PT ;  /* 0xc2fc0000ca00780b */ /* 0x000fc80003f6e000 */
[----:B------:R-:W-:Y:S01]  /*ab00*/  F2FP.F16.F32.PACK_AB R24, R81, R86 ;  /* 0x000000565118723e */ /* 0x000fe200000000ff */
[----:B------:R-:W-:Y:S01]  /*ab10*/  FADD R86, R73, R86 ;  /* 0x0000005649567221 */ /* 0x000fe20000000000 */
[----:B--2---:R-:W-:Y:S01]  /*ab20*/  F2FP.F16.F32.PACK_AB R25, R82, R87 ;  /* 0x000000575219723e */ /* 0x004fe200000000ff */
[----:B------:R-:W-:Y:S02]  /*ab30*/  FADD R87, R72, R87 ;  /* 0x0000005748577221 */ /* 0x000fe40000000000 */
[----:B------:R-:W-:Y:S02]  /*ab40*/  FADD R86, R86, R81 ;  /* 0x0000005156567221 */ /* 0x000fe40000000000 */
[----:B------:R-:W-:Y:S02]  /*ab50*/  FADD R82, R87, R82 ;  /* 0x0000005257527221 */ /* 0x000fe40000000000 */
[----:B------:R-:W-:Y:S01]  /*ab60*/  @!P3 FMUL R202, R202, 0.5 ;  /* 0x3f000000cacab820 */ /* 0x000fe20000400000 */
[----:B---3--:R-:W-:Y:S01]  /*ab70*/  @!P6 FMUL R84, R84, R84 ;  /* 0x000000545454e220 */ /* 0x008fe20000400000 */
[----:B------:R-:W-:-:S02]  /*ab80*/  FSETP.GEU.AND P6, PT, R94, -126, PT ;  /* 0xc2fc00005e00780b */ /* 0x000fc40003fce000 */
[----:B------:R1:W2:Y:S01]  /*ab90*/  MUFU.EX2 R90, R202 ;  /* 0x000000ca005a7308 */ /* 0x0002a20000000800 */
[----:B------:R-:W-:Y:S01]  /*aba0*/  FADD R83, R82, R83 ;  /* 0x0000005352537221 */ /* 0x000fe20000000000 */
[----:B------:R-:W-:Y:S01]  /*abb0*/  F2FP.F16.F32.PACK_AB R26, R84, R85 ;  /* 0x00000055541a723e */ /* 0x000fe200000000ff */
[----:B------:R-:W-:Y:S02]  /*abc0*/  FADD R85, R86, R85 ;  /* 0x0000005556557221 */ /* 0x000fe40000000000 */
[----:B------:R-:W-:Y:S01]  /*abd0*/  FADD R83, R83, R80 ;  /* 0x0000005053537221 */ /* 0x000fe20000000000 */
[----:B------:R-:W-:Y:S01]  /*abe0*/  WARPGROUP.ARRIVE ;  /* 0x00000000000079c5 */ /* 0x000fe20000000000 */
[----:B------:R-:W-:Y:S01]  /*abf0*/  FADD R84, R85, R84 ;  /* 0x0000005455547221 */ /* 0x000fe20000000000 */
[--C-:B-1----:R-:W-:Y:S01]  /*ac00*/  FFMA R202, R98, UR22, -R14.reuse ;  /* 0x0000001662ca7c23 */ /* 0x102fe2000800080e */
[----:B------:R-:W-:Y:S02]  /*ac10*/  FFMA R98, R102, UR22, -R14 ;  /* 0x0000001666627c23 */ /* 0x000fe4000800080e */
[----:B------:R-:W-:Y:S01]  /*ac20*/  @!P6 FMUL R94, R94, 0.5 ;  /* 0x3f0000005e5ee820 */ /* 0x000fe20000400000 */
[----:B------:R-:W-:Y:S01]  /*ac30*/  HGMMA.64x96x16.F32 R152, R24, gdesc[UR8].tnspB, R152, gsb0 ;  /* 0x4160000818987df0 */ /* 0x000fe20008000898 */
[----:B------:R-:W-:Y:S01]  /*ac40*/  UMOV UR10, UR8 ;  /* 0x00000008000a7c82 */ /* 0x000fe20008000000 */
[----:B------:R-:W-:Y:S01]  /*ac50*/  UMOV UR11, 0x80000020 ;  /* 0x80000020000b7882 */ /* 0x000fe20000000000 */
[----:B------:R-:W-:Y:S01]  /*ac60*/  UIADD3 UR8, UR6, 0x240, URZ ;  /* 0x0000024006087890 */ /* 0x000fe2000fffe03f */
[----:B--2---:R-:W-:Y:S01]  /*ac70*/  @!P3 FMUL R90, R90, R90 ;  /* 0x0000005a5a5ab220 */ /* 0x004fe20000400000 */
[----:B------:R-:W1:Y:S02]  /*ac80*/  MUFU.EX2 R94, R94 ;  /* 0x0000005e005e7308 */ /* 0x000e640000000800 */
[----:B-1----:R-:W-:Y:S01]  /*ac90*/  @!P6 FMUL R94, R94, R94 ;  /* 0x0000005e5e5ee220 */ /* 0x002fe20000400000 */
[----:B------:R-:W-:-:S02]  /*aca0*/  WARPGROUP.DEPBAR.LE gsb0, 0x0 ;  /* 0x00008000000079c5 */ /* 0x000fc40000010000 */
[----:B------:R-:W-:Y:S01]  /*acb0*/  FFMA R26, R95, UR22, -R14 ;  /* 0x000000165f1a7c23 */ /* 0x000fe2000800080e */
[--C-:B------:R-:W-:Y:S01]  /*acc0*/  FFMA R24, R88, UR22, -R21.reuse ;  /* 0x0000001658187c23 */ /* 0x100fe20008000815 */
[--C-:B------:R-:W-:Y:S01]  /*acd0*/  FFMA R88, R89, UR22, -R21.reuse ;  /* 0x0000001659587c23 */ /* 0x100fe20008000815 */
[--C-:B------:R-:W-:Y:S01]  /*ace0*/  FFMA R89, R92, UR22, -R21.reuse ;  /* 0x000000165c597c23 */ /* 0x100fe20008000815 */
[----:B------:R-:W-:Y:S01]  /*acf0*/  FFMA R25, R93, UR22, -R21 ;  /* 0x000000165d197c23 */ /* 0x000fe20008000815 */
[----:B------:R-:W-:Y:S02]  /*ad00*/  FSETP.GEU.AND P5, PT, R26, -126, PT ;  /* 0xc2fc00001a00780b */ /* 0x000fe40003fae000 */
[----:B------:R-:W-:Y:S02]  /*ad10*/  FSETP.GEU.AND P4, PT, R88, -126, PT ;  /* 0xc2fc00005800780b */ /* 0x000fe40003f8e000 */
        /* <DEDUP_REMOVED lines=22> */
[----:B-1----:R-:W-:-:S02]  /*ae80*/  @!P6 FMUL R89, R89, R89 ;  /* 0x000000595959e220 */ /* 0x002fc40000400000 */
[----:B------:R1:W4:Y:S01]  /*ae90*/  MUFU.EX2 R99, R202 ;  /* 0x000000ca00637308 */ /* 0x0003220000000800 */
[----:B--2---:R-:W-:Y:S01]  /*aea0*/  F2FP.F16.F32.PACK_AB R25, R91, R90 ;  /* 0x0000005a5b19723e */ /* 0x004fe200000000ff */
[----:B------:R-:W-:Y:S01]  /*aeb0*/  FADD R90, R83, R90 ;  /* 0x0000005a535a7221 */ /* 0x000fe20000000000 */
[----:B------:R-:W-:Y:S01]  /*aec0*/  FADD R88, R93, R88 ;  /* 0x000000585d587221 */ /* 0x000fe20000000000 */
[----:B------:R-:W-:Y:S02]  /*aed0*/  @!P4 FMUL R204, R204, 0.5 ;  /* 0x3f000000ccccc820 */ /* 0x000fe40000400000 */
[----:B------:R-:W-:Y:S02]  /*aee0*/  FADD R91, R90, R91 ;  /* 0x0000005b5a5b7221 */ /* 0x000fe40000000000 */
[----:B------:R2:W5:Y:S01]  /*aef0*/  MUFU.EX2 R102, R204 ;  /* 0x000000cc00667308 */ /* 0x0005620000000800 */
[----:B---3--:R-:W-:Y:S01]  /*af00*/  @!P5 FMUL R92, R92, R92 ;  /* 0x0000005c5c5cd220 */ /* 0x008fe20000400000 */
[----:B------:R-:W-:Y:S01]  /*af10*/  FSETP.GEU.AND P5, PT, R98, -126, PT ;  /* 0xc2fc00006200780b */ /* 0x000fe20003fae000 */
[--C-:B-1----:R-:W-:Y:S01]  /*af20*/  FFMA R202, R106, UR22, -R14.reuse ;  /* 0x000000166aca7c23 */ /* 0x102fe2000800080e */
[----:B------:R-:W-:Y:S01]  /*af30*/  FFMA R106, R110, UR22, -R14 ;  /* 0x000000166e6a7c23 */ /* 0x000fe2000800080e */
[----:B------:R-:W-:Y:S01]  /*af40*/  FADD R94, R91, R94 ;  /* 0x0000005e5b5e7221 */ /* 0x000fe20000000000 */
[----:B------:R-:W-:Y:S01]  /*af50*/  F2FP.F16.F32.PACK_AB R26, R92, R89 ;  /* 0x000000595c1a723e */ /* 0x000fe200000000ff */
[----:B------:R-:W-:Y:S01]  /*af60*/  FADD R89, R88, R89 ;  /* 0x0000005958597221 */ /* 0x000fe20000000000 */
[----:B----4-:R-:W-:-:S02]  /*af70*/  @!P3 FMUL R99, R99, R99 ;  /* 0x000000636363b220 */ /* 0x010fc40000400000 */
[----:B------:R-:W-:Y:S01]  /*af80*/  WARPGROUP.ARRIVE ;  /* 0x00000000000079c5 */ /* 0x000fe20000000000 */
[----:B------:R-:W-:Y:S01]  /*af90*/  FSETP.GEU.AND P3, PT, R96, -126, PT ;  /* 0xc2fc00006000780b */ /* 0x000fe20003f6e000 */
[----:B--2---:R-:W-:Y:S01]  /*afa0*/  FFMA R204, R107, UR22, -R14 ;  /* 0x000000166bcc7c23 */ /* 0x004fe2000800080e */
[----:B------:R-:W-:Y:S01]  /*afb0*/  FADD R94, R94, R95 ;  /* 0x0000005f5e5e7221 */ /* 0x000fe20000000000 */
[----:B------:R-:W-:Y:S01]  /*afc0*/  FADD R89, R89, R92 ;  /* 0x0000005c59597221 */ /* 0x000fe20000000000 */
[----:B------:R-:W-:Y:S01]  /*afd0*/  @!P5 FMUL R98, R98, 0.5 ;  /* 0x3f0000006262d820 */ /* 0x000fe20000400000 */
[----:B------:R-:W-:Y:S01]  /*afe0*/  HGMMA.64x96x16.F32 R152, R24, gdesc[UR8].tnspB, R152, gsb0 ;  /* 0x4160000818987df0 */ /* 0x000fe20008000898 */
[----:B-----5:R-:W-:Y:S01]  /*aff0*/  @!P4 FMUL R102, R102, R102 ;  /* 0x000000666666c220 */ /* 0x020fe20000400000 */
[----:B------:R-:W-:Y:S01]  /*b000*/  FSETP.GEU.AND P4, PT, R97, -126, PT ;  /* 0xc2fc00006100780b */ /* 0x000fe20003f8e000 */
[----:B------:R-:W-:Y:S01]  /*b010*/  UMOV UR10, UR8 ;  /* 0x00000008000a7c82 */ /* 0x000fe20008000000 */
[----:B------:R-:W-:Y:S01]  /*b020*/  UMOV UR11, 0x80000020 ;  /* 0x80000020000b7882 */ /* 0x000fe20000000000 */
[----:B------:R-:W1:Y:S01]  /*b030*/  MUFU.EX2 R98, R98 ;  /* 0x0000006200627308 */ /* 0x000e620000000800 */
[----:B------:R-:W-:-:S02]  /*b040*/  UIADD3 UR8, UR6, 0x280, URZ ;  /* 0x0000028006087890 */ /* 0x000fc4000fffe03f */
[----:B------:R-:W-:-:S06]  /*b050*/  @!P3 FMUL R96, R96, 0.5 ;  /* 0x3f0000006060b820 */ /* 0x000fcc0000400000 */
[----:B------:R-:W2:Y:S01]  /*b060*/  MUFU.EX2 R96, R96 ;  /* 0x0000006000607308 */ /* 0x000ea20000000800 */
[----:B------:R-:W-:Y:S01]  /*b070*/  @!P4 FMUL R97, R97, 0.5 ;  /* 0x3f0000006161c820 */ /* 0x000fe20000400000 */
[----:B-1----:R-:W-:Y:S01]  /*b080*/  @!P5 FMUL R98, R98, R98 ;  /* 0x000000626262d220 */ /* 0x002fe20000400000 */
[----:B------:R-:W-:-:S05]  /*b090*/  FSETP.GEU.AND P5, PT, R100, -126, PT ;  /* 0xc2fc00006400780b */ /* 0x000fca0003fae000 */
[----:B------:R-:W1:Y:S01]  /*b0a0*/  MUFU.EX2 R97, R97 ;  /* 0x0000006100617308 */ /* 0x000e620000000800 */
[----:B--2---:R-:W-:Y:S01]  /*b0b0*/  @!P3 FMUL R96, R96, R96 ;  /* 0x000000606060b220 */ /* 0x004fe20000400000 */
[----:B------:R-:W-:-:S06]  /*b0c0*/  FSETP.GEU.AND P3, PT, R202, -126, PT ;  /* 0xc2fc0000ca00780b */ /* 0x000fcc0003f6e000 */
[----:B------:R-:W-:Y:S01]  /*b0d0*/  @!P5 FMUL R100, R100, 0.5 ;  /* 0x3f0000006464d820 */ /* 0x000fe20000400000 */
[----:B-1----:R-:W-:-:S05]  /*b0e0*/  @!P4 FMUL R97, R97, R97 ;  /* 0x000000616161c220 */ /* 0x002fca0000400000 */
[----:B------:R-:W1:Y:S01]  /*b0f0*/  MUFU.EX2 R100, R100 ;  /* 0x0000006400647308 */ /* 0x000e620000000800 */
[----:B------:R-:W-:Y:S01]  /*b100*/  FSETP.GEU.AND P4, PT, R204, -126, PT ;  /* 0xc2fc0000cc00780b */ /* 0x000fe20003f8e000 */
[----:B------:R-:W-:-:S06]  /*b110*/  @!P3 FMUL R202, R202, 0.5 ;  /* 0x3f000000cacab820 */ /* 0x000fcc0000400000 */
[----:B------:R2:W3:Y:S06]  /*b120*/  MUFU.EX2 R107, R202 ;  /* 0x000000ca006b7308 */ /* 0x0004ec0000000800 */
[----:B------:R-:W-:Y:S01]  /*b130*/  @!P4 FMUL R204, R204, 0.5 ;  /* 0x3f000000ccccc820 */ /* 0x000fe20000400000 */
[----:B-1----:R-:W-:-:S03]  /*b140*/  @!P5 FMUL R100, R100, R100 ;  /* 0x000000646464d220 */ /* 0x002fc60000400000 */
[----:B------:R1:W4:Y:S01]  /*b150*/  MUFU.EX2 R110, R204 ;  /* 0x000000cc006e7308 */ /* 0x0003220000000800 */
[--C-:B--2---:R-:W-:Y:S01]  /*b160*/  FFMA R202, R114, UR22, -R14.reuse ;  /* 0x0000001672ca7c23 */ /* 0x104fe2000800080e */
[--C-:B------:R-:W-:Y:S01]  /*b170*/  FFMA R114, R118, UR22, -R14.reuse ;  /* 0x0000001676727c23 */ /* 0x100fe2000800080e */
[----:B---3--:R-:W-:Y:S01]  /*b180*/  @!P3 FMUL R107, R107, R107 ;  /* 0x0000006b6b6bb220 */ /* 0x008fe20000400000 */
[--C-:B-1----:R-:W-:Y:S01]  /*b190*/  FFMA R204, R115, UR22, -R14.reuse ;  /* 0x0000001673cc7c23 */ /* 0x102fe2000800080e */
[----:B----4-:R-:W-:Y:S01]  /*b1a0*/  @!P4 FMUL R110, R110, R110 ;  /* 0x0000006e6e6ec220 */ /* 0x010fe20000400000 */
        /* <DEDUP_REMOVED lines=22> */
[----:B------:R-:W-:-:S03]  /*b310*/  FADD R100, R97, R100 ;  /* 0x0000006461647221 */ /* 0x000fc60000000000 */
[----:B------:R-:W-:Y:S01]  /*b320*/  WARPGROUP.ARRIVE ;  /* 0x00000000000079c5 */ /* 0x000fe20000000000 */
[----:B------:R-:W-:-:S04]  /*b330*/  FADD R101, R100, R101 ;  /* 0x0000006564657221 */ /* 0x000fc80000000000 */
[----:B------:R-:W-:Y:S01]  /*b340*/  @!P6 FMUL R106, R106, 0.5 ;  /* 0x3f0000006a6ae820 */ /* 0x000fe20000400000 */
[----:B------:R-:W-:Y:S01]  /*b350*/  HGMMA.64x96x16.F32 R152, R24, gdesc[UR8].tnspB, R152, gsb0 ;  /* 0x4160000818987df0 */ /* 0x000fe20008000898 */
[----:B------:R-:W-:Y:S01]  /*b360*/  UMOV UR10, UR8 ;  /* 0x00000008000a7c82 */ /* 0x000fe20008000000 */
[----:B------:R-:W-:Y:S01]  /*b370*/  UMOV UR11, 0x80000020 ;  /* 0x80000020000b7882 */ /* 0x000fe20000000000 */
[----:B------:R-:W-:Y:S02]  /*b380*/  UIADD3 UR8, UR6, 0x2c0, URZ ;  /* 0x000002c006087890 */ /* 0x000fe4000fffe03f */
[----:B------:R-:W1:Y:S02]  /*b390*/  MUFU.EX2 R106, R106 ;  /* 0x0000006a006a7308 */ /* 0x000e640000000800 */
[----:B-1----:R-:W-:Y:S01]  /*b3a0*/  @!P6 FMUL R106, R106, R106 ;  /* 0x0000006a6a6ae220 */ /* 0x002fe20000400000 */
[----:B------:R-:W-:Y:S02]  /*b3b0*/  WARPGROUP.DEPBAR.LE gsb0, 0x0 ;  /* 0x00008000000079c5 */ /* 0x000fe40000010000 */
[----:B------:R-:W-:Y:S01]  /*b3c0*/  FFMA R27, R111, UR22, -R14 ;  /* 0x000000166f1b7c23 */ /* 0x000fe2000800080e */
[--C-:B------:R-:W-:Y:S01]  /*b3d0*/  FFMA R24, R104, UR22, -R21.reuse ;  /* 0x0000001668187c23 */ /* 0x100fe20008000815 */
[--C-:B------:R-:W-:Y:S01]  /*b3e0*/  FFMA R104, R108, UR22, -R21.reuse ;  /* 0x000000166c687c23 */ /* 0x100fe20008000815 */
[--C-:B------:R-:W-:Y:S01]  /*b3f0*/  FFMA R25, R105, UR22, -R21.reuse ;  /* 0x0000001669197c23 */ /* 0x100fe20008000815 */
[----:B------:R-:W-:Y:S01]  /*b400*/  FFMA R26, R109, UR22, -R21 ;  /* 0x000000166d1a7c23 */ /* 0x000fe20008000815 */
[----:B------:R-:W-:-:S02]  /*b410*/  FSETP.GEU.AND P5, PT, R27, -126, PT ;  /* 0xc2fc00001b00780b */ /* 0x000fc40003fae000 */
        /* <DEDUP_REMOVED lines=28> */
[----:B------:R-:W-:Y:S01]  /*b5e0*/  @!P3 FMUL R202, R202, 0.5 ;  /* 0x3f000000cacab820 */ /* 0x000fe20000400000 */
[----:B------:R-:W-:-:S04]  /*b5f0*/  FADD R109, R108, R109 ;  /* 0x0000006d6c6d7221 */ /* 0x000fc80000000000 */
[----:B------:R-:W-:-:S04]  /*b600*/  @!P4 FMUL R204, R204, 0.5 ;  /* 0x3f000000ccccc820 */ /* 0x000fc80000400000 */
[----:B------:R1:W3:Y:S01]  /*b610*/  MUFU.EX2 R118, R204 ;  /* 0x000000cc00767308 */ /* 0x0002e20000000800 */
[----:B--2---:R-:W-:Y:S01]  /*b620*/  @!P5 FMUL R105, R105, R105 ;  /* 0x000000696969d220 */ /* 0x004fe20000400000 */
[----:B------:R-:W-:-:S04]  /*b630*/  FSETP.GEU.AND P5, PT, R114, -126, PT ;  /* 0xc2fc00007200780b */ /* 0x000fc80003fae000 */
[----:B------:R-:W-:Y:S01]  /*b640*/  F2FP.F16.F32.PACK_AB R26, R105, R104 ;  /* 0x00000068691a723e */ /* 0x000fe200000000ff */
[----:B------:R-:W-:Y:S01]  /*b650*/  FADD R104, R109, R104 ;  /* 0x000000686d687221 */ /* 0x000fe20000000000 */
[----:B-1----:R-:W-:Y:S02]  /*b660*/  FFMA R204, R123, UR22, -R14 ;  /* 0x000000167bcc7c23 */ /* 0x002fe4000800080e */
[----:B------:R-:W-:Y:S01]  /*b670*/  WARPGROUP.ARRIVE ;  /* 0x00000000000079c5 */ /* 0x000fe20000000000 */
[----:B------:R-:W-:-:S04]  /*b680*/  FADD R104, R104, R105 ;  /* 0x0000006968687221 */ /* 0x000fc80000000000 */
[----:B------:R-:W-:Y:S01]  /*b690*/  @!P5 FMUL R114, R114, 0.5 ;  /* 0x3f0000007272d820 */ /* 0x000fe20000400000 */
[----:B------:R-:W-:Y:S01]  /*b6a0*/  HGMMA.64x96x16.F32 R152, R24, gdesc[UR8].tnspB, R152, gsb0 ;  /* 0x4160000818987df0 */ /* 0x000fe20008000898 */
[----:B---3--:R-:W-:Y:S01]  /*b6b0*/  @!P4 FMUL R118, R118, R118 ;  /* 0x000000767676c220 */ /* 0x008fe20000400000 */
[----:B------:R-:W-:Y:S01]  /*b6c0*/  UMOV UR10, UR8 ;  /* 0x00000008000a7c82 */ /* 0x000fe20008000000 */
[----:B------:R-:W-:Y:S01]  /*b6d0*/  UMOV UR11, 0x80000020 ;  /* 0x80000020000b7882 */ /* 0x000fe20000000000 */
[----:B------:R-:W-:Y:S01]  /*b6e0*/  UIADD3 UR8, UR6, 0x300, URZ ;  /* 0x0000030006087890 */ /* 0x000fe2000fffe03f */
[----:B------:R-:W1:Y:S02]  /*b6f0*/  MUFU.EX2 R114, R114 ;  /* 0x0000007200727308 */ /* 0x000e640000000800 */
[----:B-1----:R-:W-:Y:S01]  /*b700*/  @!P5 FMUL R114, R114, R114 ;  /* 0x000000727272d220 */ /* 0x002fe20000400000 */
[----:B------:R-:W-:Y:S02]  /*b710*/  WARPGROUP.DEPBAR.LE gsb0, 0x0 ;  /* 0x00008000000079c5 */ /* 0x000fe40000010000 */
[----:B------:R-:W-:Y:S01]  /*b720*/  FFMA R26, R119, UR22, -R14 ;  /* 0x00000016771a7c23 */ /* 0x000fe2000800080e */
[----:B------:R-:W-:-:S02]  /*b730*/  FFMA R24, R112, UR22, -R21 ;  /* 0x0000001670187c23 */ /* 0x000fc40008000815 */
[----:B------:R1:W2:Y:S01]  /*b740*/  MUFU.EX2 R119, R202 ;  /* 0x000000ca00777308 */ /* 0x0002a20000000800 */
[--C-:B------:R-:W-:Y:S01]  /*b750*/  FFMA R112, R113, UR22, -R21.reuse ;  /* 0x0000001671707c23 */ /* 0x100fe20008000815 */
[--C-:B------:R-:W-:Y:S01]  /*b760*/  FFMA R113, R116, UR22, -R21.reuse ;  /* 0x0000001674717c23 */ /* 0x100fe20008000815 */
[----:B------:R-:W-:Y:S01]  /*b770*/  FSETP.GEU.AND P6, PT, R26, -126, PT ;  /* 0xc2fc00001a00780b */ /* 0x000fe20003fce000 */
[----:B------:R-:W-:Y:S02]  /*b780*/  FFMA R25, R117, UR22, -R21 ;  /* 0x0000001675197c23 */ /* 0x000fe40008000815 */
[----:B------:R-:W-:Y:S02]  /*b790*/  FSETP.GEU.AND P4, PT, R112, -126, PT ;  /* 0xc2fc00007000780b */ /* 0x000fe40003f8e000 */
[----:B------:R-:W-:Y:S01]  /*b7a0*/  FSETP.GEU.AND P5, PT, R113, -126, PT ;  /* 0xc2fc00007100780b */ /* 0x000fe20003fae000 */
[----:B-1----:R-:W-:-:S07]  /*b7b0*/  FFMA R202, R122, UR22, -R14 ;  /* 0x000000167aca7c23 */ /* 0x002fce000800080e */
        /* <DEDUP_REMOVED lines=23> */
[----:B------:R-:W1:Y:S01]  /*b930*/  MUFU.EX2 R123, R204 ;  /* 0x000000cc007b7308 */ /* 0x000e620000000800 */
[----:B--2---:R-:W-:Y:S01]  /*b940*/  F2FP.F16.F32.PACK_AB R25, R118, R119 ;  /* 0x000000777619723e */ /* 0x004fe200000000ff */
[----:B------:R-:W-:Y:S01]  /*b950*/  FADD R119, R106, R119 ;  /* 0x000000776a777221 */ /* 0x000fe20000000000 */
[----:B------:R-:W-:Y:S01]  /*b960*/  FADD R112, R117, R112 ;  /* 0x0000007075707221 */ /* 0x000fe20000000000 */
[----:B------:R-:W-:Y:S02]  /*b970*/  @!P3 FMUL R202, R202, 0.5 ;  /* 0x3f000000cacab820 */ /* 0x000fe40000400000 */
[----:B------:R-:W-:Y:S02]  /*b980*/  FADD R119, R119, R118 ;  /* 0x0000007677777221 */ /* 0x000fe40000000000 */
[----:B------:R-:W2:Y:S01]  /*b990*/  MUFU.EX2 R122, R202 ;  /* 0x000000ca007a7308 */ /* 0x000ea20000000800 */
[----:B---3--:R-:W-:Y:S01]  /*b9a0*/  @!P6 FMUL R116, R116, R116 ;  /* 0x000000747474e220 */ /* 0x008fe20000400000 */
[----:B------:R-:W-:Y:S01]  /*b9b0*/  FSETP.GEU.AND P6, PT, R126, -126, PT ;  /* 0xc2fc00007e00780b */ /* 0x000fe20003fce000 */
[----:B------:R-:W-:-:S03]  /*b9c0*/  FADD R114, R119, R114 ;  /* 0x0000007277727221 */ /* 0x000fc60000000000 */
[----:B------:R-:W-:Y:S01]  /*b9d0*/  F2FP.F16.F32.PACK_AB R26, R116, R113 ;  /* 0x00000071741a723e */ /* 0x000fe200000000ff */
[----:B------:R-:W-:Y:S01]  /*b9e0*/  FADD R113, R112, R113 ;  /* 0x0000007170717221 */ /* 0x000fe20000000000 */
[----:B------:R-:W-:Y:S01]  /*b9f0*/  FADD R115, R114, R115 ;  /* 0x0000007372737221 */ /* 0x000fe20000000000 */
[----:B-1----:R-:W-:Y:S01]  /*ba00*/  @!P4 FMUL R123, R123, R123 ;  /* 0x0000007b7b7bc220 */ /* 0x002fe20000400000 */
[----:B------:R-:W-:Y:S01]  /*ba10*/  WARPGROUP.ARRIVE ;  /* 0x00000000000079c5 */ /* 0x000fe20000000000 */
[----:B------:R-:W-:Y:S01]  /*ba20*/  FSETP.GEU.AND P4, PT, R121, -126, PT ;  /* 0xc2fc00007900780b */ /* 0x000fe20003f8e000 */
[----:B------:R-:W-:-:S03]  /*ba30*/  FADD R113, R113, R116 ;  /* 0x0000007471717221 */ /* 0x000fc60000000000 */
[----:B------:R-:W-:Y:S01]  /*ba40*/  @!P6 FMUL R126, R126, 0.5 ;  /* 0x3f0000007e7ee820 */ /* 0x000fe20000400000 */
[----:B------:R-:W-:Y:S01]  /*ba50*/  HGMMA.64x96x16.F32 R152, R24, gdesc[UR8].tnspB, R152, gsb0 ;  /* 0x4160000818987df0 */ /* 0x000fe20008000898 */
[----:B--2---:R-:W-:Y:S01]  /*ba60*/  @!P3 FMUL R122, R122, R122 ;  /* 0x0000007a7a7ab220 */ /* 0x004fe20000400000 */
[----:B------:R-:W-:Y:S01]  /*ba70*/  UMOV UR10, UR8 ;  /* 0x00000008000a7c82 */ /* 0x000fe20008000000 */
[----:B------:R-:W-:Y:S01]  /*ba80*/  UMOV UR11, 0x80000020 ;  /* 0x80000020000b7882 */ /* 0x000fe20000000000 */
[----:B------:R-:W-:Y:S01]  /*ba90*/  UIADD3 UR8, UR6, 0x340, URZ ;  /* 0x0000034006087890 */ /* 0x000fe2000fffe03f */
[----:B------:R-:W1:Y:S03]  /*baa0*/  MUFU.EX2 R126, R126 ;  /* 0x0000007e007e7308 */ /* 0x000e660000000800 */
[----:B------:R-:W-:-:S06]  /*bab0*/  @!P4 FMUL R121, R121, 0.5 ;  /* 0x3f0000007979c820 */ /* 0x000fcc0000400000 */
[----:B------:R-:W2:Y:S01]  /*bac0*/  MUFU.EX2 R121, R121 ;  /* 0x0000007900797308 */ /* 0x000ea20000000800 */
[----:B-1----:R-:W-:Y:S01]  /*bad0*/  @!P6 FMUL R126, R126, R126 ;  /* 0x0000007e7e7ee220 */ /* 0x002fe20000400000 */
[----:B------:R-:W-:Y:S01]  /*bae0*/  FSETP.GEU.AND P6, PT, R124, -126, PT ;  /* 0xc2fc00007c00780b */ /* 0x000fe20003fce000 */
[----:B--2---:R-:W-:Y:S01]  /*baf0*/  @!P4 FMUL R121, R121, R121 ;  /* 0x000000797979c220 */ /* 0x004fe20000400000 */
[----:B------:R-:W-:-:S11]  /*bb00*/  FSETP.GEU.AND P4, PT, R131, -126, PT ;  /* 0xc2fc00008300780b */ /* 0x000fd60003f8e000 */
[----:B------:R-:W-:-:S06]  /*bb10*/  @!P6 FMUL R124, R124, 0.5 ;  /* 0x3f0000007c7ce820 */ /* 0x000fcc0000400000 */
[----:B------:R-:W1:Y:S01]  /*bb20*/  MUFU.EX2 R124, R124 ;  /* 0x0000007c007c7308 */ /* 0x000e620000000800 */
[----:B------:R-:W-:-:S07]  /*bb30*/  @!P4 FMUL R131, R131, 0.5 ;  /* 0x3f0000008383c820 */ /* 0x000fce0000400000 */
        /* <DEDUP_REMOVED lines=12> */
[----:B------:R-:W-:Y:S01]  /*bc00*/  FSETP.GEU.AND P4, PT, R33, -126, PT ;  /* 0xc2fc00002100780b */ /* 0x000fe20003f8e000 */
[----:B------:R-:W-:Y:S02]  /*bc10*/  WARPGROUP.DEPBAR.LE gsb0, 0x0 ;  /* 0x00008000000079c5 */ /* 0x000fe40000010000 */
[----:B------:R-:W-:Y:S01]  /*bc20*/  FFMA R26, R127, UR22, -R14 ;  /* 0x000000167f1a7c23 */ /* 0x000fe2000800080e */
[--C-:B------:R-:W-:Y:S01]  /*bc30*/  FFMA R24, R120, UR22, -R21.reuse ;  /* 0x0000001678187c23 */ /* 0x100fe20008000815 */
[----:B------:R-:W-:-:S06]  /*bc40*/  FFMA R25, R125, UR22, -R21 ;  /* 0x000000167d197c23 */ /* 0x000fcc0008000815 */
[----:B------:R-:W-:Y:S01]  /*bc50*/  @!P6 FMUL R31, R31, 0.5 ;  /* 0x3f0000001f1fe820 */ /* 0x000fe20000400000 */
[----:B------:R-:W-:Y:S01]  /*bc60*/  FFMA R14, R151, UR22, -R14 ;  /* 0x00000016970e7c23 */ /* 0x000fe2000800080e */
[----:B------:R-:W-:Y:S01]  /*bc70*/  FSETP.GEU.AND P5, PT, R26, -126, PT ;  /* 0xc2fc00001a00780b */ /* 0x000fe20003fae000 */
[----:B------:R-:W-:Y:S01]  /*bc80*/  @!P4 FMUL R33, R33, 0.5 ;  /* 0x3f0000002121c820 */ /* 0x000fe20000400000 */
[----:B------:R-:W-:Y:S01]  /*bc90*/  FSETP.GEU.AND P3, PT, R24, -126, PT ;  /* 0xc2fc00001800780b */ /* 0x000fe20003f6e000 */
[----:B------:R-:W-:Y:S01]  /*bca0*/  FFMA R21, R148, UR22, -R21 ;  /* 0x0000001694157c23 */ /* 0x000fe20008000815 */
[----:B------:R-:W1:Y:S08]  /*bcb0*/  MUFU.EX2 R31, R31 ;  /* 0x0000001f001f7308 */ /* 0x000e700000000800 */
[----:B------:R-:W2:Y:S01]  /*bcc0*/  MUFU.EX2 R33, R33 ;  /* 0x0000002100217308 */ /* 0x000ea20000000800 */
[----:B------:R-:W-:-:S02]  /*bcd0*/  @!P5 FMUL R26, R26, 0.5 ;  /* 0x3f0000001a1ad820 */ /* 0x000fc40000400000 */
[----:B------:R-:W-:-:S05]  /*bce0*/  @!P3 FMUL R24, R24, 0.5 ;  /* 0x3f0000001818b820 */ /* 0x000fca0000400000 */
        /* <DEDUP_REMOVED lines=8> */
[----:B------:R-:W-:-:S04]  /*bd70*/  FSETP.GEU.AND P5, PT, R25, -126, PT ;  /* 0xc2fc00001900780b */ /* 0x000fc80003fae000 */
[----:B------:R-:W2:Y:S01]  /*bd80*/  MUFU.EX2 R30, R30 ;  /* 0x0000001e001e7308 */ /* 0x000ea20000000800 */
[----:B------:R-:W-:Y:S01]  /*bd90*/  F2FP.F16.F32.PACK_AB R27, R127, R126 ;  /* 0x0000007e7f1b723e */ /* 0x000fe200000000ff */
[----:B------:R-:W-:Y:S01]  /*bda0*/  @!P4 FMUL R137, R137, 0.5 ;  /* 0x3f0000008989c820 */ /* 0x000fe20000400000 */
[----:B-1----:R-:W-:Y:S01]  /*bdb0*/  @!P3 FMUL R120, R120, R120 ;  /* 0x000000787878b220 */ /* 0x002fe20000400000 */
[----:B------:R-:W-:-:S04]  /*bdc0*/  FSETP.GEU.AND P3, PT, R130, -126, PT ;  /* 0xc2fc00008200780b */ /* 0x000fc80003f6e000 */
[----:B------:R-:W1:Y:S01]  /*bdd0*/  MUFU.EX2 R137, R137 ;  /* 0x0000008900897308 */ /* 0x000e620000000800 */
[----:B------:R-:W-:Y:S01]  /*bde0*/  F2FP.F16.F32.PACK_AB R24, R121, R120 ;  /* 0x000000787918723e */ /* 0x000fe200000000ff */
[----:B------:R-:W-:Y:S01]  /*bdf0*/  @!P5 FMUL R25, R25, 0.5 ;  /* 0x3f0000001919d820 */ /* 0x000fe20000400000 */
[----:B------:R-:W-:-:S04]  /*be00*/  FADD R120, R113, R120 ;  /* 0x0000007871787221 */ /* 0x000fc80000000000 */
[----:B------:R-:W-:Y:S01]  /*be10*/  FADD R121, R120, R121 ;  /* 0x0000007978797221 */ /* 0x000fe20000000000 */
[----:B------:R3:W4:Y:S01]  /*be20*/  MUFU.EX2 R125, R25 ;  /* 0x00000019007d7308 */ /* 0x0007220000000800 */
[----:B--2---:R-:W-:Y:S01]  /*be30*/  @!P6 FMUL R30, R30, R30 ;  /* 0x0000001e1e1ee220 */ /* 0x004fe20000400000 */
[----:B------:R-:W-:Y:S01]  /*be40*/  @!P3 FMUL R130, R130, 0.5 ;  /* 0x3f0000008282b820 */ /* 0x000fe20000400000 */
[----:B------:R-:W-:-:S05]  /*be50*/  FSETP.GEU.AND P6, PT, R140, -126, PT ;  /* 0xc2fc00008c00780b */ /* 0x000fca0003fce000 */
[----:B------:R-:W2:Y:S01]  /*be60*/  MUFU.EX2 R130, R130 ;  /* 0x0000008200827308 */ /* 0x000ea20000000800 */
[----:B---3--:R-:W-:Y:S01]  /*be70*/  F2FP.F16.F32.PACK_AB R25, R123, R122 ;  /* 0x0000007a7b19723e */ /* 0x008fe200000000ff */
[----:B-1----:R-:W-:Y:S01]  /*be80*/  @!P4 FMUL R137, R137, R137 ;  /* 0x000000898989c220 */ /* 0x002fe20000400000 */
[----:B------:R-:W-:Y:S01]  /*be90*/  FSETP.GEU.AND P4, PT, R147, -126, PT ;  /* 0xc2fc00009300780b */ /* 0x000fe20003f8e000 */
[----:B------:R-:W-:-:S04]  /*bea0*/  FADD R122, R115, R122 ;  /* 0x0000007a737a7221 */ /* 0x000fc80000000000 */
[----:B------:R-:W-:Y:S01]  /*beb0*/  @!P6 FMUL R140, R140, 0.5 ;  /* 0x3f0000008c8ce820 */ /* 0x000fe20000400000 */
[----:B----4-:R-:W-:Y:S01]  /*bec0*/  @!P5 FMUL R125, R125, R125 ;  /* 0x0000007d7d7dd220 */ /* 0x010fe20000400000 */
[----:B------:R-:W-:Y:S01]  /*bed0*/  FSETP.GEU.AND P5, PT, R134, -126, PT ;  /* 0xc2fc00008600780b */ /* 0x000fe20003fae000 */
[----:B------:R-:W-:-:S03]  /*bee0*/  FADD R123, R122, R123 ;  /* 0x0000007b7a7b7221 */ /* 0x000fc60000000000 */
[----:B------:R-:W-:Y:S01]  /*bef0*/  F2FP.F16.F32.PACK_AB R26, R125, R124 ;  /* 0x0000007c7d1a723e */ /* 0x000fe200000000ff */
[----:B------:R-:W1:Y:S01]  /*bf00*/  MUFU.EX2 R140, R140 ;  /* 0x0000008c008c7308 */ /* 0x000e620000000800 */
[----:B------:R-:W-:Y:S01]  /*bf10*/  @!P4 FMUL R147, R147, 0.5 ;  /* 0x3f0000009393c820 */ /* 0x000fe20000400000 */
[----:B--2---:R-:W-:Y:S01]  /*bf20*/  @!P3 FMUL R130, R130, R130 ;  /* 0x000000828282b220 */ /* 0x004fe20000400000 */
[----:B------:R-:W-:Y:S01]  /*bf30*/  WARPGROUP.ARRIVE ;  /* 0x00000000000079c5 */ /* 0x000fe20000000000 */
[----:B------:R-:W-:Y:S01]  /*bf40*/  FSETP.GEU.AND P3, PT, R20, -126, PT ;  /* 0xc2fc00001400780b */ /* 0x000fe20003f6e000 */
[----:B------:R-:W-:Y:S01]  /*bf50*/  FADD R126, R123, R126 ;  /* 0x0000007e7b7e7221 */ /* 0x000fe20000000000 */
[----:B------:R-:W-:Y:S02]  /*bf60*/  FADD R124, R121, R124 ;  /* 0x0000007c797c7221 */ /* 0x000fe40000000000 */
[----:B------:R-:W-:Y:S01]  /*bf70*/  @!P5 FMUL R134, R134, 0.5 ;  /* 0x3f0000008686d820 */ /* 0x000fe20000400000 */
[----:B------:R-:W-:Y:S01]  /*bf80*/  HGMMA.64x96x16.F32 R152, R24, gdesc[UR8].tnspB, R152, gsb0 ;  /* 0x4160000818987df0 */ /* 0x000fe20008000898 */
[----:B------:R-:W-:Y:S01]  /*bf90*/  UMOV UR10, UR8 ;  /* 0x00000008000a7c82 */ /* 0x000fe20008000000 */
[----:B------:R-:W-:Y:S01]  /*bfa0*/  UMOV UR11, 0x80000020 ;  /* 0x80000020000b7882 */ /* 0x000fe20000000000 */
[----:B------:R-:W2:Y:S01]  /*bfb0*/  MUFU.EX2 R12, R134 ;  /* 0x00000086000c7308 */ /* 0x000ea20000000800 */
[----:B------:R-:W-:Y:S01]  /*bfc0*/  UIADD3 UR8, UR6, 0x380, URZ ;  /* 0x0000038006087890 */ /* 0x000fe2000fffe03f */
[----:B------:R-:W-:Y:S01]  /*bfd0*/  FADD R127, R126, R127 ;  /* 0x0000007f7e7f7221 */ /* 0x000fe20000000000 */
[----:B------:R-:W-:Y:S01]  /*bfe0*/  UIADD3 UR6, UR6, 0x3c0, URZ ;  /* 0x000003c006067890 */ /* 0x000fe2000fffe03f */
[----:B------:R-:W-:Y:S01]  /*bff0*/  FADD R125, R124, R125 ;  /* 0x0000007d7c7d7221 */ /* 0x000fe20000000000 */
[----:B------:R-:W-:Y:S01]  /*c000*/  @!P3 FMUL R20, R20, 0.5 ;  /* 0x3f0000001414b820 */ /* 0x000fe20000400000 */
[----:B-1----:R-:W-:Y:S01]  /*c010*/  @!P6 FMUL R140, R140, R140 ;  /* 0x0000008c8c8ce220 */ /* 0x002fe20000400000 */
[----:B------:R-:W-:Y:S01]  /*c020*/  FSETP.GEU.AND P6, PT, R150, -126, PT ;  /* 0xc2fc00009600780b */ /* 0x000fe20003fce000 */
[----:B------:R-:W1:Y:S08]  /*c030*/  MUFU.EX2 R147, R147 ;  /* 0x0000009300937308 */ /* 0x000e700000000800 */
[----:B------:R-:W3:Y:S01]  /*c040*/  MUFU.EX2 R20, R20 ;  /* 0x0000001400147308 */ /* 0x000ee20000000800 */
[----:B--2---:R-:W-:Y:S01]  /*c050*/  @!P5 FMUL R12, R12, R12 ;  /* 0x0000000c0c0cd220 */ /* 0x004fe20000400000 */
[----:B------:R-:W-:-:S02]  /*c060*/  FSETP.GEU.AND P5, PT, R22, -126, PT ;  /* 0xc2fc00001600780b */ /* 0x000fc40003fae000 */
[----:B------:R-:W-:-:S04]  /*c070*/  @!P6 FMUL R150, R150, 0.5 ;  /* 0x3f0000009696e820 */ /* 0x000fc80000400000 */
[----:B------:R-:W2:Y:S01]  /*c080*/  MUFU.EX2 R39, R150 ;  /* 0x0000009600277308 */ /* 0x000ea20000000800 */
[----:B-1----:R-:W-:Y:S01]  /*c090*/  @!P4 FMUL R147, R147, R147 ;  /* 0x000000939393c220 */ /* 0x002fe20000400000 */
[----:B------:R-:W-:-:S05]  /*c0a0*/  FSETP.GEU.AND P4, PT, R145, -126, PT ;  /* 0xc2fc00009100780b */ /* 0x000fca0003f8e000 */
[----:B------:R-:W-:Y:S01]  /*c0b0*/  @!P5 FMUL R22, R22, 0.5 ;  /* 0x3f0000001616d820 */ /* 0x000fe20000400000 */
[----:B---3--:R-:W-:Y:S01]  /*c0c0*/  @!P3 FMUL R20, R20, R20 ;  /* 0x000000141414b220 */ /* 0x008fe20000400000 */
[----:B------:R-:W-:-:S04]  /*c0d0*/  FSETP.GEU.AND P3, PT, R28, -126, PT ;  /* 0xc2fc00001c00780b */ /* 0x000fc80003f6e000 */
[----:B------:R-:W1:Y:S02]  /*c0e0*/  MUFU.EX2 R22, R22 ;  /* 0x0000001600167308 */ /* 0x000e640000000800 */
[----:B------:R-:W-:Y:S01]  /*c0f0*/  @!P4 FMUL R145, R145, 0.5 ;  /* 0x3f0000009191c820 */ /* 0x000fe20000400000 */
[----:B--2---:R-:W-:Y:S01]  /*c100*/  @!P6 FMUL R39, R39, R39 ;  /* 0x000000272727e220 */ /* 0x004fe20000400000 */
[----:B------:R-:W-:-:S04]  /*c110*/  FSETP.GEU.AND P6, PT, R149, -126, PT ;  /* 0xc2fc00009500780b */ /* 0x000fc80003fce000 */
[----:B------:R-:W2:Y:S01]  /*c120*/  MUFU.EX2 R145, R145 ;  /* 0x0000009100917308 */ /* 0x000ea20000000800 */
[----:B------:R-:W-:-:S07]  /*c130*/  @!P3 FMUL R28, R28, 0.5 ;  /* 0x3f0000001c1cb820 */ /* 0x000fce0000400000 */
[----:B------:R-:W3:Y:S01]  /*c140*/  MUFU.EX2 R28, R28 ;  /* 0x0000001c001c7308 */ /* 0x000ee20000000800 */
[----:B-1----:R-:W-:Y:S01]  /*c150*/  @!P5 FMUL R22, R22, R22 ;  /* 0x000000161616d220 */ /* 0x002fe20000400000 */
[----:B------:R-:W-:Y:S01]  /*c160*/  FSETP.GEU.AND P5, PT, R35, -126, PT ;  /* 0xc2fc00002300780b */ /* 0x000fe20003fae000 */
[----:B------:R-:W-:-:S06]  /*c170*/  @!P6 FMUL R149, R149, 0.5 ;  /* 0x3f0000009595e820 */ /* 0x000fcc0000400000 */
[----:B------:R-:W1:Y:S01]  /*c180*/  MUFU.EX2 R149, R149 ;  /* 0x0000009500957308 */ /* 0x000e620000000800 */
[----:B--2---:R-:W-:Y:S01]  /*c190*/  @!P4 FMUL R145, R145, R145 ;  /* 0x000000919191c220 */ /* 0x004fe20000400000 */
[----:B------:R-:W-:-:S04]  /*c1a0*/  ISETP.NE.AND P4, PT, R15, 0x4, PT ;  /* 0x000000040f00780c */ /* 0x000fc80003f85270 */
[----:B------:R-:W-:Y:S01]  /*c1b0*/  @!P5 FMUL R35, R35, 0.5 ;  /* 0x3f0000002323d820 */ /* 0x000fe20000400000 */
[----:B------:R-:W-:Y:S01]  /*c1c0*/  SEL R15, R15, RZ, P4 ;  /* 0x000000ff0f0f7207 */ /* 0x000fe20002000000 */
[----:B---3--:R-:W-:Y:S01]  /*c1d0*/  @!P3 FMUL R28, R28, R28 ;  /* 0x0000001c1c1cb220 */ /* 0x008fe20000400000 */
[----:B------:R-:W-:-:S03]  /*c1e0*/  FSETP.GEU.AND P3, PT, R32, -126, PT ;  /* 0xc2fc00002000780b */ /* 0x000fc60003f6e000 */
[----:B------:R-:W2:Y:S01]  /*c1f0*/  MUFU.EX2 R35, R35 ;  /* 0x0000002300237308 */ /* 0x000ea20000000800 */
[----:B-1----:R-:W-:-:S09]  /*c200*/  @!P6 FMUL R149, R149, R149 ;  /* 0x000000959595e220 */ /* 0x002fd20000400000 */
[----:B------:R-:W-:-:S06]  /*c210*/  @!P3 FMUL R32, R32, 0.5 ;  /* 0x3f0000002020b820 */ /* 0x000fcc0000400000 */
[----:B------:R-:W1:Y:S01]  /*c220*/  MUFU.EX2 R32, R32 ;  /* 0x0000002000207308 */ /* 0x000e620000000800 */
[----:B--2---:R-:W-:Y:S01]  /*c230*/  @!P5 FMUL R35, R35, R35 ;  /* 0x000000232323d220 */ /* 0x004fe20000400000 */
[----:B------:R-:W-:-:S13]  /*c240*/  FSETP.GEU.AND P5, PT, R141, -126, PT ;  /* 0xc2fc00008d00780b */ /* 0x000fda0003fae000 */
[----:B------:R-:W-:Y:S01]  /*c250*/  @!P5 FMUL R141, R141, 0.5 ;  /* 0x3f0000008d8dd820 */ /* 0x000fe20000400000 */
[----:B------:R-:W-:Y:S02]  /*c260*/  WARPGROUP.DEPBAR.LE gsb0, 0x0 ;  /* 0x00008000000079c5 */ /* 0x000fe40000010000 */
[----:B------:R-:W-:Y:S01]  /*c270*/  F2FP.F16.F32.PACK_AB R25, R13, R130 ;  /* 0x000000820d19723e */ /* 0x000fe200000000ff */
[----:B-1----:R-:W-:Y:S01]  /*c280*/  @!P3 FMUL R32, R32, R32 ;  /* 0x000000202020b220 */ /* 0x002fe20000400000 */
[----:B------:R-:W-:Y:S01]  /*c290*/  F2FP.F16.F32.PACK_AB R27, R23, R12 ;  /* 0x0000000c171b723e */ /* 0x000fe200000000ff */
[----:B------:R-:W1:Y:S01]  /*c2a0*/  MUFU.EX2 R141, R141 ;  /* 0x0000008d008d7308 */ /* 0x000e620000000800 */
[----:B------:R-:W-:Y:S01]  /*c2b0*/  F2FP.F16.F32.PACK_AB R24, R29, R20 ;  /* 0x000000141d18723e */ /* 0x000fe200000000ff */
[----:B------:R-:W-:Y:S01]  /*c2c0*/  FADD R130, R127, R130 ;  /* 0x000000827f827221 */ /* 0x000fe20000000000 */
[----:B------:R-:W-:Y:S01]  /*c2d0*/  F2FP.F16.F32.PACK_AB R26, R31, R22 ;  /* 0x000000161f1a723e */ /* 0x000fe200000000ff */
[----:B------:R-:W-:Y:S01]  /*c2e0*/  FADD R20, R125, R20 ;  /* 0x000000147d147221 */ /* 0x000fe20000000000 */
[----:B------:R-:W-:Y:S01]  /*c2f0*/  FSETP.GEU.AND P3, PT, R146, -126, PT ;  /* 0xc2fc00009200780b */ /* 0x000fe20003f6e000 */
[----:B------:R-:W-:Y:S01]  /*c300*/  FADD R13, R130, R13 ;  /* 0x0000000d820d7221 */ /* 0x000fe20000000000 */
[----:B------:R-:W-:Y:S01]  /*c310*/  WARPGROUP.ARRIVE ;  /* 0x00000000000079c5 */ /* 0x000fe20000000000 */
[----:B------:R-:W-:-:S02]  /*c320*/  FADD R29, R20, R29 ;  /* 0x0000001d141d7221 */ /* 0x000fc40000000000 */
[----:B------:R-:W-:Y:S02]  /*c330*/  FADD R12, R13, R12 ;  /* 0x0000000c0d0c7221 */ /* 0x000fe40000000000 */
[----:B------:R-:W-:Y:S01]  /*c340*/  FADD R22, R29, R22 ;  /* 0x000000161d167221 */ /* 0x000fe20000000000 */
[----:B------:R-:W-:Y:S01]  /*c350*/  HGMMA.64x96x16.F32 R152, R24, gdesc[UR8].tnspB, R152, gsb0 ;  /* 0x4160000818987df0 */ /* 0x000fe20008000898 */
[----:B------:R-:W-:Y:S01]  /*c360*/  UMOV UR10, UR8 ;  /* 0x00000008000a7c82 */ /* 0x000fe20008000000 */
[----:B------:R-:W-:Y:S01]  /*c370*/  UMOV UR11, 0x80000020 ;  /* 0x80000020000b7882 */ /* 0x000fe20000000000 */
[----:B------:R-:W-:Y:S01]  /*c380*/  FADD R23, R12, R23 ;  /* 0x000000170c177221 */ /* 0x000fe20000000000 */
[----:B-1----:R-:W-:Y:S01]  /*c390*/  @!P5 FMUL R141, R141, R141 ;  /* 0x0000008d8d8dd220 */ /* 0x002fe20000400000 */
[----:B------:R-:W-:Y:S01]  /*c3a0*/  FSETP.GEU.AND P5, PT, R14, -126, PT ;  /* 0xc2fc00000e00780b */ /* 0x000fe20003fae000 */
[----:B------:R-:W-:Y:S01]  /*c3b0*/  @!P3 FMUL R146, R146, 0.5 ;  /* 0x3f0000009292b820 */ /* 0x000fe20000400000 */
[----:B------:R-:W-:-:S03]  /*c3c0*/  FADD R31, R22, R31 ;  /* 0x0000001f161f7221 */ /* 0x000fc60000000000 */
[----:B------:R-:W1:Y:S01]  /*c3d0*/  MUFU.EX2 R37, R146 ;  /* 0x0000009200257308 */ /* 0x000e620000000800 */
[----:B------:R-:W-:-:S04]  /*c3e0*/  FADD R31, R31, R32 ;  /* 0x000000201f1f7221 */ /* 0x000fc80000000000 */
[----:B------:R-:W-:-:S03]  /*c3f0*/  FADD R31, R31, R137 ;  /* 0x000000891f1f7221 */ /* 0x000fc60000000000 */
[----:B------:R-:W-:Y:S01]  /*c400*/  @!P5 FMUL R14, R14, 0.5 ;  /* 0x3f0000000e0ed820 */ /* 0x000fe20000400000 */
[----:B------:R-:W-:-:S03]  /*c410*/  FADD R31, R31, R140 ;  /* 0x0000008c1f1f7221 */ /* 0x000fc60000000000 */
[----:B------:R-:W2:Y:S01]  /*c420*/  MUFU.EX2 R34, R14 ;  /* 0x0000000e00227308 */ /* 0x000ea20000000800 */
[----:B------:R-:W-:Y:S01]  /*c430*/  FADD R31, R31, R141 ;  /* 0x0000008d1f1f7221 */ /* 0x000fe20000000000 */
        /* <DEDUP_REMOVED lines=9> */
[----:B------:R-:W-:-:S03]  /*c4d0*/  ISETP.NE.AND P3, PT, R6, 0x4, PT ;  /* 0x000000040600780c */ /* 0x000fc60003f65270 */
[----:B------:R-:W-:Y:S01]  /*c4e0*/  FADD R31, R31, R144 ;  /* 0x000000901f1f7221 */ /* 0x000fe20000000000 */
[----:B------:R-:W-:-:S03]  /*c4f0*/  SEL R6, R6, RZ, P3 ;  /* 0x000000ff06067207 */ /* 0x000fc60001800000 */
[----:B------:R-:W-:Y:S01]  /*c500*/  FADD R31, R31, R145 ;  /* 0x000000911f1f7221 */ /* 0x000fe20000000000 */
[----:B--2---:R-:W-:Y:S01]  /*c510*/  @!P5 FMUL R14, R14, R14 ;  /* 0x0000000e0e0ed220 */ /* 0x004fe20000400000 */
[C---:B------:R-:W-:Y:S01]  /*c520*/  IMAD R12, R6.reuse, 0x8, R11 ;  /* 0x00000008060c7824 */ /* 0x040fe200078e020b */
[----:B------:R-:W-:Y:S02]  /*c530*/  IADD3 R6, R6, 0x1, RZ ;  /* 0x0000000106067810 */ /* 0x000fe40007ffe0ff */
[----:B------:R-:W-:Y:S02]  /*c540*/  FADD R31, R31, R14 ;  /* 0x0000000e1f1f7221 */ /* 0x000fe40000000000 */
[----:B------:R-:W-:Y:S02]  /*c550*/  PRMT R12, RZ, 0x654, R12 ;  /* 0x00000654ff0c7816 */ /* 0x000fe4000000000c */
[----:B------:R-:W-:Y:S01]  /*c560*/  ISETP.NE.AND P3, PT, R6, 0x4, PT ;  /* 0x000000040600780c */ /* 0x000fe20003f65270 */
[----:B------:R-:W-:-:S03]  /*c570*/  FADD R13, R31, R149 ;  /* 0x000000951f0d7221 */ /* 0x000fc60000000000 */
[----:B------:R-:W-:Y:S01]  /*c580*/  SEL R6, R6, RZ, P3 ;  /* 0x000000ff06067207 */ /* 0x000fe20001800000 */
[----:B------:R-:W-:Y:S02]  /*c590*/  WARPGROUP.DEPBAR.LE gsb0, 0x0 ;  /* 0x00008000000079c5 */ /* 0x000fe40000010000 */
[----:B------:R-:W-:Y:S01]  /*c5a0*/  F2FP.F16.F32.PACK_AB R25, R33, R28 ;  /* 0x0000001c2119723e */ /* 0x000fe200000000ff */
[----:B------:R-:W-:Y:S01]  /*c5b0*/  FADD R28, R23, R28 ;  /* 0x0000001c171c7221 */ /* 0x000fe20000000000 */
[----:B------:R-:W-:Y:S02]  /*c5c0*/  F2FP.F16.F32.PACK_AB R27, R35, R30 ;  /* 0x0000001e231b723e */ /* 0x000fe400000000ff */
[----:B------:R-:W-:Y:S01]  /*c5d0*/  F2FP.F16.F32.PACK_AB R24, R137, R32 ;  /* 0x000000208918723e */ /* 0x000fe200000000ff */
[----:B------:R-:W-:Y:S01]  /*c5e0*/  FADD R33, R28, R33 ;  /* 0x000000211c217221 */ /* 0x000fe20000000000 */
[----:B------:R-:W-:-:S03]  /*c5f0*/  F2FP.F16.F32.PACK_AB R26, R141, R140 ;  /* 0x0000008c8d1a723e */ /* 0x000fc600000000ff */
[----:B------:R-:W-:Y:S01]  /*c600*/  FADD R30, R33, R30 ;  /* 0x0000001e211e7221 */ /* 0x000fe20000000000 */
[----:B------:R-:W-:-:S03]  /*c610*/  WARPGROUP.ARRIVE ;  /* 0x00000000000079c5 */ /* 0x000fc60000000000 */
[----:B------:R-:W-:-:S03]  /*c620*/  FADD R30, R30, R35 ;  /* 0x000000231e1e7221 */ /* 0x000fc60000000000 */
[----:B------:R-:W-:Y:S01]  /*c630*/  HGMMA.64x96x16.F32 R152, R24, gdesc[UR8].tnspB, R152, gsb0 ;  /* 0x4160000818987df0 */ /* 0x000fe20008000898 */
[----:B------:R-:W-:-:S04]  /*c640*/  FADD R30, R30, R37 ;  /* 0x000000251e1e7221 */ /* 0x000fc80000000000 */
[----:B------:R-:W-:-:S04]  /*c650*/  FADD R30, R30, R147 ;  /* 0x000000931e1e7221 */ /* 0x000fc80000000000 */
[----:B------:R-:W-:Y:S01]  /*c660*/  FADD R30, R30, R39 ;  /* 0x000000271e1e7221 */ /* 0x000fe20000000000 */
[----:B------:R-:W-:Y:S02]  /*c670*/  WARPGROUP.DEPBAR.LE gsb0, 0x0 ;  /* 0x00008000000079c5 */ /* 0x000fe40000010000 */
[----:B------:R-:W-:Y:S02]  /*c680*/  F2FP.F16.F32.PACK_AB R25, R147, R37 ;  /* 0x000000259319723e */ /* 0x000fe400000000ff */
[----:B------:R-:W-:Y:S02]  /*c690*/  F2FP.F16.F32.PACK_AB R27, R34, R39 ;  /* 0x00000027221b723e */ /* 0x000fe400000000ff */
[----:B------:R-:W-:Y:S02]  /*c6a0*/  F2FP.F16.F32.PACK_AB R24, R145, R144 ;  /* 0x000000909118723e */ /* 0x000fe400000000ff */
[----:B------:R-:W-:-:S04]  /*c6b0*/  F2FP.F16.F32.PACK_AB R26, R149, R14 ;  /* 0x0000000e951a723e */ /* 0x000fc800000000ff */
[----:B------:R-:W-:-:S06]  /*c6c0*/  WARPGROUP.ARRIVE ;  /* 0x00000000000079c5 */ /* 0x000fcc0000000000 */
[----:B------:R-:W-:Y:S03]  /*c6d0*/  HGMMA.64x96x16.F32 R152, R24, gdesc[UR4].tnspB, R152, gsb0 ;  /* 0x4160000418987df0 */ /* 0x000fe60008000898 */
[----:B------:R-:W-:Y:S02]  /*c6e0*/  WARPGROUP.DEPBAR.LE gsb0, 0x0 ;  /* 0x00008000000079c5 */ /* 0x000fe40000010000 */
[----:B------:R1:W-:Y:S02]  /*c6f0*/  SYNCS.ARRIVE.TRANS64.RED.A1T0 RZ, [R12+URZ], RZ ;  /* 0x000000ff0cff79a7 */ /* 0x0003e4000810043f */
[----:B-1----:R-:W-:-:S04]  /*c700*/  SEL R12, RZ, 0x1, P4 ;  /* 0x00000001ff0c7807 */ /* 0x002fc80002000000 */
[----:B------:R-:W-:Y:S01]  /*c710*/  LOP3.LUT R3, R3, R12, RZ, 0x3c, !PT ;  /* 0x0000000c03037212 */ /* 0x000fe200078e3cff */
[----:B------:R-:W-:Y:S01]  /*c720*/  FADD R12, R30, R34 ;  /* 0x000000221e0c7221 */ /* 0x000fe20000000000 */
[----:B------:R-:W-:Y:S06]  /*c730*/  @P2 BRA `(.L_x_31) ;  /* 0x0000000000d02947 */ /* 0x000fec0003800000 */
[----:B------:R-:W-:Y:S01]  /*c740*/  ISETP.LT.OR P2, PT, R7, 0x1, !P0 ;  /* 0x000000010700780c */ /* 0x000fe20004741670 */
[----:B------:R-:W-:-:S12]  /*c750*/  BSSY B0, `(.L_x_32) ;  /* 0x0000031000007945 */ /* 0x000fd80003800000 */
[----:B------:R-:W-:Y:S05]  /*c760*/  @P2 BRA `(.L_x_33) ;  /* 0x0000000000bc2947 */ /* 0x000fea0003800000 */
[----:B------:R-:W-:Y:S01]  /*c770*/  IMAD R14, R5, 0x8, R2 ;  /* 0x00000008050e7824 */ /* 0x000fe200078e0202 */
[----:B------:R-:W-:Y:S02]  /*c780*/  SHF.L.U32 R21, R4, 0x1f, RZ ;  /* 0x0000001f04157819 */ /* 0x000fe400000006ff */
[----:B------:R-:W-:Y:S02]  /*c790*/  ISETP.NE.AND P3, PT, R0, RZ, PT ;  /* 0x000000ff0000720c */ /* 0x000fe40003f65270 */
[----:B------:R-:W1:Y:S02]  /*c7a0*/  SYNCS.PHASECHK.TRANS64.TRYWAIT P2, [R14+URZ+0x33020], R21 ;  /* 0x033020150e0075a7 */ /* 0x000e64000804017f */
[----:B-1----:R-:W-:Y:S09]  /*c7b0*/  @!P2 BRA `(.L_x_34) ;  /* 0x000000800060a947 */ /* 0x002ff20003800000 */
.L_x_85:
[----:B------:R-:W-:Y:S05]  /*c7c0*/  @P3 BRA `(.L_x_35) ;  /* 0x0000000000143947 */ /* 0x000fea0003800000 */
[----:B------:R-:W-:Y:S02]  /*c7d0*/  LOP3.LUT P2, RZ, R16, 0x1f, RZ, 0xc0, !PT ;  /* 0x0000001f10ff7812 */ /* 0x000fe4000784c0ff */
[----:B-1----:R-:W-:-:S04]  /*c7e0*/  MOV R21, 0xc000 ;  /* 0x0000c00000157802 */ /* 0x002fc80000000f00 */
[----:B------:R2:W-:Y:S07]  /*c7f0*/  SYNCS.ARRIVE.TRANS64 RZ, [R14+URZ+0x33000], R21 ;  /* 0x033000150eff79a7 */ /* 0x0005ee000800003f */
[----:B------:R-:W-:Y:S05]  /*c800*/  @!P2 BRA `(.L_x_35) ;  /* 0x000000000004a947 */ /* 0x000fea0003800000 */
[----:B------:R-:W-:Y:S01]  /*c810*/  BPT.TRAP 0x1 ;  /* 0x000000040000795c */ /* 0x000fe20000300000 */
.L_x_35:
[C---:B------:R-:W-:Y:S01]  /*c820*/  IMAD R20, R5.reuse, 0xc000, R2 ;  /* 0x0000c00005147824 */ /* 0x040fe200078e0202 */
[----:B------:R-:W-:Y:S01]  /*c830*/  R2UR UR25, R14 ;  /* 0x000000000e1972ca */ /* 0x000fe200000e0000 */
[----:B------:R-:W-:Y:S01]  /*c840*/  UIADD3 UR6, UP0, UR38, 0x2f0, URZ ;  /* 0x000002f026067890 */ /* 0x000fe2000ff1e03f */
[----:B------:R-:W-:Y:S01]  /*c850*/  R2UR UR27, R8 ;  /* 0x00000000081b72ca */ /* 0x000fe200000e0000 */
[----:B------:R-:W-:Y:S01]  /*c860*/  UMOV UR32, 0x0 ;  /* 0x0000000000207882 */ /* 0x000fe20000000000 */
[----:B------:R-:W-:Y:S01]  /*c870*/  R2UR UR8, R20 ;  /* 0x00000000140872ca */ /* 0x000fe200000e0000 */
[----:B------:R-:W-:Y:S01]  /*c880*/  UIADD3.X UR7, URZ, UR39, URZ, UP0, !UPT ;  /* 0x000000273f077290 */ /* 0x000fe200087fe43f */
[----:B------:R-:W-:Y:S01]  /*c890*/  IADD3 R5, R5, 0x1, RZ ;  /* 0x0000000105057810 */ /* 0x000fe20007ffe0ff */
[----:B------:R-:W-:Y:S01]  /*c8a0*/  UMOV UR33, 0x10000000 ;  /* 0x1000000000217882 */ /* 0x000fe20000000000 */
[----:B------:R-:W-:Y:S01]  /*c8b0*/  UMOV UR26, URZ ;  /* 0x0000003f001a7c82 */ /* 0x000fe20008000000 */
[----:B------:R-:W-:Y:S01]  /*c8c0*/  UMOV UR28, UR36 ;  /* 0x00000024001c7c82 */ /* 0x000fe20008000000 */
[----:B------:R-:W-:Y:S01]  /*c8d0*/  UMOV UR29, UR37 ;  /* 0x00000025001d7c82 */ /* 0x000fe20008000000 */
[----:B------:R-:W-:Y:S01]  /*c8e0*/  UMOV UR18, 0x20 ;  /* 0x0000002000127882 */ /* 0x000fe20000000000 */
[----:B------:R-:W-:Y:S01]  /*c8f0*/  UMOV UR20, UR36 ;  /* 0x0000002400147c82 */ /* 0x000fe20008000000 */
[----:B------:R-:W-:Y:S01]  /*c900*/  UIADD3 UR25, UR25, 0x33000, URZ ;  /* 0x0003300019197890 */ /* 0x000fe2000fffe03f */
[C---:B------:R-:W-:Y:S01]  /*c910*/  ISETP.NE.AND P2, PT, R5.reuse, 0x4, PT ;  /* 0x000000040500780c */ /* 0x040fe20003f45270 */
[----:B------:R-:W-:Y:S01]  /*c920*/  USHF.L.U32 UR27, UR27, 0x8, URZ ;  /* 0x000000081b1b7899 */ /* 0x000fe2000800063f */
[----:B------:R-:W-:Y:S01]  /*c930*/  VIADD R8, R8, 0x1 ;  /* 0x0000000108087836 */ /* 0x000fe20000000000 */
        /* <DEDUP_REMOVED lines=9> */
[----:B------:R-:W-:Y:S01]  /*c9d0*/  UMOV UR10, 0x40 ;  /* 0x00000040000a7882 */ /* 0x000fe20000000000 */
[----:B------:R-:W-:Y:S01]  /*c9e0*/  UMOV UR12, UR36 ;  /* 0x00000024000c7c82 */ /* 0x000fe20008000000 */
[----:B------:R-:W-:Y:S01]  /*c9f0*/  UMOV UR13, UR37 ;  /* 0x00000025000d7c82 */ /* 0x000fe20008000000 */
[----:B------:R-:W-:Y:S01]  /*ca00*/  UMOV UR9, UR25 ;  /* 0x0000001900097c82 */ /* 0x000fe20008000000 */
[----:B------:R1:W-:Y:S01]  /*ca10*/  UTMALDG.4D [UR24], [UR6], desc[UR32] ;  /* 0x00002018060075b4 */ /* 0x0003e20008019000 */
[----:B------:R-:W-:Y:S01]  /*ca20*/  UMOV UR11, UR27 ;  /* 0x0000001b000b7c82 */ /* 0x000fe20008000000 */
[----:B------:R1:W-:Y:S01]  /*ca30*/  UTMALDG.4D [UR16], [UR6], desc[UR32] ;  /* 0x00002010060075b4 */ /* 0x0003e20008019000 */
[----:B------:R1:W-:Y:S02]  /*ca40*/  UTMALDG.4D [UR8], [UR6], desc[UR32] ;  /* 0x00002008060075b4 */ /* 0x0003e40008019000 */
[----:B-1----:R-:W-:Y:S01]  /*ca50*/  NOP ;  /* 0x0000000000007918 */ /* 0x002fe20000000000 */
.L_x_33:
[----:B------:R-:W-:Y:S05]  /*ca60*/  BSYNC B0 ;  /* 0x0000000000007941 */ /* 0x000fea0003800000 */
.L_x_32:
[----:B------:R-:W-:-:S07]  /*ca70*/  IADD3 R7, R7, -0x1, RZ ;  /* 0xffffffff07077810 */ /* 0x000fce0007ffe0ff */
.L_x_31:
[----:B------:R-:W-:Y:S01]  /*ca80*/  IADD3 R10, R10, 0x100, RZ ;  /* 0x000001000a0a7810 */ /* 0x000fe20007ffe0ff */
[----:B------:R-:W-:Y:S01]  /*ca90*/  IMAD.MOV.U32 R21, RZ, RZ, R19 ;  /* 0x000000ffff157224 */ /* 0x000fe200078e0013 */
[----:B------:R-:W-:Y:S01]  /*caa0*/  MOV R23, R18 ;  /* 0x0000001200177202 */ /* 0x000fe20000000f00 */
[----:B------:R-:W-:Y:S06]  /*cab0*/  @P1 BRA `(.L_x_36) ;  /* 0xffffffac00981947 */ /* 0x000fec000383ffff */
.L_x_24:
[----:B------:R-:W-:-:S13]  /*cac0*/  ISETP.GE.AND P1, PT, R17, 0x1, PT ;  /* 0x000000011100780c */ /* 0x000fda0003f26270 */
[----:B------:R-:W-:Y:S05]  /*cad0*/  @!P1 BRA `(.L_x_37) ;  /* 0x0000006400009947 */ /* 0x000fea0003800000 */
[----:B------:R-:W-:Y:S01]  /*cae0*/  MOV R21, R19 ;  /* 0x0000001300157202 */ /* 0x000fe20000000f00 */
[----:B------:R-:W-:Y:S01]  /*caf0*/  IMAD.MOV.U32 R20, RZ, RZ, R18 ;  /* 0x000000ffff147224 */ /* 0x000fe200078e0012 */
[----:B------:R-:W-:-:S07]  /*cb00*/  LOP3.LUT R14, R16, 0x1f, RZ, 0xc0, !PT ;  /* 0x0000001f100e7812 */ /* 0x000fce00078ec0ff */
.L_x_50:
[----:B------:R-:W-:Y:S01]  /*cb10*/  LEA R19, R15, R2, 0x3 ;  /* 0x000000020f137211 */ /* 0x000fe200078e18ff */
[----:B------:R-:W-:Y:S05]  /*cb20*/  YIELD ;  /* 0x0000000000007946 */ /* 0x000fea0003800000 */
[----:B------:R-:W-:-:S04]  /*cb30*/  SHF.L.U32 R18, R3, 0x1f, RZ ;  /* 0x0000001f03127819 */ /* 0x000fc800000006ff */
[----:B------:R-:W1:Y:S02]  /*cb40*/  SYNCS.PHASECHK.TRANS64.TRYWAIT P1, [R19+URZ+0x33000], R18 ;  /* 0x03300012130075a7 */ /* 0x000e64000802017f */
[----:B-1----:R-:W-:Y:S05]  /*cb50*/  @!P1 BRA `(.L_x_38) ;  /* 0x0000007c008c9947 */ /* 0x002fea0003800000 */
.L_x_86:
[----:B------:R-:W-:Y:S05]  /*cb60*/  WARPSYNC.ALL ;  /* 0x0000000000007948 */ /* 0x000fea0003800000 */
[----:B-1----:R-:W-:Y:S01]  /*cb70*/  MOV R18, UR30 ;  /* 0x0000001e00127c02 */ /* 0x002fe20008000f00 */
[----:B------:R-:W-:Y:S01]  /*cb80*/  IMAD.MOV.U32 R19, RZ, RZ, -0x7fffffe0 ;  /* 0x80000020ff137424 */ /* 0x000fe200078e00ff */
[----:B------:R-:W-:Y:S01]  /*cb90*/  WARPGROUP.ARRIVE ;  /* 0x00000000000079c5 */ /* 0x000fe20000000000 */
[----:B------:R-:W-:Y:S02]  /*cba0*/  MOV R23, 0x80000020 ;  /* 0x8000002000177802 */ /* 0x000fe40000000f00 */
[----:B------:R-:W-:Y:S01]  /*cbb0*/  IMAD R18, R15, 0xc00, R18 ;  /* 0x00000c000f127824 */ /* 0x000fe200078e0212 */
[----:B------:R-:W-:-:S02]  /*cbc0*/  R2UR UR59, R19 ;  /* 0x00000000133b72ca */ /* 0x000fc400000e0000 */
[----:B------:R-:W-:Y:S02]  /*cbd0*/  R2UR UR55, R23 ;  /* 0x00000000173772ca */ /* 0x000fe400000e0000 */
[C---:B------:R-:W-:Y:S02]  /*cbe0*/  R2UR UR58, R18.reuse ;  /* 0x00000000123a72ca */ /* 0x040fe400000e0000 */
[----:B------:R-:W-:Y:S02]  /*cbf0*/  IADD3 R22, R18, 0x2, RZ ;  /* 0x0000000212167810 */ /* 0x000fe40007ffe0ff */
[----:B------:R-:W-:Y:S02]  /*cc00*/  MOV R23, 0x80000020 ;  /* 0x8000002000177802 */ /* 0x000fe40000000f00 */
[----:B------:R-:W-:Y:S01]  /*cc10*/  R2UR UR54, R22 ;  /* 0x00000000163672ca */ /* 0x000fe200000e0000 */
[----:B------:R-:W-:Y:S01]  /*cc20*/  VIADD R22, R18, 0x400 ;  /* 0x0000040012167836 */ /* 0x000fe20000000000 */
[----:B------:R-:W-:Y:S01]  /*cc30*/  R2UR UR51, R23 ;  /* 0x00000000173372ca */ /* 0x000fe200000e0000 */
[----:B------:R-:W-:Y:S01]  /*cc40*/  IMAD.MOV.U32 R23, RZ, RZ, -0x7fffffe0 ;  /* 0x80000020ff177424 */ /* 0x000fe200078e00ff */
[----:B------:R-:W-:-:S02]  /*cc50*/  MOV R19, 0x80000020 ;  /* 0x8000002000137802 */ /* 0x000fc40000000f00 */
[----:B------:R-:W-:Y:S01]  /*cc60*/  R2UR UR50, R22 ;  /* 0x00000000163272ca */ /* 0x000fe200000e0000 */
[----:B------:R-:W-:Y:S01]  /*cc70*/  HGMMA.64x256x16.F32 R24, gdesc[UR56], RZ, !UPT, gsb0 ;  /* 0x03e00000381879f0 */ /* 0x000fe2000c0008ff */
[----:B------:R-:W-:Y:S02]  /*cc80*/  IADD3 R22, R18, 0x402, RZ ;  /* 0x0000040212167810 */ /* 0x000fe40007ffe0ff */
[----:B------:R-:W-:Y:S02]  /*cc90*/  R2UR UR47, R23 ;  /* 0x00000000172f72ca */ /* 0x000fe400000e0000 */
[----:B------:R-:W-:Y:S02]  /*cca0*/  R2UR UR46, R22 ;  /* 0x00000000162e72ca */ /* 0x000fe400000e0000 */
[C---:B------:R-:W-:Y:S01]  /*ccb0*/  IADD3 R22, R18.reuse, 0x800, RZ ;  /* 0x0000080012167810 */ /* 0x040fe20007ffe0ff */
[----:B------:R-:W-:Y:S01]  /*ccc0*/  VIADD R18, R18, 0x802 ;  /* 0x0000080212127836 */ /* 0x000fe20000000000 */
[----:B------:R-:W-:-:S02]  /*ccd0*/  MOV R23, 0x80000020 ;  /* 0x8000002000177802 */ /* 0x000fc40000000f00 */
[----:B------:R-:W-:Y:S02]  /*cce0*/  R2UR UR42, R22 ;  /* 0x00000000162a72ca */ /* 0x000fe400000e0000 */
[----:B------:R-:W-:Y:S02]  /*ccf0*/  R2UR UR43, R23 ;  /* 0x00000000172b72ca */ /* 0x000fe400000e0000 */
[----:B------:R-:W-:Y:S02]  /*cd00*/  R2UR UR6, R18 ;  /* 0x00000000120672ca */ /* 0x000fe400000e0000 */
[----:B------:R-:W-:Y:S02]  /*cd10*/  R2UR UR7, R19 ;  /* 0x00000000130772ca */ /* 0x000fe400000e0000 */
[----:B------:R-:W-:Y:S01]  /*cd20*/  ISETP.NE.AND P1, PT, R9, RZ, PT ;  /* 0x000000ff0900720c */ /* 0x000fe20003f25270 */
[----:B------:R-:W-:Y:S02]  /*cd30*/  WARPGROUP.DEPBAR.LE gsb0, 0x0 ;  /* 0x00008000000079c5 */ /* 0x000fe40000010000 */
[----:B------:R-:W-:-:S06]  /*cd40*/  WARPGROUP.ARRIVE ;  /* 0x00000000000079c5 */ /* 0x000fcc0000000000 */
        /* <DEDUP_REMOVED lines=21> */
[----:B------:R-:W-:Y:S02]  /*cea0*/  LEA R18, R5, R2, 0x3 ;  /* 0x0000000205127211 */ /* 0x000fe400078e18ff */
[----:B------:R-:W-:Y:S02]  /*ceb0*/  SHF.L.U32 R19, R4, 0x1f, RZ ;  /* 0x0000001f04137819 */ /* 0x000fe400000006ff */
[----:B------:R-:W-:Y:S02]  /*cec0*/  ISETP.NE.AND P3, PT, R0, RZ, PT ;  /* 0x000000ff0000720c */ /* 0x000fe40003f65270 */
[----:B------:R-:W1:Y:S02]  /*ced0*/  SYNCS.PHASECHK.TRANS64.TRYWAIT P2, [R18+URZ+0x33020], R19 ;  /* 0x03302013120075a7 */ /* 0x000e64000804017f */
[----:B-1----:R-:W-:Y:S09]  /*cee0*/  @!P2 BRA `(.L_x_41) ;  /* 0x0000007800bca947 */ /* 0x002ff20003800000 */
.L_x_87:
[----:B------:R-:W-:Y:S05]  /*cef0*/  @P3 BRA `(.L_x_42) ;  /* 0x0000000000143947 */ /* 0x000fea0003800000 */
[----:B------:R-:W-:Y:S01]  /*cf00*/  ISETP.NE.AND P2, PT, R14, RZ, PT ;  /* 0x000000ff0e00720c */ /* 0x000fe20003f45270 */
[----:B-1----:R-:W-:-:S04]  /*cf10*/  IMAD.MOV.U32 R19, RZ, RZ, 0xc000 ;  /* 0x0000c000ff137424 */ /* 0x002fc800078e00ff */
[----:B------:R2:W-:Y:S08]  /*cf20*/  SYNCS.ARRIVE.TRANS64 RZ, [R18+URZ+0x33000], R19 ;  /* 0x0330001312ff79a7 */ /* 0x0005f0000800003f */
[----:B------:R-:W-:Y:S05]  /*cf30*/  @!P2 BRA `(.L_x_42) ;  /* 0x000000000004a947 */ /* 0x000fea0003800000 */
[----:B------:R-:W-:Y:S01]  /*cf40*/  BPT.TRAP 0x1 ;  /* 0x000000040000795c */ /* 0x000fe20000300000 */
.L_x_42:
[----:B-12---:R-:W-:Y:S01]  /*cf50*/  IMAD R19, R5, 0xc000, R2 ;  /* 0x0000c00005137824 */ /* 0x006fe200078e0202 */
        /* <DEDUP_REMOVED lines=14> */
[----:B------:R-:W-:Y:S01]  /*d040*/  ISETP.NE.AND P2, PT, R5, 0x4, PT ;  /* 0x000000040500780c */ /* 0x000fe20003f45270 */
[----:B------:R-:W-:-:S02]  /*d050*/  USHF.L.U32 UR27, UR27, 0x8, URZ ;  /* 0x000000081b1b7899 */ /* 0x000fc4000800063f */
[----:B------:R-:W-:Y:S01]  /*d060*/  UIADD3 UR24, UR8, 0x3000, URZ ;  /* 0x0000300008187890 */ /* 0x000fe2000fffe03f */
[----:B------:R-:W-:Y:S01]  /*d070*/  SEL R19, RZ, 0x1, P2 ;  /* 0x00000001ff137807 */ /* 0x000fe20001000000 */
        /* <DEDUP_REMOVED lines=17> */
.L_x_40:
[----:B------:R-:W-:-:S07]  /*d190*/  IADD3 R7, R7, -0x1, RZ ;  /* 0xffffffff07077810 */ /* 0x000fce0007ffe0ff */
.L_x_39:
[----:B------:R-:W-:Y:S01]  /*d1a0*/  VIADD R15, R15, 0x1 ;  /* 0x000000010f0f7836 */ /* 0x000fe20000000000 */
[----:B------:R-:W-:Y:S05]  /*d1b0*/  WARPSYNC.ALL ;  /* 0x0000000000007948 */ /* 0x000fea0003800000 */
[----:B------:R-:W-:-:S04]  /*d1c0*/  ISETP.NE.AND P2, PT, R15, 0x4, PT ;  /* 0x000000040f00780c */ /* 0x000fc80003f45270 */
[----:B------:R-:W-:Y:S02]  /*d1d0*/  SEL R18, RZ, 0x1, P2 ;  /* 0x00000001ff127807 */ /* 0x000fe40001000000 */
[----:B------:R-:W-:Y:S02]  /*d1e0*/  SEL R15, R15, RZ, P2 ;  /* 0x000000ff0f0f7207 */ /* 0x000fe40001000000 */
[----:B------:R-:W-:Y:S02]  /*d1f0*/  LOP3.LUT R3, R3, R18, RZ, 0x3c, !PT ;  /* 0x0000001203037212 */ /* 0x000fe400078e3cff */
[C---:B------:R-:W-:Y:S01]  /*d200*/  IADD3 R18, R10.reuse, 0x1, RZ ;  /* 0x000000010a127810 */ /* 0x040fe20007ffe0ff */
[C---:B------:R-:W-:Y:S01]  /*d210*/  VIADD R22, R10.reuse, 0x9 ;  /* 0x000000090a167836 */ /* 0x040fe20000000000 */
[----:B------:R-:W-:Y:S01]  /*d220*/  IADD3 R19, R10, 0x8, RZ ;  /* 0x000000080a137810 */ /* 0x000fe20007ffe0ff */
[----:B------:R-:W-:Y:S01]  /*d230*/  BSSY B0, `(.L_x_43) ;  /* 0x00001a1000007945 */ /* 0x000fe20003800000 */
[----:B------:R-:W-:-:S02]  /*d240*/  ISETP.GE.AND P2, PT, R18, UR15, PT ;  /* 0x0000000f12007c0c */ /* 0x000fc4000bf46270 */
[C---:B------:R-:W-:Y:S02]  /*d250*/  IADD3 R18, R10.reuse, 0x10, RZ ;  /* 0x000000100a127810 */ /* 0x040fe40007ffe0ff */
[----:B------:R-:W-:Y:S02]  /*d260*/  ISETP.GE.AND P5, PT, R10, UR15, PT ;  /* 0x0000000f0a007c0c */ /* 0x000fe4000bfa6270 */
[----:B------:R-:W-:Y:S02]  /*d270*/  ISETP.GE.AND P6, PT, R18, UR15, PT ;  /* 0x0000000f12007c0c */ /* 0x000fe4000bfc6270 */
[C---:B------:R-:W-:Y:S02]  /*d280*/  IADD3 R18, R10.reuse, 0x11, RZ ;  /* 0x000000110a127810 */ /* 0x040fe40007ffe0ff */
[----:B------:R-:W-:Y:S01]  /*d290*/  ISETP.GE.AND P4, PT, R19, UR15, PT ;  /* 0x0000000f13007c0c */ /* 0x000fe2000bf86270 */
[----:B------:R-:W-:Y:S01]  /*d2a0*/  VIADD R19, R10, 0x18 ;  /* 0x000000180a137836 */ /* 0x000fe20000000000 */
[----:B------:R-:W-:-:S02]  /*d2b0*/  FSEL R24, R24, -INF , !P5 ;  /* 0xff80000018187808 */ /* 0x000fc40006800000 */
[----:B------:R-:W-:Y:S02]  /*d2c0*/  FSEL R23, R26, -INF , !P5 ;  /* 0xff8000001a177808 */ /* 0x000fe40006800000 */
[----:B------:R-:W-:Y:S02]  /*d2d0*/  ISETP.GE.AND P5, PT, R18, UR15, PT ;  /* 0x0000000f12007c0c */ /* 0x000fe4000bfa6270 */
[----:B------:R-:W-:Y:S02]  /*d2e0*/  IADD3 R18, R10, 0x19, RZ ;  /* 0x000000190a127810 */ /* 0x000fe40007ffe0ff */
[----:B------:R-:W-:Y:S02]  /*d2f0*/  FSEL R25, R25, -INF , !P2 ;  /* 0xff80000019197808 */ /* 0x000fe40005000000 */
[----:B------:R-:W-:Y:S02]  /*d300*/  FSEL R27, R27, -INF , !P2 ;  /* 0xff8000001b1b7808 */ /* 0x000fe40005000000 */
[----:B------:R-:W-:-:S02]  /*d310*/  FSEL R28, R28, -INF , !P4 ;  /* 0xff8000001c1c7808 */ /* 0x000fc40006000000 */
[----:B------:R-:W-:Y:S02]  /*d320*/  FSEL R30, R30, -INF , !P4 ;  /* 0xff8000001e1e7808 */ /* 0x000fe40006000000 */
[----:B------:R-:W-:Y:S02]  /*d330*/  ISETP.GE.AND P3, PT, R22, UR15, PT ;  /* 0x0000000f16007c0c */ /* 0x000fe4000bf66270 */
[----:B------:R-:W-:Y:S02]  /*d340*/  ISETP.GE.AND P2, PT, R19, UR15, PT ;  /* 0x0000000f13007c0c */ /* 0x000fe4000bf46270 */
[----:B------:R-:W-:Y:S01]  /*d350*/  ISETP.GE.AND P4, PT, R18, UR15, PT ;  /* 0x0000000f12007c0c */ /* 0x000fe2000bf86270 */
[C---:B------:R-:W-:Y:S01]  /*d360*/  VIADD R18, R10.reuse, 0x21 ;  /* 0x000000210a127836 */ /* 0x040fe20000000000 */
[----:B------:R-:W-:Y:S02]  /*d370*/  IADD3 R19, R10, 0x20, RZ ;  /* 0x000000200a137810 */ /* 0x000fe40007ffe0ff */
[----:B------:R-:W-:-:S02]  /*d380*/  FSEL R29, R29, -INF , !P3 ;  /* 0xff8000001d1d7808 */ /* 0x000fc40005800000 */
[----:B------:R-:W-:Y:S02]  /*d390*/  FSEL R31, R31, -INF , !P3 ;  /* 0xff8000001f1f7808 */ /* 0x000fe40005800000 */
[----:B------:R-:W-:Y:S02]  /*d3a0*/  ISETP.GE.AND P3, PT, R19, UR15, PT ;  /* 0x0000000f13007c0c */ /* 0x000fe4000bf66270 */
[----:B------:R-:W-:Y:S02]  /*d3b0*/  FSEL R32, R32, -INF , !P6 ;  /* 0xff80000020207808 */ /* 0x000fe40007000000 */
[----:B------:R-:W-:Y:S02]  /*d3c0*/  FSEL R34, R34, -INF , !P6 ;  /* 0xff80000022227808 */ /* 0x000fe40007000000 */
[----:B------:R-:W-:Y:S02]  /*d3d0*/  IADD3 R19, R10, 0x28, RZ ;  /* 0x000000280a137810 */ /* 0x000fe40007ffe0ff */
[----:B------:R-:W-:-:S02]  /*d3e0*/  ISETP.GE.AND P6, PT, R18, UR15, PT ;  /* 0x0000000f12007c0c */ /* 0x000fc4000bfc6270 */
[C---:B------:R-:W-:Y:S02]  /*d3f0*/  IADD3 R18, R10.reuse, 0x29, RZ ;  /* 0x000000290a127810 */ /* 0x040fe40007ffe0ff */
[----:B------:R-:W-:Y:S02]  /*d400*/  FSEL R33, R33, -INF , !P5 ;  /* 0xff80000021217808 */ /* 0x000fe40006800000 */
[----:B------:R-:W-:Y:S02]  /*d410*/  FSEL R35, R35, -INF , !P5 ;  /* 0xff80000023237808 */ /* 0x000fe40006800000 */
[----:B------:R-:W-:Y:S01]  /*d420*/  ISETP.GE.AND P5, PT, R19, UR15, PT ;  /* 0x0000000f13007c0c */ /* 0x000fe2000bfa6270 */
[----:B------:R-:W-:Y:S01]  /*d430*/  VIADD R19, R10, 0x30 ;  /* 0x000000300a137836 */ /* 0x000fe20000000000 */
[----:B------:R-:W-:Y:S02]  /*d440*/  FSEL R36, R36, -INF , !P2 ;  /* 0xff80000024247808 */ /* 0x000fe40005000000 */
[----:B------:R-:W-:-:S02]  /*d450*/  FSEL R38, R38, -INF , !P2 ;  /* 0xff80000026267808 */ /* 0x000fc40005000000 */
[----:B------:R-:W-:Y:S02]  /*d460*/  ISETP.GE.AND P2, PT, R18, UR15, PT ;  /* 0x0000000f12007c0c */ /* 0x000fe4000bf46270 */
[----:B------:R-:W-:Y:S02]  /*d470*/  IADD3 R18, R10, 0x31, RZ ;  /* 0x000000310a127810 */ /* 0x000fe40007ffe0ff */
[----:B------:R-:W-:Y:S02]  /*d480*/  FSEL R37, R37, -INF , !P4 ;  /* 0xff80000025257808 */ /* 0x000fe40006000000 */
[----:B------:R-:W-:Y:S02]  /*d490*/  FSEL R39, R39, -INF , !P4 ;  /* 0xff80000027277808 */ /* 0x000fe40006000000 */
[----:B------:R-:W-:Y:S02]  /*d4a0*/  FSEL R40, R40, -INF , !P3 ;  /* 0xff80000028287808 */ /* 0x000fe40005800000 */
[----:B------:R-:W-:-:S02]  /*d4b0*/  FSEL R42, R42, -INF , !P3 ;  /* 0xff8000002a2a7808 */ /* 0x000fc40005800000 */
[----:B------:R-:W-:Y:S02]  /*d4c0*/  ISETP.GE.AND P4, PT, R19, UR15, PT ;  /* 0x0000000f13007c0c */ /* 0x000fe4000bf86270 */
[----:B------:R-:W-:Y:S01]  /*d4d0*/  ISETP.GE.AND P3, PT, R18, UR15, PT ;  /* 0x0000000f12007c0c */ /* 0x000fe2000bf66270 */
[C---:B------:R-:W-:Y:S01]  /*d4e0*/  VIADD R18, R10.reuse, 0x39 ;  /* 0x000000390a127836 */ /* 0x040fe20000000000 */
[----:B------:R-:W-:Y:S02]  /*d4f0*/  IADD3 R19, R10, 0x38, RZ ;  /* 0x000000380a137810 */ /* 0x000fe40007ffe0ff */
[----:B------:R-:W-:Y:S02]  /*d500*/  FSEL R41, R41, -INF , !P6 ;  /* 0xff80000029297808 */ /* 0x000fe40007000000 */
[----:B------:R-:W-:Y:S02]  /*d510*/  FSEL R43, R43, -INF , !P6 ;  /* 0xff8000002b2b7808 */ /* 0x000fe40007000000 */
[----:B------:R-:W-:-:S02]  /*d520*/  ISETP.GE.AND P6, PT, R19, UR15, PT ;  /* 0x0000000f13007c0c */ /* 0x000fc4000bfc6270 */
[----:B------:R-:W-:Y:S02]  /*d530*/  FSEL R44, R44, -INF , !P5 ;  /* 0xff8000002c2c7808 */ /* 0x000fe40006800000 */
[----:B------:R-:W-:Y:S02]  /*d540*/  FSEL R46, R46, -INF , !P5 ;  /* 0xff8000002e2e7808 */ /* 0x000fe40006800000 */
[----:B------:R-:W-:Y:S02]  /*d550*/  IADD3 R19, R10, 0x40, RZ ;  /* 0x000000400a137810 */ /* 0x000fe40007ffe0ff */
[----:B------:R-:W-:Y:S02]  /*d560*/  ISETP.GE.AND P5, PT, R18, UR15, PT ;  /* 0x0000000f12007c0c */ /* 0x000fe4000bfa6270 */
[----:B------:R-:W-:Y:S02]  /*d570*/  IADD3 R18, R10, 0x41, RZ ;  /* 0x000000410a127810 */ /* 0x000fe40007ffe0ff */
[----:B------:R-:W-:-:S02]  /*d580*/  FSEL R45, R45, -INF , !P2 ;  /* 0xff8000002d2d7808 */ /* 0x000fc40005000000 */
[----:B------:R-:W-:Y:S02]  /*d590*/  FSEL R47, R47, -INF , !P2 ;  /* 0xff8000002f2f7808 */ /* 0x000fe40005000000 */
[----:B------:R-:W-:Y:S01]  /*d5a0*/  ISETP.GE.AND P2, PT, R19, UR15, PT ;  /* 0x0000000f13007c0c */ /* 0x000fe2000bf46270 */
[----:B------:R-:W-:Y:S01]  /*d5b0*/  VIADD R19, R10, 0x48 ;  /* 0x000000480a137836 */ /* 0x000fe20000000000 */
[----:B------:R-:W-:Y:S02]  /*d5c0*/  FSEL R48, R48, -INF , !P4 ;  /* 0xff80000030307808 */ /* 0x000fe40006000000 */
[----:B------:R-:W-:Y:S02]  /*d5d0*/  FSEL R50, R50, -INF , !P4 ;  /* 0xff80000032327808 */ /* 0x000fe40006000000 */
[----:B------:R-:W-:Y:S02]  /*d5e0*/  ISETP.GE.AND P4, PT, R18, UR15, PT ;  /* 0x0000000f12007c0c */ /* 0x000fe4000bf86270 */
[----:B------:R-:W-:-:S02]  /*d5f0*/  IADD3 R18, R10, 0x49, RZ ;  /* 0x000000490a127810 */ /* 0x000fc40007ffe0ff */
[----:B------:R-:W-:Y:S02]  /*d600*/  FSEL R49, R49, -INF , !P3 ;  /* 0xff80000031317808 */ /* 0x000fe40005800000 */
[----:B------:R-:W-:Y:S02]  /*d610*/  FSEL R51, R51, -INF , !P3 ;  /* 0xff80000033337808 */ /* 0x000fe40005800000 */
[----:B------:R-:W-:Y:S02]  /*d620*/  FSEL R52, R52, -INF , !P6 ;  /* 0xff80000034347808 */ /* 0x000fe40007000000 */
[----:B------:R-:W-:Y:S02]  /*d630*/  FSEL R54, R54, -INF , !P6 ;  /* 0xff80000036367808 */ /* 0x000fe40007000000 */
[----:B------:R-:W-:Y:S02]  /*d640*/  ISETP.GE.AND P3, PT, R19, UR15, PT ;  /* 0x0000000f13007c0c */ /* 0x000fe4000bf66270 */
[----:B------:R-:W-:Y:S01]  /*d650*/  ISETP.GE.AND P6, PT, R18, UR15, PT ;  /* 0x0000000f12007c0c */ /* 0x000fe2000bfc6270 */
[C---:B------:R-:W-:Y:S01]  /*d660*/  VIADD R18, R10.reuse, 0x51 ;  /* 0x000000510a127836 */ /* 0x040fe20000000000 */
[----:B------:R-:W-:-:S02]  /*d670*/  IADD3 R19, R10, 0x50, RZ ;  /* 0x000000500a137810 */ /* 0x000fc40007ffe0ff */
[----:B------:R-:W-:Y:S02]  /*d680*/  FSEL R53, R53, -INF , !P5 ;  /* 0xff80000035357808 */ /* 0x000fe40006800000 */
[----:B------:R-:W-:Y:S02]  /*d690*/  FSEL R55, R55, -INF , !P5 ;  /* 0xff80000037377808 */ /* 0x000fe40006800000 */
[----:B------:R-:W-:Y:S02]  /*d6a0*/  ISETP.GE.AND P5, PT, R19, UR15, PT ;  /* 0x0000000f13007c0c */ /* 0x000fe4000bfa6270 */
[----:B------:R-:W-:Y:S02]  /*d6b0*/  FSEL R56, R56, -INF , !P2 ;  /* 0xff80000038387808 */ /* 0x000fe40005000000 */
[----:B------:R-:W-:Y:S02]  /*d6c0*/  FSEL R58, R58, -INF , !P2 ;  /* 0xff8000003a3a7808 */ /* 0x000fe40005000000 */
[----:B------:R-:W-:-:S02]  /*d6d0*/  IADD3 R19, R10, 0x58, RZ ;  /* 0x000000580a137810 */ /* 0x000fc40007ffe0ff */
[----:B------:R-:W-:Y:S02]  /*d6e0*/  ISETP.GE.AND P2, PT, R18, UR15, PT ;  /* 0x0000000f12007c0c */ /* 0x000fe4000bf46270 */
[C---:B------:R-:W-:Y:S02]  /*d6f0*/  IADD3 R18, R10.reuse, 0x59, RZ ;  /* 0x000000590a127810 */ /* 0x040fe40007ffe0ff */
[----:B------:R-:W-:Y:S02]  /*d700*/  FSEL R57, R57, -INF , !P4 ;  /* 0xff80000039397808 */ /* 0x000fe40006000000 */
[----:B------:R-:W-:Y:S02]  /*d710*/  FSEL R59, R59, -INF , !P4 ;  /* 0xff8000003b3b7808 */ /* 0x000fe40006000000 */
        /* <DEDUP_REMOVED lines=11> */
[----:B------:R-:W-:Y:S01]  /*d7d0*/  ISETP.GE.AND P5, PT, R18, UR15, PT ;  /* 0x0000000f12007c0c */ /* 0x000fe2000bfa6270 */
[C---:B------:R-:W-:Y:S01]  /*d7e0*/  VIADD R18, R10.reuse, 0x69 ;  /* 0x000000690a127836 */ /* 0x040fe20000000000 */
[----:B------:R-:W-:Y:S02]  /*d7f0*/  IADD3 R19, R10, 0x68, RZ ;  /* 0x000000680a137810 */ /* 0x000fe40007ffe0ff */
[----:B------:R-:W-:Y:S02]  /*d800*/  FSEL R65, R65, -INF , !P2 ;  /* 0xff80000041417808 */ /* 0x000fe40005000000 */
[----:B------:R-:W-:-:S02]  /*d810*/  FSEL R67, R67, -INF , !P2 ;  /* 0xff80000043437808 */ /* 0x000fc40005000000 */
[----:B------:R-:W-:Y:S02]  /*d820*/  ISETP.GE.AND P2, PT, R19, UR15, PT ;  /* 0x0000000f13007c0c */ /* 0x000fe4000bf46270 */
[----:B------:R-:W-:Y:S02]  /*d830*/  FSEL R68, R68, -INF , !P4 ;  /* 0xff80000044447808 */ /* 0x000fe40006000000 */
[----:B------:R-:W-:Y:S02]  /*d840*/  FSEL R70, R70, -INF , !P4 ;  /* 0xff80000046467808 */ /* 0x000fe40006000000 */
[----:B------:R-:W-:Y:S02]  /*d850*/  IADD3 R19, R10, 0x70, RZ ;  /* 0x000000700a137810 */ /* 0x000fe40007ffe0ff */
[----:B------:R-:W-:Y:S02]  /*d860*/  ISETP.GE.AND P4, PT, R18, UR15, PT ;  /* 0x0000000f12007c0c */ /* 0x000fe4000bf86270 */
[----:B------:R-:W-:-:S02]  /*d870*/  IADD3 R18, R10, 0x71, RZ ;  /* 0x000000710a127810 */ /* 0x000fc40007ffe0ff */
[----:B------:R-:W-:Y:S02]  /*d880*/  FSEL R69, R69, -INF , !P3 ;  /* 0xff80000045457808 */ /* 0x000fe40005800000 */
[----:B------:R-:W-:Y:S02]  /*d890*/  FSEL R71, R71, -INF , !P3 ;  /* 0xff80000047477808 */ /* 0x000fe40005800000 */
[----:B------:R-:W-:Y:S01]  /*d8a0*/  ISETP.GE.AND P3, PT, R19, UR15, PT ;  /* 0x0000000f13007c0c */ /* 0x000fe2000bf66270 */
[----:B------:R-:W-:Y:S01]  /*d8b0*/  VIADD R19, R10, 0x78 ;  /* 0x000000780a137836 */ /* 0x000fe20000000000 */
[----:B------:R-:W-:Y:S02]  /*d8c0*/  FSEL R72, R72, -INF , !P6 ;  /* 0xff80000048487808 */ /* 0x000fe40007000000 */
[----:B------:R-:W-:Y:S02]  /*d8d0*/  FSEL R74, R74, -INF , !P6 ;  /* 0xff8000004a4a7808 */ /* 0x000fe40007000000 */
[----:B------:R-:W-:-:S02]  /*d8e0*/  ISETP.GE.AND P6, PT, R18, UR15, PT ;  /* 0x0000000f12007c0c */ /* 0x000fc4000bfc6270 */
[----:B------:R-:W-:Y:S02]  /*d8f0*/  IADD3 R18, R10, 0x79, RZ ;  /* 0x000000790a127810 */ /* 0x000fe40007ffe0ff */
[----:B------:R-:W-:Y:S02]  /*d900*/  FSEL R73, R73, -INF , !P5 ;  /* 0xff80000049497808 */ /* 0x000fe40006800000 */
[----:B------:R-:W-:Y:S02]  /*d910*/  FSEL R75, R75, -INF , !P5 ;  /* 0xff8000004b4b7808 */ /* 0x000fe40006800000 */
[----:B------:R-:W-:Y:S02]  /*d920*/  FSEL R76, R76, -INF , !P2 ;  /* 0xff8000004c4c7808 */ /* 0x000fe40005000000 */
[----:B------:R-:W-:Y:S02]  /*d930*/  FSEL R78, R78, -INF , !P2 ;  /* 0xff8000004e4e7808 */ /* 0x000fe40005000000 */
[----:B------:R-:W-:-:S02]  /*d940*/  ISETP.GE.AND P5, PT, R19, UR15, PT ;  /* 0x0000000f13007c0c */ /* 0x000fc4000bfa6270 */
[----:B------:R-:W-:Y:S01]  /*d950*/  ISETP.GE.AND P2, PT, R18, UR15, PT ;  /* 0x0000000f12007c0c */ /* 0x000fe2000bf46270 */
[C---:B------:R-:W-:Y:S01]  /*d960*/  VIADD R18, R10.reuse, 0x81 ;  /* 0x000000810a127836 */ /* 0x040fe20000000000 */
[----:B------:R-:W-:Y:S02]  /*d970*/  IADD3 R19, R10, 0x80, RZ ;  /* 0x000000800a137810 */ /* 0x000fe40007ffe0ff */
[----:B------:R-:W-:Y:S02]  /*d980*/  FSEL R77, R77, -INF , !P4 ;  /* 0xff8000004d4d7808 */ /* 0x000fe40006000000 */
[----:B------:R-:W-:Y:S02]  /*d990*/  FSEL R79, R79, -INF , !P4 ;  /* 0xff8000004f4f7808 */ /* 0x000fe40006000000 */
[----:B------:R-:W-:Y:S02]  /*d9a0*/  ISETP.GE.AND P4, PT, R19, UR15, PT ;  /* 0x0000000f13007c0c */ /* 0x000fe4000bf86270 */
[----:B------:R-:W-:-:S02]  /*d9b0*/  FSEL R80, R80, -INF , !P3 ;  /* 0xff80000050507808 */ /* 0x000fc40005800000 */
[----:B------:R-:W-:Y:S02]  /*d9c0*/  FSEL R82, R82, -INF , !P3 ;  /* 0xff80000052527808 */ /* 0x000fe40005800000 */
[----:B------:R-:W-:Y:S02]  /*d9d0*/  IADD3 R19, R10, 0x88, RZ ;  /* 0x000000880a137810 */ /* 0x000fe40007ffe0ff */
[----:B------:R-:W-:Y:S02]  /*d9e0*/  ISETP.GE.AND P3, PT, R18, UR15, PT ;  /* 0x0000000f12007c0c */ /* 0x000fe4000bf66270 */
[----:B------:R-:W-:Y:S02]  /*d9f0*/  FMNMX R18, R24, R21, !PT ;  /* 0x0000001518127209 */ /* 0x000fe40007800000 */
[----:B------:R-:W-:Y:S02]  /*da00*/  FMNMX R22, R23, R20, !PT ;  /* 0x0000001417167209 */ /* 0x000fe40007800000 */
[----:B------:R-:W-:-:S02]  /*da10*/  FSEL R81, R81, -INF , !P6 ;  /* 0xff80000051517808 */ /* 0x000fc40007000000 */
[----:B------:R-:W-:Y:S02]  /*da20*/  FSEL R83, R83, -INF , !P6 ;  /* 0xff80000053537808 */ /* 0x000fe40007000000 */
[----:B------:R-:W-:Y:S02]  /*da30*/  ISETP.GE.AND P6, PT, R19, UR15, PT ;  /* 0x0000000f13007c0c */ /* 0x000fe4000bfc6270 */
        /* <DEDUP_REMOVED lines=46> */
[----:B------:R-:W-:Y:S02]  /*dd20*/  FMNMX R201, R71, R22, !PT ;  /* 0x0000001647c97209 */ /* 0x000fe40007800000 */
[----:B------:R-:W-:Y:S02]  /*dd30*/  FSEL R84, R84, -INF , !P5 ;  /* 0xff80000054547808 */ /* 0x000fe40006800000 */
[----:B------:R-:W-:Y:S02]  /*dd40*/  FSEL R86, R86, -INF , !P5 ;  /* 0xff80000056567808 */ /* 0x000fe40006800000 */
[----:B------:R-:W-:Y:S01]  /*dd50*/  ISETP.GE.AND P5, PT, R26, UR15, PT ;  /* 0x0000000f1a007c0c */ /* 0x000fe2000bfa6270 */
[----:B------:R-:W-:Y:S01]  /*dd60*/  VIADD R26, R10, 0x90 ;  /* 0x000000900a1a7836 */ /* 0x000fe20000000000 */
[----:B------:R-:W-:Y:S02]  /*dd70*/  FMNMX R18, R72, R19, !PT ;  /* 0x0000001348127209 */ /* 0x000fe40007800000 */
[----:B------:R-:W-:-:S02]  /*dd80*/  FMNMX R22, R74, R201, !PT ;  /* 0x000000c94a167209 */ /* 0x000fc40007800000 */
[----:B------:R-:W-:Y:S02]  /*dd90*/  FSEL R85, R85, -INF , !P2 ;  /* 0xff80000055557808 */ /* 0x000fe40005000000 */
[----:B------:R-:W-:Y:S02]  /*dda0*/  FSEL R87, R87, -INF , !P2 ;  /* 0xff80000057577808 */ /* 0x000fe40005000000 */
[----:B------:R-:W-:Y:S02]  /*ddb0*/  ISETP.GE.AND P2, PT, R26, UR15, PT ;  /* 0x0000000f1a007c0c */ /* 0x000fe4000bf46270 */
[----:B------:R-:W-:Y:S02]  /*ddc0*/  FMNMX R19, R73, R18, !PT ;  /* 0x0000001249137209 */ /* 0x000fe40007800000 */
[----:B------:R-:W-:Y:S02]  /*ddd0*/  FMNMX R201, R75, R22, !PT ;  /* 0x000000164bc97209 */ /* 0x000fe40007800000 */
[----:B------:R-:W-:-:S02]  /*dde0*/  IADD3 R26, R10, 0x91, RZ ;  /* 0x000000910a1a7810 */ /* 0x000fc40007ffe0ff */
[----:B------:R-:W-:Y:S02]  /*ddf0*/  FSEL R88, R88, -INF , !P4 ;  /* 0xff80000058587808 */ /* 0x000fe40006000000 */
[----:B------:R-:W-:Y:S02]  /*de00*/  FSEL R90, R90, -INF , !P4 ;  /* 0xff8000005a5a7808 */ /* 0x000fe40006000000 */
[----:B------:R-:W-:Y:S02]  /*de10*/  FMNMX R18, R76, R19, !PT ;  /* 0x000000134c127209 */ /* 0x000fe40007800000 */
[----:B------:R-:W-:Y:S02]  /*de20*/  FMNMX R22, R78, R201, !PT ;  /* 0x000000c94e167209 */ /* 0x000fe40007800000 */
[----:B------:R-:W-:Y:S02]  /*de30*/  ISETP.GE.AND P4, PT, R26, UR15, PT ;  /* 0x0000000f1a007c0c */ /* 0x000fe4000bf86270 */
[----:B------:R-:W-:-:S02]  /*de40*/  IADD3 R26, R10, 0x98, RZ ;  /* 0x000000980a1a7810 */ /* 0x000fc40007ffe0ff */
[----:B------:R-:W-:Y:S02]  /*de50*/  FMNMX R19, R77, R18, !PT ;  /* 0x000000124d137209 */ /* 0x000fe40007800000 */
[----:B------:R-:W-:Y:S02]  /*de60*/  FMNMX R201, R79, R22, !PT ;  /* 0x000000164fc97209 */ /* 0x000fe40007800000 */
[----:B------:R-:W-:Y:S02]  /*de70*/  FSEL R89, R89, -INF , !P3 ;  /* 0xff80000059597808 */ /* 0x000fe40005800000 */
[----:B------:R-:W-:Y:S02]  /*de80*/  FSEL R91, R91, -INF , !P3 ;  /* 0xff8000005b5b7808 */ /* 0x000fe40005800000 */
[----:B------:R-:W-:Y:S01]  /*de90*/  ISETP.GE.AND P3, PT, R26, UR15, PT ;  /* 0x0000000f1a007c0c */ /* 0x000fe2000bf66270 */
[----:B------:R-:W-:Y:S01]  /*dea0*/  VIADD R26, R10, 0x99 ;  /* 0x000000990a1a7836 */ /* 0x000fe20000000000 */
[----:B------:R-:W-:-:S02]  /*deb0*/  FMNMX R18, R80, R19, !PT ;  /* 0x0000001350127209 */ /* 0x000fc40007800000 */
[----:B------:R-:W-:Y:S02]  /*dec0*/  FMNMX R22, R82, R201, !PT ;  /* 0x000000c952167209 */ /* 0x000fe40007800000 */
[----:B------:R-:W-:Y:S02]  /*ded0*/  FSEL R92, R92, -INF , !P6 ;  /* 0xff8000005c5c7808 */ /* 0x000fe40007000000 */
[----:B------:R-:W-:Y:S02]  /*dee0*/  FSEL R94, R94, -INF , !P6 ;  /* 0xff8000005e5e7808 */ /* 0x000fe40007000000 */
[----:B------:R-:W-:Y:S02]  /*def0*/  ISETP.GE.AND P6, PT, R26, UR15, PT ;  /* 0x0000000f1a007c0c */ /* 0x000fe4000bfc6270 */
[----:B------:R-:W-:Y:S02]  /*df00*/  FMNMX R19, R81, R18, !PT ;  /* 0x0000001251137209 */ /* 0x000fe40007800000 */
[----:B------:R-:W-:-:S02]  /*df10*/  FMNMX R201, R83, R22, !PT ;  /* 0x0000001653c97209 */ /* 0x000fc40007800000 */
[----:B------:R-:W-:Y:S02]  /*df20*/  IADD3 R26, R10, 0xa0, RZ ;  /* 0x000000a00a1a7810 */ /* 0x000fe40007ffe0ff */
[----:B------:R-:W-:Y:S02]  /*df30*/  FSEL R93, R93, -INF , !P5 ;  /* 0xff8000005d5d7808 */ /* 0x000fe40006800000 */
[----:B------:R-:W-:Y:S02]  /*df40*/  FSEL R95, R95, -INF , !P5 ;  /* 0xff8000005f5f7808 */ /* 0x000fe40006800000 */
[----:B------:R-:W-:Y:S02]  /*df50*/  FMNMX R18, R84, R19, !PT ;  /* 0x0000001354127209 */ /* 0x000fe40007800000 */
[----:B------:R-:W-:Y:S02]  /*df60*/  FMNMX R22, R86, R201, !PT ;  /* 0x000000c956167209 */ /* 0x000fe40007800000 */
[----:B------:R-:W-:-:S02]  /*df70*/  ISETP.GE.AND P5, PT, R26, UR15, PT ;  /* 0x0000000f1a007c0c */ /* 0x000fc4000bfa6270 */
[----:B------:R-:W-:Y:S02]  /*df80*/  IADD3 R26, R10, 0xa1, RZ ;  /* 0x000000a10a1a7810 */ /* 0x000fe40007ffe0ff */
        /* <DEDUP_REMOVED lines=80> */
[----:B------:R-:W-:Y:S02]  /*e490*/  FSEL R120, R120, -INF , !P3 ;  /* 0xff80000078787808 */ /* 0x000fe40005800000 */
[----:B------:R-:W-:Y:S02]  /*e4a0*/  FSEL R122, R122, -INF , !P3 ;  /* 0xff8000007a7a7808 */ /* 0x000fe40005800000 */
[----:B------:R-:W-:Y:S02]  /*e4b0*/  FMNMX R19, R117, R18, !PT ;  /* 0x0000001275137209 */ /* 0x000fe40007800000 */
[----:B------:R-:W-:Y:S02]  /*e4c0*/  FMNMX R201, R119, R22, !PT ;  /* 0x0000001677c97209 */ /* 0x000fe40007800000 */
[----:B------:R-:W-:Y:S01]  /*e4d0*/  ISETP.GE.AND P3, PT, R26, UR15, PT ;  /* 0x0000000f1a007c0c */ /* 0x000fe2000bf66270 */
[----:B------:R-:W-:Y:S01]  /*e4e0*/  VIADD R26, R10, 0xd8 ;  /* 0x000000d80a1a7836 */ /* 0x000fe20000000000 */
[----:B------:R-:W-:-:S02]  /*e4f0*/  FSEL R121, R121, -INF , !P6 ;  /* 0xff80000079797808 */ /* 0x000fc40007000000 */
[----:B------:R-:W-:Y:S02]  /*e500*/  FSEL R123, R123, -INF , !P6 ;  /* 0xff8000007b7b7808 */ /* 0x000fe40007000000 */
[----:B------:R-:W-:Y:S02]  /*e510*/  FMNMX R18, R120, R19, !PT ;  /* 0x0000001378127209 */ /* 0x000fe40007800000 */
[----:B------:R-:W-:Y:S02]  /*e520*/  FMNMX R22, R122, R201, !PT ;  /* 0x000000c97a167209 */ /* 0x000fe40007800000 */
[----:B------:R-:W-:Y:S02]  /*e530*/  ISETP.GE.AND P6, PT, R26, UR15, PT ;  /* 0x0000000f1a007c0c */ /* 0x000fe4000bfc6270 */
[----:B------:R-:W-:Y:S02]  /*e540*/  FSEL R124, R124, -INF , !P5 ;  /* 0xff8000007c7c7808 */ /* 0x000fe40006800000 */
[----:B------:R-:W-:-:S02]  /*e550*/  FSEL R126, R126, -INF , !P5 ;  /* 0xff8000007e7e7808 */ /* 0x000fc40006800000 */
[----:B------:R-:W-:Y:S02]  /*e560*/  FMNMX R19, R121, R18, !PT ;  /* 0x0000001279137209 */ /* 0x000fe40007800000 */
[----:B------:R-:W-:Y:S02]  /*e570*/  FMNMX R201, R123, R22, !PT ;  /* 0x000000167bc97209 */ /* 0x000fe40007800000 */
[----:B------:R-:W-:Y:S02]  /*e580*/  IADD3 R26, R10, 0xd9, RZ ;  /* 0x000000d90a1a7810 */ /* 0x000fe40007ffe0ff */
[----:B------:R-:W-:Y:S02]  /*e590*/  FSEL R125, R125, -INF , !P2 ;  /* 0xff8000007d7d7808 */ /* 0x000fe40005000000 */
[----:B------:R-:W-:Y:S02]  /*e5a0*/  FSEL R127, R127, -INF , !P2 ;  /* 0xff8000007f7f7808 */ /* 0x000fe40005000000 */
[----:B------:R-:W-:-:S02]  /*e5b0*/  FMNMX R18, R124, R19, !PT ;  /* 0x000000137c127209 */ /* 0x000fc40007800000 */
[----:B------:R-:W-:Y:S02]  /*e5c0*/  FMNMX R22, R126, R201, !PT ;  /* 0x000000c97e167209 */ /* 0x000fe40007800000 */
[----:B------:R-:W-:Y:S02]  /*e5d0*/  ISETP.GE.AND P5, PT, R26, UR15, PT ;  /* 0x0000000f1a007c0c */ /* 0x000fe4000bfa6270 */
[----:B------:R-:W-:Y:S02]  /*e5e0*/  IADD3 R26, R10, 0xe0, RZ ;  /* 0x000000e00a1a7810 */ /* 0x000fe40007ffe0ff */
[----:B------:R-:W-:Y:S02]  /*e5f0*/  FSEL R128, R128, -INF , !P4 ;  /* 0xff80000080807808 */ /* 0x000fe40006000000 */
[----:B------:R-:W-:Y:S02]  /*e600*/  FSEL R130, R130, -INF , !P4 ;  /* 0xff80000082827808 */ /* 0x000fe40006000000 */
[----:B------:R-:W-:-:S02]  /*e610*/  FMNMX R19, R125, R18, !PT ;  /* 0x000000127d137209 */ /* 0x000fc40007800000 */
[----:B------:R-:W-:Y:S02]  /*e620*/  FMNMX R201, R127, R22, !PT ;  /* 0x000000167fc97209 */ /* 0x000fe40007800000 */
[----:B------:R-:W-:Y:S01]  /*e630*/  ISETP.GE.AND P2, PT, R26, UR15, PT ;  /* 0x0000000f1a007c0c */ /* 0x000fe2000bf46270 */
[----:B------:R-:W-:Y:S01]  /*e640*/  VIADD R26, R10, 0xe1 ;  /* 0x000000e10a1a7836 */ /* 0x000fe20000000000 */
[----:B------:R-:W-:Y:S02]  /*e650*/  FSEL R129, R129, -INF , !P3 ;  /* 0xff80000081817808 */ /* 0x000fe40005800000 */
[----:B------:R-:W-:Y:S02]  /*e660*/  FSEL R131, R131, -INF , !P3 ;  /* 0xff80000083837808 */ /* 0x000fe40005800000 */
[----:B------:R-:W-:Y:S02]  /*e670*/  FMNMX R18, R128, R19, !PT ;  /* 0x0000001380127209 */ /* 0x000fe40007800000 */
[----:B------:R-:W-:-:S02]  /*e680*/  FMNMX R22, R130, R201, !PT ;  /* 0x000000c982167209 */ /* 0x000fc40007800000 */
[----:B------:R-:W-:Y:S02]  /*e690*/  ISETP.GE.AND P4, PT, R26, UR15, PT ;  /* 0x0000000f1a007c0c */ /* 0x000fe4000bf86270 */
[----:B------:R-:W-:Y:S02]  /*e6a0*/  FSEL R132, R132, -INF , !P6 ;  /* 0xff80000084847808 */ /* 0x000fe40007000000 */
[----:B------:R-:W-:Y:S02]  /*e6b0*/  FSEL R134, R134, -INF , !P6 ;  /* 0xff80000086867808 */ /* 0x000fe40007000000 */
        /* <DEDUP_REMOVED lines=26> */
[----:B------:R-:W-:Y:S02]  /*e860*/  FMNMX R18, R140, R19, !PT ;  /* 0x000000138c127209 */ /* 0x000fe40007800000 */
[----:B------:R-:W-:-:S02]  /*e870*/  FSEL R143, R143, -INF , !P6 ;  /* 0xff8000008f8f7808 */ /* 0x000fc40007000000 */
[----:B------:R-:W-:Y:S02]  /*e880*/  FMNMX R22, R142, R201, !PT ;  /* 0x000000c98e167209 */ /* 0x000fe40007800000 */
[----:B------:R-:W-:Y:S02]  /*e890*/  ISETP.GE.AND P2, PT, R26, UR15, PT ;  /* 0x0000000f1a007c0c */ /* 0x000fe4000bf46270 */
[----:B------:R-:W-:Y:S02]  /*e8a0*/  IADD3 R26, R10, 0xf8, RZ ;  /* 0x000000f80a1a7810 */ /* 0x000fe40007ffe0ff */
[----:B------:R-:W-:Y:S02]  /*e8b0*/  FSEL R144, R144, -INF , !P5 ;  /* 0xff80000090907808 */ /* 0x000fe40006800000 */
[----:B------:R-:W-:Y:S02]  /*e8c0*/  FMNMX R19, R141, R18, !PT ;  /* 0x000000128d137209 */ /* 0x000fe40007800000 */
[----:B------:R-:W-:-:S02]  /*e8d0*/  FSEL R146, R146, -INF , !P5 ;  /* 0xff80000092927808 */ /* 0x000fc40006800000 */
[----:B------:R-:W-:Y:S02]  /*e8e0*/  FMNMX R201, R143, R22, !PT ;  /* 0x000000168fc97209 */ /* 0x000fe40007800000 */
[----:B------:R-:W-:Y:S01]  /*e8f0*/  ISETP.GE.AND P4, PT, R26, UR15, PT ;  /* 0x0000000f1a007c0c */ /* 0x000fe2000bf86270 */
[----:B------:R-:W-:Y:S01]  /*e900*/  VIADD R26, R10, 0xf9 ;  /* 0x000000f90a1a7836 */ /* 0x000fe20000000000 */
[----:B------:R-:W-:Y:S02]  /*e910*/  FSEL R145, R145, -INF , !P2 ;  /* 0xff80000091917808 */ /* 0x000fe40005000000 */
[----:B------:R-:W-:Y:S02]  /*e920*/  FMNMX R18, R144, R19, !PT ;  /* 0x0000001390127209 */ /* 0x000fe40007800000 */
[----:B------:R-:W-:Y:S02]  /*e930*/  FSEL R147, R147, -INF , !P2 ;  /* 0xff80000093937808 */ /* 0x000fe40005000000 */
[----:B------:R-:W-:-:S02]  /*e940*/  FMNMX R22, R146, R201, !PT ;  /* 0x000000c992167209 */ /* 0x000fc40007800000 */
[----:B------:R-:W-:Y:S02]  /*e950*/  ISETP.GE.AND P3, PT, R26, UR15, PT ;  /* 0x0000000f1a007c0c */ /* 0x000fe4000bf66270 */
[----:B------:R-:W-:Y:S02]  /*e960*/  FSEL R148, R148, -INF , !P4 ;  /* 0xff80000094947808 */ /* 0x000fe40006000000 */
[----:B------:R-:W-:Y:S02]  /*e970*/  FMNMX R19, R145, R18, !PT ;  /* 0x0000001291137209 */ /* 0x000fe40007800000 */
[----:B------:R-:W-:Y:S02]  /*e980*/  FSEL R150, R150, -INF , !P4 ;  /* 0xff80000096967808 */ /* 0x000fe40006000000 */
[----:B------:R-:W-:Y:S02]  /*e990*/  FMNMX R201, R147, R22, !PT ;  /* 0x0000001693c97209 */ /* 0x000fe40007800000 */
[----:B------:R-:W-:-:S02]  /*e9a0*/  FSEL R149, R149, -INF , !P3 ;  /* 0xff80000095957808 */ /* 0x000fc40005800000 */
[----:B------:R-:W-:Y:S02]  /*e9b0*/  FMNMX R18, R148, R19, !PT ;  /* 0x0000001394127209 */ /* 0x000fe40007800000 */
[----:B------:R-:W-:Y:S02]  /*e9c0*/  FSEL R151, R151, -INF , !P3 ;  /* 0xff80000097977808 */ /* 0x000fe40005800000 */
[----:B------:R-:W-:Y:S02]  /*e9d0*/  FMNMX R26, R150, R201, !PT ;  /* 0x000000c9961a7209 */ /* 0x000fe40007800000 */
[----:B------:R-:W-:Y:S02]  /*e9e0*/  FMNMX R22, R149, R18, !PT ;  /* 0x0000001295167209 */ /* 0x000fe40007800000 */
[----:B------:R-:W-:Y:S02]  /*e9f0*/  FMNMX R26, R151, R26, !PT ;  /* 0x0000001a971a7209 */ /* 0x000fe40007800000 */
[----:B------:R-:W-:Y:S01]  /*ea00*/  LEA R206, R15, R2, 0x3 ;  /* 0x000000020fce7211 */ /* 0x000fe200078e18ff */
[----:B------:R-:W1:Y:S01]  /*ea10*/  SHFL.BFLY PT, R19, R22, 0x1, 0x1f ;  /* 0x0c201f0016137f89 */ /* 0x000e6200000e0000 */
[----:B------:R-:W-:-:S03]  /*ea20*/  SHF.L.U32 R203, R3, 0x1f, RZ ;  /* 0x0000001f03cb7819 */ /* 0x000fc600000006ff */
[----:B------:R-:W2:Y:S01]  /*ea30*/  SHFL.BFLY PT, R201, R26, 0x1, 0x1f ;  /* 0x0c201f001ac97f89 */ /* 0x000ea200000e0000 */
[----:B-1----:R-:W-:Y:S02]  /*ea40*/  FMNMX R200, R22, R19, !PT ;  /* 0x0000001316c87209 */ /* 0x002fe40007800000 */
[----:B------:R-:W-:Y:S02]  /*ea50*/  LEA R22, R6, R11, 0x3 ;  /* 0x0000000b06167211 */ /* 0x000fe400078e18ff */
[----:B--2---:R-:W-:Y:S01]  /*ea60*/  FMNMX R201, R26, R201, !PT ;  /* 0x000000c91ac97209 */ /* 0x004fe20007800000 */
[----:B------:R-:W1:Y:S01]  /*ea70*/  SHFL.BFLY PT, R19, R200, 0x2, 0x1f ;  /* 0x0c401f00c8137f89 */ /* 0x000e6200000e0000 */
[----:B------:R-:W-:-:S03]  /*ea80*/  PRMT R22, RZ, 0x654, R22 ;  /* 0x00000654ff167816 */ /* 0x000fc60000000016 */
[----:B------:R-:W2:Y:S01]  /*ea90*/  SHFL.BFLY PT, R18, R201, 0x2, 0x1f ;  /* 0x0c401f00c9127f89 */ /* 0x000ea200000e0000 */
[----:B------:R3:W-:Y:S01]  /*eaa0*/  SYNCS.ARRIVE.TRANS64.RED.A1T0 RZ, [R22+URZ], RZ ;  /* 0x000000ff16ff79a7 */ /* 0x0007e2000810043f */
[----:B------:R-:W4:Y:S01]  /*eab0*/  SYNCS.PHASECHK.TRANS64.TRYWAIT P6, [R206+URZ+0x33000], R203 ;  /* 0x033000cbce0075a7 */ /* 0x000f2200080c017f */
[----:B-1----:R-:W-:Y:S02]  /*eac0*/  FMNMX R19, R200, R19, !PT ;  /* 0x00000013c8137209 */ /* 0x002fe40007800000 */
[----:B--2---:R-:W-:Y:S02]  /*ead0*/  FMNMX R18, R201, R18, !PT ;  /* 0x00000012c9127209 */ /* 0x004fe40007800000 */
[C---:B------:R-:W-:Y:S02]  /*eae0*/  FSETP.NEU.AND P2, PT, R19.reuse, -INF , PT ;  /* 0xff8000001300780b */ /* 0x040fe40003f4d000 */
[----:B------:R-:W-:Y:S02]  /*eaf0*/  FSETP.NEU.AND P3, PT, R18, -INF , PT ;  /* 0xff8000001200780b */ /* 0x000fe40003f6d000 */
[----:B------:R-:W-:-:S02]  /*eb00*/  FSEL R204, R19, RZ, P2 ;  /* 0x000000ff13cc7208 */ /* 0x000fc40001000000 */
[----:B------:R-:W-:-:S03]  /*eb10*/  FSEL R205, R18, RZ, P3 ;  /* 0x000000ff12cd7208 */ /* 0x000fc60001800000 */
[----:B------:R-:W-:Y:S02]  /*eb20*/  FADD R21, -R204, R21 ;  /* 0x00000015cc157221 */ /* 0x000fe40000000100 */
[C---:B------:R-:W-:Y:S01]  /*eb30*/  FADD R20, -R205.reuse, R20 ;  /* 0x00000014cd147221 */ /* 0x040fe20000000100 */
[----:B---3--:R-:W-:Y:S01]  /*eb40*/  FMUL R22, R205, UR14 ;  /* 0x0000000ecd167c20 */ /* 0x008fe20008400000 */
[----:B------:R-:W-:Y:S02]  /*eb50*/  FMUL R21, R21, UR14 ;  /* 0x0000000e15157c20 */ /* 0x000fe40008400000 */
[----:B------:R-:W-:Y:S01]  /*eb60*/  FMUL R20, R20, UR14 ;  /* 0x0000000e14147c20 */ /* 0x000fe20008400000 */
[--C-:B------:R-:W-:Y:S01]  /*eb70*/  FFMA R202, R23, UR14, -R22.reuse ;  /* 0x0000000e17ca7c23 */ /* 0x100fe20008000816 */
[--C-:B------:R-:W-:Y:S01]  /*eb80*/  FFMA R27, R27, UR14, -R22.reuse ;  /* 0x0000000e1b1b7c23 */ /* 0x100fe20008000816 */
[----:B------:R-:W-:Y:S01]  /*eb90*/  FSETP.GEU.AND P4, PT, R21, -126, PT ;  /* 0xc2fc00001500780b */ /* 0x000fe20003f8e000 */
[----:B------:R-:W-:Y:S01]  /*eba0*/  FFMA R26, R30, UR14, -R22 ;  /* 0x0000000e1e1a7c23 */ /* 0x000fe20008000816 */
[----:B------:R-:W-:-:S02]  /*ebb0*/  FSETP.GEU.AND P5, PT, R20, -126, PT ;  /* 0xc2fc00001400780b */ /* 0x000fc40003fae000 */
[----:B------:R-:W-:Y:S02]  /*ebc0*/  FSETP.GEU.AND P2, PT, R202, -126, PT ;  /* 0xc2fc0000ca00780b */ /* 0x000fe40003f4e000 */
[----:B------:R-:W-:-:S07]  /*ebd0*/  FSETP.GEU.AND P3, PT, R27, -126, PT ;  /* 0xc2fc00001b00780b */ /* 0x000fce0003f6e000 */
[----:B------:R-:W-:Y:S02]  /*ebe0*/  @!P4 FMUL R21, R21, 0.5 ;  /* 0x3f0000001515c820 */ /* 0x000fe40000400000 */
[----:B------:R-:W-:Y:S02]  /*ebf0*/  @!P5 FMUL R20, R20, 0.5 ;  /* 0x3f0000001414d820 */ /* 0x000fe40000400000 */
[----:B------:R1:W2:Y:S01]  /*ec00*/  MUFU.EX2 R200, R21 ;  /* 0x0000001500c87308 */ /* 0x0002a20000000800 */
[----:B------:R-:W-:-:S07]  /*ec10*/  @!P2 FMUL R202, R202, 0.5 ;  /* 0x3f000000cacaa820 */ /* 0x000fce0000400000 */
[----:B------:R1:W3:Y:S01]  /*ec20*/  MUFU.EX2 R201, R20 ;  /* 0x0000001400c97308 */ /* 0x0002e20000000800 */
[----:B----4-:R-:W-:Y:S05]  /*ec30*/  @!P6 BRA `(.L_x_44) ;  /* 0x0000005c007ce947 */ /* 0x010fea0003800000 */
.L_x_88:
[----:B------:R-:W-:Y:S05]  /*ec40*/  BSYNC B0 ;  /* 0x0000000000007941 */ /* 0x000fea0003800000 */
.L_x_43:
[----:B------:R-:W-:Y:S01]  /*ec50*/  FSETP.GEU.AND P6, PT, R26, -126, PT ;  /* 0xc2fc00001a00780b */ /* 0x000fe20003fce000 */
[----:B------:R-:W-:Y:S01]  /*ec60*/  @!P3 FMUL R27, R27, 0.5 ;  /* 0x3f0000001b1bb820 */ /* 0x000fe20000400000 */
[----:B-1----:R-:W-:Y:S01]  /*ec70*/  FFMA R20, R31, UR14, -R22 ;  /* 0x0000000e1f147c23 */ /* 0x002fe20008000816 */
[----:B------:R-:W1:Y:S01]  /*ec80*/  MUFU.EX2 R202, R202 ;  /* 0x000000ca00ca7308 */ /* 0x000e620000000800 */
[----:B------:R-:W-:Y:S01]  /*ec90*/  FMUL R23, R204, UR14 ;  /* 0x0000000ecc177c20 */ /* 0x000fe20008400000 */
[----:B--2---:R-:W-:Y:S01]  /*eca0*/  @!P4 FMUL R200, R200, R200 ;  /* 0x000000c8c8c8c220 */ /* 0x004fe20000400000 */
[----:B---3--:R-:W-:Y:S01]  /*ecb0*/  @!P5 FMUL R201, R201, R201 ;  /* 0x000000c9c9c9d220 */ /* 0x008fe20000400000 */
[----:B------:R-:W-:Y:S01]  /*ecc0*/  FSETP.GEU.AND P4, PT, R20, -126, PT ;  /* 0xc2fc00001400780b */ /* 0x000fe20003f8e000 */
[--C-:B------:R-:W-:Y:S01]  /*ecd0*/  FFMA R204, R28, UR14, -R23.reuse ;  /* 0x0000000e1ccc7c23 */ /* 0x100fe20008000817 */
[--C-:B----4-:R-:W-:Y:S01]  /*ece0*/  FFMA R203, R29, UR14, -R23.reuse ;  /* 0x0000000e1dcb7c23 */ /* 0x110fe20008000817 */
[--C-:B------:R-:W-:Y:S01]  /*ecf0*/  FFMA R24, R24, UR14, -R23.reuse ;  /* 0x0000000e18187c23 */ /* 0x100fe20008000817 */
[----:B------:R-:W2:Y:S01]  /*ed00*/  MUFU.EX2 R30, R27 ;  /* 0x0000001b001e7308 */ /* 0x000ea20000000800 */
[----:B------:R-:W-:Y:S01]  /*ed10*/  FFMA R25, R25, UR14, -R23 ;  /* 0x0000000e19197c23 */ /* 0x000fe20008000817 */
[----:B------:R-:W-:Y:S01]  /*ed20*/  @!P6 FMUL R26, R26, 0.5 ;  /* 0x3f0000001a1ae820 */ /* 0x000fe20000400000 */
[----:B------:R-:W-:Y:S01]  /*ed30*/  MOV R21, 0x80000020 ;  /* 0x8000002000157802 */ /* 0x000fe20000000f00 */
[----:B------:R-:W-:Y:S05]  /*ed40*/  WARPSYNC.ALL ;  /* 0x0000000000007948 */ /* 0x000fea0003800000 */
[----:B------:R-:W3:Y:S01]  /*ed50*/  MUFU.EX2 R31, R26 ;  /* 0x0000001a001f7308 */ /* 0x000ee20000000800 */
[----:B-1----:R-:W-:Y:S01]  /*ed60*/  @!P2 FMUL R202, R202, R202 ;  /* 0x000000cacacaa220 */ /* 0x002fe20000400000 */
[----:B------:R-:W-:Y:S01]  /*ed70*/  FSETP.GEU.AND P5, PT, R24, -126, PT ;  /* 0xc2fc00001800780b */ /* 0x000fe20003fae000 */
[----:B------:R-:W-:Y:S01]  /*ed80*/  @!P4 FMUL R20, R20, 0.5 ;  /* 0x3f0000001414c820 */ /* 0x000fe20000400000 */
[----:B------:R-:W-:Y:S01]  /*ed90*/  FSETP.GEU.AND P2, PT, R25, -126, PT ;  /* 0xc2fc00001900780b */ /* 0x000fe20003f4e000 */
[-C--:B------:R-:W-:Y:S01]  /*eda0*/  FMUL R152, R152, R200.reuse ;  /* 0x000000c898987220 */ /* 0x080fe20000400000 */
[----:B------:R-:W-:Y:S01]  /*edb0*/  R2UR UR7, R21 ;  /* 0x00000000150772ca */ /* 0x000fe200000e0000 */
[----:B------:R-:W-:Y:S01]  /*edc0*/  FMUL R153, R153, R200 ;  /* 0x000000c899997220 */ /* 0x000fe20000400000 */
[----:B--2---:R-:W-:Y:S01]  /*edd0*/  @!P3 FMUL R30, R30, R30 ;  /* 0x0000001e1e1eb220 */ /* 0x004fe20000400000 */
[----:B------:R-:W-:Y:S01]  /*ede0*/  FSETP.GEU.AND P3, PT, R204, -126, PT ;  /* 0xc2fc0000cc00780b */ /* 0x000fe20003f6e000 */
[----:B------:R1:W2:Y:S01]  /*edf0*/  MUFU.EX2 R28, R20 ;  /* 0x00000014001c7308 */ /* 0x0002a20000000800 */
[-C--:B------:R-:W-:Y:S01]  /*ee00*/  FMUL R156, R156, R200.reuse ;  /* 0x000000c89c9c7220 */ /* 0x080fe20000400000 */
[-C--:B------:R-:W-:Y:S01]  /*ee10*/  FMUL R157, R157, R200.reuse ;  /* 0x000000c89d9d7220 */ /* 0x080fe20000400000 */
[-C--:B------:R-:W-:Y:S01]  /*ee20*/  FMUL R160, R160, R200.reuse ;  /* 0x000000c8a0a07220 */ /* 0x080fe20000400000 */
[-C--:B------:R-:W-:Y:S01]  /*ee30*/  FMUL R161, R161, R200.reuse ;  /* 0x000000c8a1a17220 */ /* 0x080fe20000400000 */
[----:B------:R-:W-:Y:S01]  /*ee40*/  @!P5 FMUL R24, R24, 0.5 ;  /* 0x3f0000001818d820 */ /* 0x000fe20000400000 */
[----:B------:R-:W-:Y:S01]  /*ee50*/  FMUL R164, R164, R200 ;  /* 0x000000c8a4a47220 */ /* 0x000fe20000400000 */
[----:B---3--:R-:W-:Y:S01]  /*ee60*/  @!P6 FMUL R31, R31, R31 ;  /* 0x0000001f1f1fe220 */ /* 0x008fe20000400000 */
[----:B------:R-:W-:Y:S01]  /*ee70*/  FSETP.GEU.AND P6, PT, R203, -126, PT ;  /* 0xc2fc0000cb00780b */ /* 0x000fe20003fce000 */
[----:B------:R-:W-:Y:S01]  /*ee80*/  @!P2 FMUL R25, R25, 0.5 ;  /* 0x3f0000001919a820 */ /* 0x000fe20000400000 */
[----:B------:R-:W3:Y:S01]  /*ee90*/  MUFU.EX2 R205, R24 ;  /* 0x0000001800cd7308 */ /* 0x000ee20000000800 */
[----:B-1----:R-:W-:-:S02]  /*eea0*/  IMAD.U32 R20, RZ, RZ, UR23 ;  /* 0x00000017ff147e24 */ /* 0x002fc4000f8e00ff */
[----:B------:R-:W-:Y:S01]  /*eeb0*/  @!P3 FMUL R204, R204, 0.5 ;  /* 0x3f000000ccccb820 */ /* 0x000fe20000400000 */
[-C--:B------:R-:W-:Y:S01]  /*eec0*/  FMUL R165, R165, R200.reuse ;  /* 0x000000c8a5a57220 */ /* 0x080fe20000400000 */
[-C--:B------:R-:W-:Y:S01]  /*eed0*/  FMUL R168, R168, R200.reuse ;  /* 0x000000c8a8a87220 */ /* 0x080fe20000400000 */
[----:B------:R-:W-:Y:S02]  /*eee0*/  IMAD R20, R15, 0xc00, R20 ;  /* 0x00000c000f147824 */ /* 0x000fe400078e0214 */
[----:B------:R-:W-:Y:S01]  /*eef0*/  FMUL R169, R169, R200 ;  /* 0x000000c8a9a97220 */ /* 0x000fe20000400000 */
[----:B--2---:R-:W-:Y:S01]  /*ef00*/  @!P4 FMUL R28, R28, R28 ;  /* 0x0000001c1c1cc220 */ /* 0x004fe20000400000 */
[----:B------:R-:W1:Y:S01]  /*ef10*/  MUFU.EX2 R29, R25 ;  /* 0x00000019001d7308 */ /* 0x000e620000000800 */
[-C--:B------:R-:W-:Y:S01]  /*ef20*/  FMUL R172, R172, R200.reuse ;  /* 0x000000c8acac7220 */ /* 0x080fe20000400000 */
[----:B------:R-:W-:Y:S01]  /*ef30*/  R2UR UR6, R20 ;  /* 0x00000000140672ca */ /* 0x000fe200000e0000 */
[----:B------:R-:W-:Y:S01]  /*ef40*/  @!P6 FMUL R203, R203, 0.5 ;  /* 0x3f000000cbcbe820 */ /* 0x000fe20000400000 */
[-C--:B------:R-:W-:Y:S01]  /*ef50*/  FMUL R173, R173, R200.reuse ;  /* 0x000000c8adad7220 */ /* 0x080fe20000400000 */
[-C--:B------:R-:W-:Y:S01]  /*ef60*/  FMUL R176, R176, R200.reuse ;  /* 0x000000c8b0b07220 */ /* 0x080fe20000400000 */
[-C--:B------:R-:W-:Y:S01]  /*ef70*/  FMUL R177, R177, R200.reuse ;  /* 0x000000c8b1b17220 */ /* 0x080fe20000400000 */
[-C--:B------:R-:W-:Y:S01]  /*ef80*/  FMUL R180, R180, R200.reuse ;  /* 0x000000c8b4b47220 */ /* 0x080fe20000400000 */
[----:B------:R-:W2:Y:S01]  /*ef90*/  MUFU.EX2 R204, R204 ;  /* 0x000000cc00cc7308 */ /* 0x000ea20000000800 */
[----:B---3--:R-:W-:Y:S01]  /*efa0*/  @!P5 FMUL R205, R205, R205 ;  /* 0x000000cdcdcdd220 */ /* 0x008fe20000400000 */
[-C--:B------:R-:W-:Y:S01]  /*efb0*/  FMUL R181, R181, R200.reuse ;  /* 0x000000c8b5b57220 */ /* 0x080fe20000400000 */
[-C--:B------:R-:W-:Y:S01]  /*efc0*/  FMUL R184, R184, R200.reuse ;  /* 0x000000c8b8b87220 */ /* 0x080fe20000400000 */
[-C--:B------:R-:W-:Y:S01]  /*efd0*/  FMUL R185, R185, R200.reuse ;  /* 0x000000c8b9b97220 */ /* 0x080fe20000400000 */
[-C--:B------:R-:W-:Y:S01]  /*efe0*/  FMUL R188, R188, R200.reuse ;  /* 0x000000c8bcbc7220 */ /* 0x080fe20000400000 */
[-C--:B------:R-:W-:Y:S01]  /*eff0*/  FMUL R189, R189, R200.reuse ;  /* 0x000000c8bdbd7220 */ /* 0x080fe20000400000 */
[-C--:B------:R-:W-:Y:S01]  /*f000*/  FMUL R192, R192, R200.reuse ;  /* 0x000000c8c0c07220 */ /* 0x080fe20000400000 */
[----:B------:R-:W3:Y:S01]  /*f010*/  MUFU.EX2 R203, R203 ;  /* 0x000000cb00cb7308 */ /* 0x000ee20000000800 */
[----:B-1----:R-:W-:Y:S01]  /*f020*/  @!P2 FMUL R29, R29, R29 ;  /* 0x0000001d1d1da220 */ /* 0x002fe20000400000 */
[-C--:B------:R-:W-:Y:S01]  /*f030*/  FMUL R193, R193, R200.reuse ;  /* 0x000000c8c1c17220 */ /* 0x080fe20000400000 */
[-C--:B------:R-:W-:Y:S01]  /*f040*/  FMUL R196, R196, R200.reuse ;  /* 0x000000c8c4c47220 */ /* 0x080fe20000400000 */
[----:B------:R-:W-:Y:S01]  /*f050*/  FMUL R197, R197, R200 ;  /* 0x000000c8c5c57220 */ /* 0x000fe20000400000 */
[-C--:B------:R-:W-:Y:S01]  /*f060*/  FMUL R154, R154, R201.reuse ;  /* 0x000000c99a9a7220 */ /* 0x080fe20000400000 */
[-C--:B------:R-:W-:Y:S01]  /*f070*/  FMUL R155, R155, R201.reuse ;  /* 0x000000c99b9b7220 */ /* 0x080fe20000400000 */
[-C--:B------:R-:W-:Y:S01]  /*f080*/  FMUL R158, R158, R201.reuse ;  /* 0x000000c99e9e7220 */ /* 0x080fe20000400000 */
[-C--:B------:R-:W-:Y:S01]  /*f090*/  FMUL R159, R159, R201.reuse ;  /* 0x000000c99f9f7220 */ /* 0x080fe20000400000 */
[----:B--2---:R-:W-:Y:S01]  /*f0a0*/  @!P3 FMUL R204, R204, R204 ;  /* 0x000000ccccccb220 */ /* 0x004fe20000400000 */
[-C--:B------:R-:W-:Y:S01]  /*f0b0*/  FMUL R162, R162, R201.reuse ;  /* 0x000000c9a2a27220 */ /* 0x080fe20000400000 */
[-C--:B------:R-:W-:Y:S01]  /*f0c0*/  FMUL R163, R163, R201.reuse ;  /* 0x000000c9a3a37220 */ /* 0x080fe20000400000 */
[-C--:B------:R-:W-:Y:S01]  /*f0d0*/  FMUL R166, R166, R201.reuse ;  /* 0x000000c9a6a67220 */ /* 0x080fe20000400000 */
[-C--:B------:R-:W-:Y:S01]  /*f0e0*/  FMUL R167, R167, R201.reuse ;  /* 0x000000c9a7a77220 */ /* 0x080fe20000400000 */
[-C--:B------:R-:W-:Y:S01]  /*f0f0*/  FMUL R170, R170, R201.reuse ;  /* 0x000000c9aaaa7220 */ /* 0x080fe20000400000 */
[-C--:B------:R-:W-:Y:S01]  /*f100*/  FMUL R171, R171, R201.reuse ;  /* 0x000000c9abab7220 */ /* 0x080fe20000400000 */
[----:B------:R-:W-:Y:S01]  /*f110*/  FMUL R174, R174, R201 ;  /* 0x000000c9aeae7220 */ /* 0x000fe20000400000 */
[----:B---3--:R-:W-:Y:S01]  /*f120*/  @!P6 FMUL R203, R203, R203 ;  /* 0x000000cbcbcbe220 */ /* 0x008fe20000400000 */
        /* <DEDUP_REMOVED lines=12> */
[----:B------:R-:W-:Y:S01]  /*f1f0*/  FMUL R199, R199, R201 ;  /* 0x000000c9c7c77220 */ /* 0x000fe20000400000 */
[----:B------:R-:W-:Y:S01]  /*f200*/  F2FP.F16.F32.PACK_AB R25, R30, R202 ;  /* 0x000000ca1e19723e */ /* 0x000fe200000000ff */
[--C-:B------:R-:W-:Y:S01]  /*f210*/  FFMA R206, R32, UR14, -R23.reuse ;  /* 0x0000000e20ce7c23 */ /* 0x100fe20008000817 */
[----:B------:R-:W-:Y:S01]  /*f220*/  F2FP.F16.F32.PACK_AB R27, R28, R31 ;  /* 0x0000001f1c1b723e */ /* 0x000fe200000000ff */
[--C-:B------:R-:W-:Y:S01]  /*f230*/  FFMA R32, R33, UR14, -R23.reuse ;  /* 0x0000000e21207c23 */ /* 0x100fe20008000817 */
[----:B------:R-:W-:Y:S01]  /*f240*/  F2FP.F16.F32.PACK_AB R24, R29, R205 ;  /* 0x000000cd1d18723e */ /* 0x000fe200000000ff */
[--C-:B------:R-:W-:Y:S01]  /*f250*/  FFMA R33, R34, UR14, -R22.reuse ;  /* 0x0000000e22217c23 */ /* 0x100fe20008000816 */
[----:B------:R-:W-:Y:S01]  /*f260*/  F2FP.F16.F32.PACK_AB R26, R203, R204 ;  /* 0x000000cccb1a723e */ /* 0x000fe200000000ff */
[--C-:B------:R-:W-:Y:S01]  /*f270*/  FFMA R34, R35, UR14, -R22.reuse ;  /* 0x0000000e23227c23 */ /* 0x100fe20008000816 */
[----:B------:R-:W-:Y:S01]  /*f280*/  FSETP.GEU.AND P5, PT, R32, -126, PT ;  /* 0xc2fc00002000780b */ /* 0x000fe20003fae000 */
[--C-:B------:R-:W-:Y:S01]  /*f290*/  FFMA R35, R36, UR14, -R23.reuse ;  /* 0x0000000e24237c23 */ /* 0x100fe20008000817 */
[----:B------:R-:W-:Y:S01]  /*f2a0*/  WARPGROUP.ARRIVE ;  /* 0x00000000000079c5 */ /* 0x000fe20000000000 */
[----:B------:R-:W-:Y:S01]  /*f2b0*/  FSETP.GEU.AND P6, PT, R33, -126, PT ;  /* 0xc2fc00002100780b */ /* 0x000fe20003fce000 */
[--C-:B------:R-:W-:Y:S01]  /*f2c0*/  FFMA R36, R39, UR14, -R22.reuse ;  /* 0x0000000e27247c23 */ /* 0x100fe20008000816 */
[----:B------:R-:W-:Y:S01]  /*f2d0*/  FSETP.GEU.AND P4, PT, R206, -126, PT ;  /* 0xc2fc0000ce00780b */ /* 0x000fe20003f8e000 */
[--C-:B------:R-:W-:Y:S01]  /*f2e0*/  FFMA R39, R40, UR14, -R23.reuse ;  /* 0x0000000e28277c23 */ /* 0x100fe20008000817 */
[----:B------:R-:W-:Y:S01]  /*f2f0*/  FSETP.GEU.AND P3, PT, R34, -126, PT ;  /* 0xc2fc00002200780b */ /* 0x000fe20003f6e000 */
[----:B------:R-:W-:Y:S01]  /*f300*/  HGMMA.64x96x16.F32 R152, R24, gdesc[UR4].tnspB, R152, gsb0 ;  /* 0x4160000418987df0 */ /* 0x000fe20008000898 */
[----:B------:R-:W-:Y:S01]  /*f310*/  FSETP.GEU.AND P2, PT, R35, -126, PT ;  /* 0xc2fc00002300780b */ /* 0x000fe20003f4e000 */
        /* <DEDUP_REMOVED lines=10> */
[----:B------:R-:W-:Y:S01]  /*f3c0*/  @!P3 FMUL R34, R34, 0.5 ;  /* 0x3f0000002222b820 */ /* 0x000fe20000400000 */
[--C-:B------:R-:W-:Y:S01]  /*f3d0*/  FFMA R46, R47, UR14, -R22.reuse ;  /* 0x0000000e2f2e7c23 */ /* 0x100fe20008000816 */
[----:B------:R-:W-:Y:S01]  /*f3e0*/  @!P2 FMUL R35, R35, 0.5 ;  /* 0x3f0000002323a820 */ /* 0x000fe20000400000 */
[--C-:B------:R-:W-:Y:S01]  /*f3f0*/  FFMA R47, R48, UR14, -R23.reuse ;  /* 0x0000000e302f7c23 */ /* 0x100fe20008000817 */
[--C-:B------:R-:W-:Y:S01]  /*f400*/  FFMA R48, R49, UR14, -R23.reuse ;  /* 0x0000000e31307c23 */ /* 0x100fe20008000817 */
[--C-:B------:R-:W-:Y:S01]  /*f410*/  FFMA R49, R50, UR14, -R22.reuse ;  /* 0x0000000e32317c23 */ /* 0x100fe20008000816 */
[--C-:B------:R-:W-:Y:S01]  /*f420*/  FFMA R50, R51, UR14, -R22.reuse ;  /* 0x0000000e33327c23 */ /* 0x100fe20008000816 */
[----:B------:R-:W2:Y:S01]  /*f430*/  MUFU.EX2 R33, R33 ;  /* 0x0000002100217308 */ /* 0x000ea20000000800 */
[--C-:B------:R-:W-:Y:S01]  /*f440*/  FFMA R51, R53, UR14, -R23.reuse ;  /* 0x0000000e35337c23 */ /* 0x100fe20008000817 */
[--C-:B------:R-:W-:Y:S01]  /*f450*/  FFMA R52, R52, UR14, -R23.reuse ;  /* 0x0000000e34347c23 */ /* 0x100fe20008000817 */
[--C-:B------:R-:W-:Y:S01]  /*f460*/  FFMA R54, R54, UR14, -R22.reuse ;  /* 0x0000000e36367c23 */ /* 0x100fe20008000816 */
[--C-:B------:R-:W-:Y:S01]  /*f470*/  FFMA R53, R55, UR14, -R22.reuse ;  /* 0x0000000e37357c23 */ /* 0x100fe20008000816 */
[--C-:B------:R-:W-:Y:S01]  /*f480*/  FFMA R55, R56, UR14, -R23.reuse ;  /* 0x0000000e38377c23 */ /* 0x100fe20008000817 */
[--C-:B------:R-:W-:Y:S01]  /*f490*/  FFMA R56, R57, UR14, -R23.reuse ;  /* 0x0000000e39387c23 */ /* 0x100fe20008000817 */
[--C-:B------:R-:W-:Y:S01]  /*f4a0*/  FFMA R57, R58, UR14, -R22.reuse ;  /* 0x0000000e3a397c23 */ /* 0x100fe20008000816 */
[----:B------:R-:W3:Y:S01]  /*f4b0*/  MUFU.EX2 R21, R206 ;  /* 0x000000ce00157308 */ /* 0x000ee20000000800 */
[----:B-1----:R-:W-:Y:S01]  /*f4c0*/  @!P5 FMUL R32, R32, R32 ;  /* 0x000000202020d220 */ /* 0x002fe20000400000 */
[--C-:B------:R-:W-:Y:S01]  /*f4d0*/  FFMA R58, R59, UR14, -R22.reuse ;  /* 0x0000000e3b3a7c23 */ /* 0x100fe20008000816 */
[--C-:B------:R-:W-:Y:S01]  /*f4e0*/  FFMA R59, R61, UR14, -R23.reuse ;  /* 0x0000000e3d3b7c23 */ /* 0x100fe20008000817 */
[--C-:B------:R-:W-:Y:S01]  /*f4f0*/  FFMA R61, R63, UR14, -R22.reuse ;  /* 0x0000000e3f3d7c23 */ /* 0x100fe20008000816 */
[--C-:B------:R-:W-:Y:S01]  /*f500*/  FFMA R63, R64, UR14, -R23.reuse ;  /* 0x0000000e403f7c23 */ /* 0x100fe20008000817 */
[--C-:B------:R-:W-:Y:S01]  /*f510*/  FFMA R64, R65, UR14, -R23.reuse ;  /* 0x0000000e41407c23 */ /* 0x100fe20008000817 */
[--C-:B------:R-:W-:Y:S01]  /*f520*/  FFMA R65, R66, UR14, -R22.reuse ;  /* 0x0000000e42417c23 */ /* 0x100fe20008000816 */
[----:B------:R-:W1:Y:S01]  /*f530*/  MUFU.EX2 R34, R34 ;  /* 0x0000002200227308 */ /* 0x000e620000000800 */
[----:B--2---:R-:W-:Y:S01]  /*f540*/  @!P6 FMUL R33, R33, R33 ;  /* 0x000000212121e220 */ /* 0x004fe20000400000 */
[----:B------:R-:W-:Y:S01]  /*f550*/  FSETP.GEU.AND P6, PT, R36, -126, PT ;  /* 0xc2fc00002400780b */ /* 0x000fe20003fce000 */
[--C-:B------:R-:W-:Y:S01]  /*f560*/  FFMA R66, R71, UR14, -R22.reuse ;  /* 0x0000000e47427c23 */ /* 0x100fe20008000816 */
[--C-:B------:R-:W-:Y:S01]  /*f570*/  FFMA R71, R72, UR14, -R23.reuse ;  /* 0x0000000e48477c23 */ /* 0x100fe20008000817 */
[--C-:B------:R-:W-:Y:S01]  /*f580*/  FFMA R72, R73, UR14, -R23.reuse ;  /* 0x0000000e49487c23 */ /* 0x100fe20008000817 */
[--C-:B------:R-:W-:Y:S01]  /*f590*/  FFMA R73, R74, UR14, -R22.reuse ;  /* 0x0000000e4a497c23 */ /* 0x100fe20008000816 */
[--C-:B------:R-:W-:Y:S01]  /*f5a0*/  FFMA R74, R75, UR14, -R22.reuse ;  /* 0x0000000e4b4a7c23 */ /* 0x100fe20008000816 */
[----:B------:R-:W2:Y:S01]  /*f5b0*/  MUFU.EX2 R35, R35 ;  /* 0x0000002300237308 */ /* 0x000ea20000000800 */
[----:B---3--:R-:W-:Y:S01]  /*f5c0*/  @!P4 FMUL R21, R21, R21 ;  /* 0x000000151515c220 */ /* 0x008fe20000400000 */
[--C-:B------:R-:W-:Y:S01]  /*f5d0*/  FFMA R78, R78, UR14, -R22.reuse ;  /* 0x0000000e4e4e7c23 */ /* 0x100fe20008000816 */
[--C-:B------:R-:W-:Y:S01]  /*f5e0*/  FFMA R75, R79, UR14, -R22.reuse ;  /* 0x0000000e4f4b7c23 */ /* 0x100fe20008000816 */
[--C-:B------:R-:W-:Y:S01]  /*f5f0*/  FFMA R80, R80, UR14, -R23.reuse ;  /* 0x0000000e50507c23 */ /* 0x100fe20008000817 */
[--C-:B------:R-:W-:Y:S01]  /*f600*/  FFMA R206, R82, UR14, -R22.reuse ;  /* 0x0000000e52ce7c23 */ /* 0x100fe20008000816 */
[--C-:B------:R-:W-:Y:S01]  /*f610*/  FFMA R81, R81, UR14, -R23.reuse ;  /* 0x0000000e51517c23 */ /* 0x100fe20008000817 */
[----:B------:R-:W-:Y:S01]  /*f620*/  @!P6 FMUL R36, R36, 0.5 ;  /* 0x3f0000002424e820 */ /* 0x000fe20000400000 */
[--C-:B------:R-:W-:Y:S01]  /*f630*/  FFMA R79, R83, UR14, -R22.reuse ;  /* 0x0000000e534f7c23 */ /* 0x100fe20008000816 */
[----:B-1----:R-:W-:Y:S01]  /*f640*/  @!P3 FMUL R34, R34, R34 ;  /* 0x000000222222b220 */ /* 0x002fe20000400000 */
[----:B------:R-:W-:Y:S01]  /*f650*/  FSETP.GEU.AND P3, PT, R39, -126, PT ;  /* 0xc2fc00002700780b */ /* 0x000fe20003f6e000 */
[--C-:B------:R-:W-:Y:S01]  /*f660*/  FFMA R82, R84, UR14, -R23.reuse ;  /* 0x0000000e54527c23 */ /* 0x100fe20008000817 */
[--C-:B------:R-:W-:Y:S01]  /*f670*/  FFMA R85, R85, UR14, -R23.reuse ;  /* 0x0000000e55557c23 */ /* 0x100fe20008000817 */
[----:B------:R-:W1:Y:S01]  /*f680*/  MUFU.EX2 R36, R36 ;  /* 0x0000002400247308 */ /* 0x000e620000000800 */
[--C-:B------:R-:W-:Y:S01]  /*f690*/  FFMA R84, R87, UR14, -R22.reuse ;  /* 0x0000000e57547c23 */ /* 0x100fe20008000816 */
[--C-:B------:R-:W-:Y:S01]  /*f6a0*/  FFMA R86, R86, UR14, -R22.reuse ;  /* 0x0000000e56567c23 */ /* 0x100fe20008000816 */
[--C-:B------:R-:W-:Y:S01]  /*f6b0*/  FFMA R207, R88, UR14, -R23.reuse ;  /* 0x0000000e58cf7c23 */ /* 0x100fe20008000817 */
[----:B--2---:R-:W-:Y:S01]  /*f6c0*/  @!P2 FMUL R35, R35, R35 ;  /* 0x000000232323a220 */ /* 0x004fe20000400000 */
[----:B------:R-:W-:Y:S01]  /*f6d0*/  FSETP.GEU.AND P2, PT, R44, -126, PT ;  /* 0xc2fc00002c00780b */ /* 0x000fe20003f4e000 */
[--C-:B------:R-:W-:Y:S01]  /*f6e0*/  FFMA R87, R89, UR14, -R23.reuse ;  /* 0x0000000e59577c23 */ /* 0x100fe20008000817 */
[--C-:B------:R-:W-:Y:S01]  /*f6f0*/  FFMA R88, R90, UR14, -R22.reuse ;  /* 0x0000000e5a587c23 */ /* 0x100fe20008000816 */
[--C-:B------:R-:W-:Y:S01]  /*f700*/  FFMA R89, R91, UR14, -R22.reuse ;  /* 0x0000000e5b597c23 */ /* 0x100fe20008000816 */
[--C-:B------:R-:W-:Y:S01]  /*f710*/  FFMA R90, R93, UR14, -R23.reuse ;  /* 0x0000000e5d5a7c23 */ /* 0x100fe20008000817 */
[----:B------:R-:W-:Y:S01]  /*f720*/  @!P3 FMUL R39, R39, 0.5 ;  /* 0x3f0000002727b820 */ /* 0x000fe20000400000 */
[--C-:B------:R-:W-:Y:S01]  /*f730*/  FFMA R91, R94, UR14, -R22.reuse ;  /* 0x0000000e5e5b7c23 */ /* 0x100fe20008000816 */
[--C-:B------:R-:W-:Y:S01]  /*f740*/  FFMA R94, R96, UR14, -R23.reuse ;  /* 0x0000000e605e7c23 */ /* 0x100fe20008000817 */
[--C-:B------:R-:W-:Y:S01]  /*f750*/  FFMA R96, R98, UR14, -R22.reuse ;  /* 0x0000000e62607c23 */ /* 0x100fe20008000816 */
[--C-:B------:R-:W-:Y:S01]  /*f760*/  FFMA R98, R103, UR14, -R22.reuse ;  /* 0x0000000e67627c23 */ /* 0x100fe20008000816 */
[--C-:B------:R-:W-:Y:S01]  /*f770*/  FFMA R103, R105, UR14, -R23.reuse ;  /* 0x0000000e69677c23 */ /* 0x100fe20008000817 */
[----:B------:R-:W2:Y:S01]  /*f780*/  MUFU.EX2 R39, R39 ;  /* 0x0000002700277308 */ /* 0x000ea20000000800 */
[----:B-1----:R-:W-:Y:S01]  /*f790*/  @!P6 FMUL R36, R36, R36 ;  /* 0x000000242424e220 */ /* 0x002fe20000400000 */
[----:B------:R-:W-:Y:S01]  /*f7a0*/  FSETP.GEU.AND P6, PT, R41, -126, PT ;  /* 0xc2fc00002900780b */ /* 0x000fe20003fce000 */
[----:B------:R-:W-:Y:S01]  /*f7b0*/  @!P2 FMUL R44, R44, 0.5 ;  /* 0x3f0000002c2ca820 */ /* 0x000fe20000400000 */
        /* <DEDUP_REMOVED lines=11> */
[----:B------:R-:W-:Y:S01]  /*f870*/  @!P6 FMUL R41, R41, 0.5 ;  /* 0x3f0000002929e820 */ /* 0x000fe20000400000 */
[--C-:B------:R-:W-:Y:S01]  /*f880*/  FFMA R120, R123, UR14, -R22.reuse ;  /* 0x0000000e7b787c23 */ /* 0x100fe20008000816 */
[----:B--2---:R-:W-:Y:S01]  /*f890*/  @!P3 FMUL R39, R39, R39 ;  /* 0x000000272727b220 */ /* 0x004fe20000400000 */
[----:B------:R-:W-:Y:S01]  /*f8a0*/  FSETP.GEU.AND P3, PT, R43, -126, PT ;  /* 0xc2fc00002b00780b */ /* 0x000fe20003f6e000 */
[--C-:B------:R-:W-:Y:S01]  /*f8b0*/  FFMA R123, R127, UR14, -R22.reuse ;  /* 0x0000000e7f7b7c23 */ /* 0x100fe20008000816 */
[--C-:B------:R-:W-:Y:S01]  /*f8c0*/  FFMA R129, R129, UR14, -R23.reuse ;  /* 0x0000000e81817c23 */ /* 0x100fe20008000817 */
[----:B------:R-:W2:Y:S01]  /*f8d0*/  MUFU.EX2 R41, R41 ;  /* 0x0000002900297308 */ /* 0x000ea20000000800 */
[----:B------:R-:W-:Y:S01]  /*f8e0*/  FFMA R130, R130, UR14, -R22 ;  /* 0x0000000e82827c23 */ /* 0x000fe20008000816 */
[----:B------:R-:W-:Y:S01]  /*f8f0*/  FFMA R128, R128, UR14, -R23 ;  /* 0x0000000e80807c23 */ /* 0x000fe20008000817 */
[----:B------:R-:W-:Y:S01]  /*f900*/  FFMA R200, R200, R13, R205 ;  /* 0x0000000dc8c87223 */ /* 0x000fe200000000cd */
[----:B------:R-:W-:Y:S01]  /*f910*/  FFMA R201, R201, R12, R202 ;  /* 0x0000000cc9c97223 */ /* 0x000fe200000000ca */
[----:B-1----:R-:W-:Y:S01]  /*f920*/  @!P2 FMUL R44, R44, R44 ;  /* 0x0000002c2c2ca220 */ /* 0x002fe20000400000 */
[----:B------:R-:W-:Y:S01]  /*f930*/  FSETP.GEU.AND P2, PT, R52, -126, PT ;  /* 0xc2fc00003400780b */ /* 0x000fe20003f4e000 */
[----:B------:R-:W-:Y:S01]  /*f940*/  FADD R29, R200, R29 ;  /* 0x0000001dc81d7221 */ /* 0x000fe20000000000 */
[----:B------:R-:W-:Y:S01]  /*f950*/  FADD R12, R201, R30 ;  /* 0x0000001ec90c7221 */ /* 0x000fe20000000000 */
[----:B------:R-:W-:Y:S01]  /*f960*/  FFMA R131, R131, UR14, -R22 ;  /* 0x0000000e83837c23 */ /* 0x000fe20008000816 */
[----:B------:R-:W-:Y:S01]  /*f970*/  @!P3 FMUL R43, R43, 0.5 ;  /* 0x3f0000002b2bb820 */ /* 0x000fe20000400000 */
[----:B------:R-:W-:Y:S01]  /*f980*/  FADD R204, R29, R204 ;  /* 0x000000cc1dcc7221 */ /* 0x000fe20000000000 */
[----:B------:R-:W-:Y:S01]  /*f990*/  FADD R31, R12, R31 ;  /* 0x0000001f0c1f7221 */ /* 0x000fe20000000000 */
[--C-:B------:R-:W-:Y:S01]  /*f9a0*/  FFMA R132, R132, UR14, -R23.reuse ;  /* 0x0000000e84847c23 */ /* 0x100fe20008000817 */
[----:B------:R-:W-:Y:S01]  /*f9b0*/  FFMA R133, R133, UR14, -R23 ;  /* 0x0000000e85857c23 */ /* 0x000fe20008000817 */
[----:B------:R-:W-:Y:S01]  /*f9c0*/  FADD R204, R204, R203 ;  /* 0x000000cbcccc7221 */ /* 0x000fe20000000000 */
[----:B------:R-:W1:Y:S01]  /*f9d0*/  MUFU.EX2 R43, R43 ;  /* 0x0000002b002b7308 */ /* 0x000e620000000800 */
[----:B------:R-:W-:-:S02]  /*f9e0*/  WARPGROUP.DEPBAR.LE gsb0, 0x0 ;  /* 0x00008000000079c5 */ /* 0x000fc40000010000 */
[----:B------:R-:W-:Y:S01]  /*f9f0*/  FFMA R26, R37, UR14, -R23 ;  /* 0x0000000e251a7c23 */ /* 0x000fe20008000817 */
[----:B------:R-:W-:Y:S01]  /*fa00*/  FFMA R37, R38, UR14, -R22 ;  /* 0x0000000e26257c23 */ /* 0x000fe20008000816 */
[----:B------:R-:W-:Y:S01]  /*fa10*/  IMAD.MOV.U32 R25, RZ, RZ, -0x7fffffe0 ;  /* 0x80000020ff197424 */ /* 0x000fe200078e00ff */
[----:B------:R-:W-:Y:S01]  /*fa20*/  IADD3 R24, R20, 0x40, RZ ;  /* 0x0000004014187810 */ /* 0x000fe20007ffe0ff */
[----:B--2---:R-:W-:Y:S01]  /*fa30*/  @!P6 FMUL R41, R41, R41 ;  /* 0x000000292929e220 */ /* 0x004fe20000400000 */
[----:B------:R-:W-:Y:S01]  /*fa40*/  FSETP.GEU.AND P4, PT, R26, -126, PT ;  /* 0xc2fc00001a00780b */ /* 0x000fe20003f8e000 */
[----:B------:R-:W-:Y:S01]  /*fa50*/  @!P2 FMUL R52, R52, 0.5 ;  /* 0x3f0000003434a820 */ /* 0x000fe20000400000 */
[----:B------:R-:W-:Y:S01]  /*fa60*/  FSETP.GEU.AND P5, PT, R37, -126, PT ;  /* 0xc2fc00002500780b */ /* 0x000fe20003fae000 */
[----:B------:R-:W-:Y:S01]  /*fa70*/  FADD R13, R204, R21 ;  /* 0x00000015cc0d7221 */ /* 0x000fe20000000000 */
[----:B------:R-:W-:Y:S01]  /*fa80*/  R2UR UR6, R24 ;  /* 0x00000000180672ca */ /* 0x000fe200000e0000 */
[----:B------:R-:W-:Y:S01]  /*fa90*/  FADD R28, R31, R28 ;  /* 0x0000001c1f1c7221 */ /* 0x000fe20000000000 */
[----:B------:R-:W-:Y:S01]  /*faa0*/  R2UR UR7, R25 ;  /* 0x00000000190772ca */ /* 0x000fe200000e0000 */
[----:B------:R-:W2:Y:S01]  /*fab0*/  MUFU.EX2 R52, R52 ;  /* 0x0000003400347308 */ /* 0x000ea20000000800 */
[----:B------:R-:W-:Y:S01]  /*fac0*/  F2FP.F16.F32.PACK_AB R24, R32, R21 ;  /* 0x000000152018723e */ /* 0x000fe200000000ff */
[----:B-1----:R-:W-:Y:S01]  /*fad0*/  @!P3 FMUL R43, R43, R43 ;  /* 0x0000002b2b2bb220 */ /* 0x002fe20000400000 */
[----:B------:R-:W-:Y:S01]  /*fae0*/  F2FP.F16.F32.PACK_AB R25, R34, R33 ;  /* 0x000000212219723e */ /* 0x000fe200000000ff */
[----:B------:R-:W-:Y:S01]  /*faf0*/  FADD R33, R28, R33 ;  /* 0x000000211c217221 */ /* 0x000fe20000000000 */
[----:B------:R-:W-:Y:S01]  /*fb00*/  FSETP.GEU.AND P6, PT, R46, -126, PT ;  /* 0xc2fc00002e00780b */ /* 0x000fe20003fce000 */
[----:B------:R-:W-:Y:S01]  /*fb10*/  @!P4 FMUL R26, R26, 0.5 ;  /* 0x3f0000001a1ac820 */ /* 0x000fe20000400000 */
[----:B------:R-:W-:Y:S01]  /*fb20*/  FSETP.GEU.AND P3, PT, R50, -126, PT ;  /* 0xc2fc00003200780b */ /* 0x000fe20003f6e000 */
[----:B------:R-:W-:Y:S01]  /*fb30*/  @!P5 FMUL R37, R37, 0.5 ;  /* 0x3f0000002525d820 */ /* 0x000fe20000400000 */
[----:B------:R-:W-:Y:S01]  /*fb40*/  FADD R34, R33, R34 ;  /* 0x0000002221227221 */ /* 0x000fe20000000000 */
[----:B------:R-:W1:Y:S01]  /*fb50*/  MUFU.EX2 R38, R26 ;  /* 0x0000001a00267308 */ /* 0x000e620000000800 */
[----:B------:R-:W-:Y:S01]  /*fb60*/  FFMA R33, R134, UR14, -R22 ;  /* 0x0000000e86217c23 */ /* 0x000fe20008000816 */
[----:B------:R-:W-:Y:S01]  /*fb70*/  FADD R32, R13, R32 ;  /* 0x000000200d207221 */ /* 0x000fe20000000000 */
[----:B------:R-:W-:Y:S01]  /*fb80*/  IMAD.MOV.U32 R13, RZ, RZ, -0x7fffffe0 ;  /* 0x80000020ff0d7424 */ /* 0x000fe200078e00ff */
[----:B------:R-:W-:Y:S01]  /*fb90*/  IADD3 R12, R20, 0x340, RZ ;  /* 0x00000340140c7810 */ /* 0x000fe20007ffe0ff */
[--C-:B------:R-:W-:Y:S01]  /*fba0*/  FFMA R136, R136, UR14, -R23.reuse ;  /* 0x0000000e88887c23 */ /* 0x100fe20008000817 */
[--C-:B------:R-:W-:Y:S01]  /*fbb0*/  FFMA R142, R142, UR14, -R22.reuse ;  /* 0x0000000e8e8e7c23 */ /* 0x100fe20008000816 */
[----:B--2---:R-:W-:Y:S01]  /*fbc0*/  @!P2 FMUL R52, R52, R52 ;  /* 0x000000343434a220 */ /* 0x004fe20000400000 */
[----:B------:R-:W2:Y:S01]  /*fbd0*/  MUFU.EX2 R37, R37 ;  /* 0x0000002500257308 */ /* 0x000ea20000000800 */
[----:B------:R-:W-:Y:S01]  /*fbe0*/  @!P6 FMUL R46, R46, 0.5 ;  /* 0x3f0000002e2ee820 */ /* 0x000fe20000400000 */
[----:B------:R-:W-:Y:S01]  /*fbf0*/  @!P3 FMUL R50, R50, 0.5 ;  /* 0x3f0000003232b820 */ /* 0x000fe20000400000 */
[--C-:B------:R-:W-:Y:S01]  /*fc00*/  FFMA R143, R143, UR14, -R22.reuse ;  /* 0x0000000e8f8f7c23 */ /* 0x100fe20008000816 */
[--C-:B------:R-:W-:Y:S01]  /*fc10*/  FFMA R145, R145, UR14, -R23.reuse ;  /* 0x0000000e91917c23 */ /* 0x100fe20008000817 */
[--C-:B------:R-:W-:Y:S01]  /*fc20*/  FFMA R146, R146, UR14, -R22.reuse ;  /* 0x0000000e92927c23 */ /* 0x100fe20008000816 */
[--C-:B------:R-:W-:Y:S01]  /*fc30*/  FFMA R144, R144, UR14, -R23.reuse ;  /* 0x0000000e90907c23 */ /* 0x100fe20008000817 */
[--C-:B------:R-:W-:Y:S01]  /*fc40*/  FFMA R147, R147, UR14, -R22.reuse ;  /* 0x0000000e93937c23 */ /* 0x100fe20008000816 */
[----:B------:R-:W3:Y:S01]  /*fc50*/  MUFU.EX2 R46, R46 ;  /* 0x0000002e002e7308 */ /* 0x000ee20000000800 */
[----:B-1----:R-:W-:Y:S01]  /*fc60*/  @!P4 FMUL R38, R38, R38 ;  /* 0x000000262626c220 */ /* 0x002fe20000400000 */
[----:B------:R-:W-:Y:S01]  /*fc70*/  FSETP.GEU.AND P4, PT, R42, -126, PT ;  /* 0xc2fc00002a00780b */ /* 0x000fe20003f8e000 */
[----:B------:R-:W-:Y:S01]  /*fc80*/  FFMA R148, R148, UR14, -R23 ;  /* 0x0000000e94947c23 */ /* 0x000fe20008000817 */
[--C-:B------:R-:W-:Y:S01]  /*fc90*/  FFMA R150, R150, UR14, -R22.reuse ;  /* 0x0000000e96967c23 */ /* 0x100fe20008000816 */
[----:B------:R-:W-:Y:S01]  /*fca0*/  FFMA R151, R151, UR14, -R22 ;  /* 0x0000000e97977c23 */ /* 0x000fe20008000816 */
[----:B------:R-:W-:Y:S01]  /*fcb0*/  F2FP.F16.F32.PACK_AB R26, R38, R35 ;  /* 0x00000023261a723e */ /* 0x000fe200000000ff */
[----:B------:R-:W-:Y:S01]  /*fcc0*/  FADD R35, R32, R35 ;  /* 0x0000002320237221 */ /* 0x000fe20000000000 */
[----:B------:R-:W1:Y:S01]  /*fcd0*/  MUFU.EX2 R50, R50 ;  /* 0x0000003200327308 */ /* 0x000e620000000800 */
[----:B--2---:R-:W-:Y:S01]  /*fce0*/  @!P5 FMUL R37, R37, R37 ;  /* 0x000000252525d220 */ /* 0x004fe20000400000 */
[----:B------:R-:W-:Y:S01]  /*fcf0*/  FSETP.GEU.AND P5, PT, R40, -126, PT ;  /* 0xc2fc00002800780b */ /* 0x000fe20003fae000 */
[----:B------:R-:W-:Y:S01]  /*fd00*/  FADD R38, R35, R38 ;  /* 0x0000002623267221 */ /* 0x000fe20000000000 */
[----:B------:R-:W-:Y:S01]  /*fd10*/  FFMA R35, R138, UR14, -R22 ;  /* 0x0000000e8a237c23 */ /* 0x000fe20008000816 */
[----:B------:R-:W-:-:S02]  /*fd20*/  IADD3 R6, R6, 0x1, RZ ;  /* 0x0000000106067810 */ /* 0x000fc40007ffe0ff */
[----:B------:R-:W-:Y:S01]  /*fd30*/  F2FP.F16.F32.PACK_AB R27, R36, R37 ;  /* 0x00000025241b723e */ /* 0x000fe200000000ff */
[----:B------:R-:W-:Y:S01]  /*fd40*/  @!P4 FMUL R42, R42, 0.5 ;  /* 0x3f0000002a2ac820 */ /* 0x000fe20000400000 */
[----:B---3--:R-:W-:Y:S01]  /*fd50*/  @!P6 FMUL R46, R46, R46 ;  /* 0x0000002e2e2ee220 */ /* 0x008fe20000400000 */
[----:B------:R-:W-:Y:S01]  /*fd60*/  FSETP.GEU.AND P6, PT, R49, -126, PT ;  /* 0xc2fc00003100780b */ /* 0x000fe20003fce000 */
[----:B------:R-:W-:Y:S01]  /*fd70*/  WARPGROUP.ARRIVE ;  /* 0x00000000000079c5 */ /* 0x000fe20000000000 */
[----:B------:R-:W-:Y:S01]  /*fd80*/  FADD R37, R34, R37 ;  /* 0x0000002522257221 */ /* 0x000fe20000000000 */
[----:B------:R-:W-:Y:S01]  /*fd90*/  FFMA R34, R135, UR14, -R22 ;  /* 0x0000000e87227c23 */ /* 0x000fe20008000816 */
[----:B------:R-:W2:Y:S01]  /*fda0*/  MUFU.EX2 R42, R42 ;  /* 0x0000002a002a7308 */ /* 0x000ea20000000800 */
[----:B------:R-:W-:Y:S01]  /*fdb0*/  @!P5 FMUL R40, R40, 0.5 ;  /* 0x3f0000002828d820 */ /* 0x000fe20000400000 */
[----:B------:R-:W-:Y:S01]  /*fdc0*/  FADD R36, R37, R36 ;  /* 0x0000002425247221 */ /* 0x000fe20000000000 */
[----:B------:R-:W-:Y:S01]  /*fdd0*/  HGMMA.64x96x16.F32 R152, R24, gdesc[UR4].tnspB, R152, gsb0 ;  /* 0x4160000418987df0 */ /* 0x000fe20008000898 */
[----:B-1----:R-:W-:Y:S01]  /*fde0*/  @!P3 FMUL R50, R50, R50 ;  /* 0x000000323232b220 */ /* 0x002fe20000400000 */
[----:B------:R-:W-:Y:S01]  /*fdf0*/  FSETP.GEU.AND P3, PT, R55, -126, PT ;  /* 0xc2fc00003700780b */ /* 0x000fe20003f6e000 */
[----:B------:R-:W-:-:S02]  /*fe00*/  FFMA R37, R140, UR14, -R23 ;  /* 0x0000000e8c257c23 */ /* 0x000fc40008000817 */
[----:B------:R-:W1:Y:S01]  /*fe10*/  MUFU.EX2 R40, R40 ;  /* 0x0000002800287308 */ /* 0x000e620000000800 */
[----:B------:R-:W-:-:S07]  /*fe20*/  @!P6 FMUL R49, R49, 0.5 ;  /* 0x3f0000003131e820 */ /* 0x000fce0000400000 */
[----:B------:R-:W3:Y:S01]  /*fe30*/  MUFU.EX2 R49, R49 ;  /* 0x0000003100317308 */ /* 0x000ee20000000800 */
[----:B--2---:R-:W-:Y:S01]  /*fe40*/  @!P4 FMUL R42, R42, R42 ;  /* 0x0000002a2a2ac220 */ /* 0x004fe20000400000 */
[----:B------:R-:W-:Y:S01]  /*fe50*/  FSETP.GEU.AND P4, PT, R47, -126, PT ;  /* 0xc2fc00002f00780b */ /* 0x000fe20003f8e000 */
[----:B------:R-:W-:Y:S01]  /*fe60*/  @!P3 FMUL R55, R55, 0.5 ;  /* 0x3f0000003737b820 */ /* 0x000fe20000400000 */
[----:B-1----:R-:W-:Y:S01]  /*fe70*/  @!P5 FMUL R40, R40, R40 ;  /* 0x000000282828d220 */ /* 0x002fe20000400000 */
[----:B------:R-:W-:-:S04]  /*fe80*/  FSETP.GEU.AND P5, PT, R45, -126, PT ;  /* 0xc2fc00002d00780b */ /* 0x000fc80003fae000 */
[----:B------:R-:W1:Y:S06]  /*fe90*/  MUFU.EX2 R55, R55 ;  /* 0x0000003700377308 */ /* 0x000e6c0000000800 */
[----:B------:R-:W-:Y:S01]  /*fea0*/  @!P4 FMUL R47, R47, 0.5 ;  /* 0x3f0000002f2fc820 */ /* 0x000fe20000400000 */
[----:B---3--:R-:W-:Y:S01]  /*feb0*/  @!P6 FMUL R49, R49, R49 ;  /* 0x000000313131e220 */ /* 0x008fe20000400000 */
[----:B------:R-:W-:-:S04]  /*fec0*/  FSETP.GEU.AND P6, PT, R53, -126, PT ;  /* 0xc2fc00003500780b */ /* 0x000fc80003fce000 */
[----:B------:R-:W2:Y:S01]  /*fed0*/  MUFU.EX2 R47, R47 ;  /* 0x0000002f002f7308 */ /* 0x000ea20000000800 */
[----:B------:R-:W-:Y:S01]  /*fee0*/  @!P5 FMUL R45, R45, 0.5 ;  /* 0x3f0000002d2dd820 */ /* 0x000fe20000400000 */
[----:B-1----:R-:W-:-:S06]  /*fef0*/  @!P3 FMUL R55, R55, R55 ;  /* 0x000000373737b220 */ /* 0x002fcc0000400000 */
[----:B------:R-:W1:Y:S01]  /*ff00*/  MUFU.EX2 R45, R45 ;  /* 0x0000002d002d7308 */ /* 0x000e620000000800 */
[----:B------:R-:W-:Y:S01]  /*ff10*/  FSETP.GEU.AND P3, PT, R59, -126, PT ;  /* 0xc2fc00003b00780b */ /* 0x000fe20003f6e000 */
[----:B------:R-:W-:-:S06]  /*ff20*/  @!P6 FMUL R53, R53, 0.5 ;  /* 0x3f0000003535e820 */ /* 0x000fcc0000400000 */
[----:B------:R-:W3:Y:S01]  /*ff30*/  MUFU.EX2 R53, R53 ;  /* 0x0000003500357308 */ /* 0x000ee20000000800 */
[----:B--2---:R-:W-:Y:S01]  /*ff40*/  @!P4 FMUL R47, R47, R47 ;  /* 0x0000002f2f2fc220 */ /* 0x004fe20000400000 */
[----:B------:R-:W-:-:S04]  /*ff50*/  FSETP.GEU.AND P4, PT, R51, -126, PT ;  /* 0xc2fc00003300780b */ /* 0x000fc80003f8e000 */
[----:B------:R-:W-:Y:S01]  /*ff60*/  @!P3 FMUL R59, R59, 0.5 ;  /* 0x3f0000003b3bb820 */ /* 0x000fe20000400000 */
[----:B-1----:R-:W-:Y:S01]  /*ff70*/  @!P5 FMUL R45, R45, R45 ;  /* 0x0000002d2d2dd220 */ /* 0x002fe20000400000 */
[----:B------:R-:W-:-:S04]  /*ff80*/  FSETP.GEU.AND P5, PT, R48, -126, PT ;  /* 0xc2fc00003000780b */ /* 0x000fc80003fae000 */
[----:B------:R-:W1:Y:S03]  /*ff90*/  MUFU.EX2 R59, R59 ;  /* 0x0000003b003b7308 */ /* 0x000e660000000800 */
[----:B------:R-:W-:Y:S01]  /*ffa0*/  @!P4 FMUL R51, R51, 0.5 ;  /* 0x3f0000003333c820 */ /* 0x000fe20000400000 */
[----:B---3--:R-:W-:Y:S01]  /*ffb0*/  @!P6 FMUL R53, R53, R53 ;  /* 0x000000353535e220 */ /* 0x008fe20000400000 */
[----:B------:R-:W-:-:S04]  /*ffc0*/  FSETP.GEU.AND P6, PT, R57, -126, PT ;  /* 0xc2fc00003900780b */ /* 0x000fc80003fce000 */
[----:B------:R-:W2:Y:S01]  /*ffd0*/  MUFU.EX2 R51, R51 ;  /* 0x0000003300337308 */ /* 0x000ea20000000800 */
[----:B------:R-:W-:-:S07]  /*ffe0*/  @!P5 FMUL R48, R48, 0.5 ;  /* 0x3f0000003030d820 */ /* 0x000fce0000400000 */
[----:B------:R-:W3:Y:S01]  /*fff0*/  MUFU.EX2 R48, R48 ;  /* 0x0000003000307308 */ /* 0x000ee20000000800 */
[----:B-1----:R-:W-:Y:S01]  /*10000*/  @!P3 FMUL R59, R59, R59 ;  /* 0x0000003b3b3bb220 */ /* 0x002fe20000400000 */
[----:B------:R-:W-:-:S06]  /*10010*/  @!P6 FMUL R57, R57, 0.5 ;  /* 0x3f0000003939e820 */ /* 0x000fcc0000400000 */
[----:B------:R-:W1:Y:S01]  /*10020*/  MUFU.EX2 R57, R57 ;  /* 0x0000003900397308 */ /* 0x000e620000000800 */
[----:B--2---:R-:W-:Y:S01]  /*10030*/  @!P4 FMUL R51, R51, R51 ;  /* 0x000000333333c220 */ /* 0x004fe20000400000 */
[----:B------:R-:W-:Y:S01]  /*10040*/  FSETP.GEU.AND P4, PT, R58, -126, PT ;  /* 0xc2fc00003a00780b */ /* 0x000fe20003f8e000 */
[----:B---3--:R-:W-:Y:S01]  /*10050*/  @!P5 FMUL R48, R48, R48 ;  /* 0x000000303030d220 */ /* 0x008fe20000400000 */
[----:B------:R-:W-:-:S11]  /*10060*/  FSETP.GEU.AND P5, PT, R54, -126, PT ;  /* 0xc2fc00003600780b */ /* 0x000fd60003fae000 */
[----:B------:R-:W-:Y:S01]  /*10070*/  @!P4 FMUL R58, R58, 0.5 ;  /* 0x3f0000003a3ac820 */ /* 0x000fe20000400000 */
[----:B-1----:R-:W-:Y:S01]  /*10080*/  @!P6 FMUL R57, R57, R57 ;  /* 0x000000393939e220 */ /* 0x002fe20000400000 */
[----:B------:R-:W-:-:S04]  /*10090*/  FSETP.GEU.AND P6, PT, R61, -126, PT ;  /* 0xc2fc00003d00780b */ /* 0x000fc80003fce000 */
[----:B------:R-:W1:Y:S01]  /*100a0*/  MUFU.EX2 R58, R58 ;  /* 0x0000003a003a7308 */ /* 0x000e620000000800 */
[----:B------:R-:W-:Y:S02]  /*100b0*/  WARPGROUP.DEPBAR.LE gsb0, 0x0 ;  /* 0x00008000000079c5 */ /* 0x000fe40000010000 */
[----:B------:R-:W-:Y:S01]  /*100c0*/  IADD3 R24, R20, 0x80, RZ ;  /* 0x0000008014187810 */ /* 0x000fe20007ffe0ff */
[----:B------:R-:W-:Y:S01]  /*100d0*/  @!P5 FMUL R54, R54, 0.5 ;  /* 0x3f0000003636d820 */ /* 0x000fe20000400000 */
[----:B------:R-:W-:Y:S02]  /*100e0*/  MOV R25, 0x80000020 ;  /* 0x8000002000197802 */ /* 0x000fe40000000f00 */
[----:B------:R-:W-:Y:S02]  /*100f0*/  R2UR UR6, R24 ;  /* 0x00000000180672ca */ /* 0x000fe400000e0000 */
[----:B------:R-:W-:Y:S01]  /*10100*/  R2UR UR7, R25 ;  /* 0x00000000190772ca */ /* 0x000fe200000e0000 */
[----:B------:R-:W2:Y:S01]  /*10110*/  MUFU.EX2 R54, R54 ;  /* 0x0000003600367308 */ /* 0x000ea20000000800 */
[----:B------:R-:W-:Y:S01]  /*10120*/  F2FP.F16.F32.PACK_AB R24, R40, R39 ;  /* 0x000000272818723e */ /* 0x000fe200000000ff */
[----:B------:R-:W-:Y:S01]  /*10130*/  @!P6 FMUL R61, R61, 0.5 ;  /* 0x3f0000003d3de820 */ /* 0x000fe20000400000 */
[----:B------:R-:W-:Y:S01]  /*10140*/  F2FP.F16.F32.PACK_AB R25, R42, R41 ;  /* 0x000000292a19723e */ /* 0x000fe200000000ff */
[----:B------:R-:W-:Y:S01]  /*10150*/  FADD R39, R38, R39 ;  /* 0x0000002726277221 */ /* 0x000fe20000000000 */
[----:B------:R-:W-:Y:S01]  /*10160*/  F2FP.F16.F32.PACK_AB R26, R43, R44 ;  /* 0x0000002c2b1a723e */ /* 0x000fe200000000ff */
[----:B-1----:R-:W-:Y:S01]  /*10170*/  @!P4 FMUL R58, R58, R58 ;  /* 0x0000003a3a3ac220 */ /* 0x002fe20000400000 */
[----:B------:R-:W-:Y:S01]  /*10180*/  F2FP.F16.F32.PACK_AB R27, R46, R45 ;  /* 0x0000002d2e1b723e */ /* 0x000fe200000000ff */
[----:B------:R-:W1:Y:S01]  /*10190*/  MUFU.EX2 R61, R61 ;  /* 0x0000003d003d7308 */ /* 0x000e620000000800 */
[----:B------:R-:W-:Y:S01]  /*101a0*/  FSETP.GEU.AND P4, PT, R63, -126, PT ;  /* 0xc2fc00003f00780b */ /* 0x000fe20003f8e000 */
[----:B------:R-:W-:Y:S01]  /*101b0*/  FADD R41, R36, R41 ;  /* 0x0000002924297221 */ /* 0x000fe20000000000 */
[----:B------:R-:W-:Y:S01]  /*101c0*/  WARPGROUP.ARRIVE ;  /* 0x00000000000079c5 */ /* 0x000fe20000000000 */
[----:B------:R-:W-:Y:S01]  /*101d0*/  FFMA R36, R139, UR14, -R22 ;  /* 0x0000000e8b247c23 */ /* 0x000fe20008000816 */
[----:B------:R-:W-:Y:S01]  /*101e0*/  FFMA R38, R141, UR14, -R23 ;  /* 0x0000000e8d267c23 */ /* 0x000fe20008000817 */
[----:B------:R-:W-:Y:S01]  /*101f0*/  FADD R39, R39, R40 ;  /* 0x0000002827277221 */ /* 0x000fe20000000000 */
[----:B------:R-:W-:-:S02]  /*10200*/  FADD R42, R41, R42 ;  /* 0x0000002a292a7221 */ /* 0x000fc40000000000 */
[----:B------:R-:W-:Y:S01]  /*10210*/  HGMMA.64x96x16.F32 R152, R24, gdesc[UR4].tnspB, R152, gsb0 ;  /* 0x4160000418987df0 */ /* 0x000fe20008000898 */
[----:B--2---:R-:W-:Y:S01]  /*10220*/  @!P5 FMUL R54, R54, R54 ;  /* 0x000000363636d220 */ /* 0x004fe20000400000 */
[----:B------:R-:W-:Y:S01]  /*10230*/  FSETP.GEU.AND P5, PT, R56, -126, PT ;  /* 0xc2fc00003800780b */ /* 0x000fe20003fae000 */
[----:B------:R-:W-:Y:S01]  /*10240*/  FADD R44, R39, R44 ;  /* 0x0000002c272c7221 */ /* 0x000fe20000000000 */
[----:B------:R-:W-:Y:S01]  /*10250*/  FADD R45, R42, R45 ;  /* 0x0000002d2a2d7221 */ /* 0x000fe20000000000 */
[----:B------:R-:W-:Y:S02]  /*10260*/  @!P4 FMUL R63, R63, 0.5 ;  /* 0x3f0000003f3fc820 */ /* 0x000fe40000400000 */
[----:B------:R-:W-:Y:S01]  /*10270*/  FADD R44, R44, R43 ;  /* 0x0000002b2c2c7221 */ /* 0x000fe20000000000 */
[----:B-1----:R-:W-:Y:S01]  /*10280*/  @!P6 FMUL R61, R61, R61 ;  /* 0x0000003d3d3de220 */ /* 0x002fe20000400000 */
[----:B------:R-:W-:Y:S01]  /*10290*/  FSETP.GEU.AND P6, PT, R65, -126, PT ;  /* 0xc2fc00004100780b */ /* 0x000fe20003fce000 */
[----:B------:R-:W-:Y:S01]  /*102a0*/  FADD R46, R45, R46 ;  /* 0x0000002e2d2e7221 */ /* 0x000fe20000000000 */
[----:B------:R-:W1:Y:S04]  /*102b0*/  MUFU.EX2 R63, R63 ;  /* 0x0000003f003f7308 */ /* 0x000e680000000800 */
[----:B------:R-:W-:-:S06]  /*102c0*/  @!P5 FMUL R56, R56, 0.5 ;  /* 0x3f0000003838d820 */ /* 0x000fcc0000400000 */
[----:B------:R-:W2:Y:S01]  /*102d0*/  MUFU.EX2 R56, R56 ;  /* 0x0000003800387308 */ /* 0x000ea20000000800 */
[----:B------:R-:W-:Y:S01]  /*102e0*/  @!P6 FMUL R65, R65, 0.5 ;  /* 0x3f0000004141e820 */ /* 0x000fe20000400000 */
[----:B-1----:R-:W-:-:S06]  /*102f0*/  @!P4 FMUL R63, R63, R63 ;  /* 0x0000003f3f3fc220 */ /* 0x002fcc0000400000 */
[----:B------:R-:W1:Y:S01]  /*10300*/  MUFU.EX2 R65, R65 ;  /* 0x0000004100417308 */ /* 0x000e620000000800 */
[----:B--2---:R-:W-:Y:S01]  /*10310*/  @!P5 FMUL R56, R56, R56 ;  /* 0x000000383838d220 */ /* 0x004fe20000400000 */
        /* <DEDUP_REMOVED lines=9> */
[----:B------:R-:W-:Y:S01]  /*103b0*/  IMAD.MOV.U32 R25, RZ, RZ, -0x7fffffe0 ;  /* 0x80000020ff197424 */ /* 0x000fe200078e00ff */
[----:B------:R-:W-:Y:S02]  /*103c0*/  IADD3 R24, R20, 0xc0, RZ ;  /* 0x000000c014187810 */ /* 0x000fe40007ffe0ff */
[----:B------:R-:W-:Y:S02]  /*103d0*/  F2FP.F16.F32.PACK_AB R26, R51, R52 ;  /* 0x00000034331a723e */ /* 0x000fe400000000ff */
[----:B------:R-:W-:Y:S02]  /*103e0*/  R2UR UR6, R24 ;  /* 0x00000000180672ca */ /* 0x000fe400000e0000 */
[----:B------:R-:W-:Y:S01]  /*103f0*/  R2UR UR7, R25 ;  /* 0x00000000190772ca */ /* 0x000fe200000e0000 */
[----:B-1----:R-:W-:Y:S01]  /*10400*/  @!P6 FMUL R73, R73, R73 ;  /* 0x000000494949e220 */ /* 0x002fe20000400000 */
[----:B------:R-:W-:Y:S01]  /*10410*/  F2FP.F16.F32.PACK_AB R24, R48, R47 ;  /* 0x0000002f3018723e */ /* 0x000fe200000000ff */
[----:B------:R-:W-:Y:S01]  /*10420*/  FADD R47, R44, R47 ;  /* 0x0000002f2c2f7221 */ /* 0x000fe20000000000 */
        /* <DEDUP_REMOVED lines=11> */
[----:B------:R-:W-:-:S04]  /*104e0*/  FADD R54, R54, R53 ;  /* 0x0000003536367221 */ /* 0x000fc80000000000 */
        /* <DEDUP_REMOVED lines=11> */
[----:B------:R-:W-:Y:S01]  /*105a0*/  FSETP.GEU.AND P6, PT, R87, -126, PT ;  /* 0xc2fc00005700780b */ /* 0x000fe20003fce000 */
[----:B------:R-:W-:Y:S02]  /*105b0*/  WARPGROUP.DEPBAR.LE gsb0, 0x0 ;  /* 0x00008000000079c5 */ /* 0x000fe40000010000 */
[----:B------:R-:W-:Y:S01]  /*105c0*/  FFMA R26, R60, UR14, -R23 ;  /* 0x0000000e3c1a7c23 */ /* 0x000fe20008000817 */
[----:B------:R-:W-:Y:S01]  /*105d0*/  FFMA R60, R62, UR14, -R22 ;  /* 0x0000000e3e3c7c23 */ /* 0x000fe20008000816 */
[----:B------:R-:W-:Y:S02]  /*105e0*/  IADD3 R24, R20, 0x100, RZ ;  /* 0x0000010014187810 */ /* 0x000fe40007ffe0ff */
[----:B------:R-:W-:-:S06]  /*105f0*/  MOV R25, 0x80000020 ;  /* 0x8000002000197802 */ /* 0x000fcc0000000f00 */
[----:B------:R-:W-:Y:S01]  /*10600*/  @!P6 FMUL R87, R87, 0.5 ;  /* 0x3f0000005757e820 */ /* 0x000fe20000400000 */
[----:B------:R-:W-:Y:S02]  /*10610*/  FSETP.GEU.AND P5, PT, R60, -126, PT ;  /* 0xc2fc00003c00780b */ /* 0x000fe40003fae000 */
[----:B------:R-:W-:Y:S02]  /*10620*/  FSETP.GEU.AND P2, PT, R26, -126, PT ;  /* 0xc2fc00001a00780b */ /* 0x000fe40003f4e000 */
[----:B------:R-:W-:Y:S01]  /*10630*/  R2UR UR6, R24 ;  /* 0x00000000180672ca */ /* 0x000fe200000e0000 */
[----:B------:R-:W1:Y:S01]  /*10640*/  MUFU.EX2 R87, R87 ;  /* 0x0000005700577308 */ /* 0x000e620000000800 */
[----:B------:R-:W-:Y:S02]  /*10650*/  R2UR UR7, R25 ;  /* 0x00000000190772ca */ /* 0x000fe400000e0000 */
[----:B------:R-:W-:Y:S01]  /*10660*/  F2FP.F16.F32.PACK_AB R24, R56, R55 ;  /* 0x000000373818723e */ /* 0x000fe200000000ff */
[----:B------:R-:W-:Y:S01]  /*10670*/  FADD R55, R52, R55 ;  /* 0x0000003734377221 */ /* 0x000fe20000000000 */
[----:B------:R-:W-:Y:S01]  /*10680*/  F2FP.F16.F32.PACK_AB R25, R58, R57 ;  /* 0x000000393a19723e */ /* 0x000fe200000000ff */
[----:B------:R-:W-:-:S02]  /*10690*/  FADD R57, R54, R57 ;  /* 0x0000003936397221 */ /* 0x000fc40000000000 */
[----:B------:R-:W-:Y:S01]  /*106a0*/  @!P5 FMUL R60, R60, 0.5 ;  /* 0x3f0000003c3cd820 */ /* 0x000fe20000400000 */
[----:B------:R-:W-:Y:S01]  /*106b0*/  FADD R55, R55, R56 ;  /* 0x0000003837377221 */ /* 0x000fe20000000000 */
[----:B------:R-:W-:Y:S01]  /*106c0*/  @!P2 FMUL R26, R26, 0.5 ;  /* 0x3f0000001a1aa820 */ /* 0x000fe20000400000 */
[----:B------:R-:W-:-:S03]  /*106d0*/  FADD R57, R57, R58 ;  /* 0x0000003a39397221 */ /* 0x000fc60000000000 */
[----:B------:R-:W2:Y:S01]  /*106e0*/  MUFU.EX2 R62, R26 ;  /* 0x0000001a003e7308 */ /* 0x000ea20000000800 */
[----:B-1----:R-:W-:Y:S01]  /*106f0*/  @!P6 FMUL R87, R87, R87 ;  /* 0x000000575757e220 */ /* 0x002fe20000400000 */
[----:B------:R-:W-:-:S06]  /*10700*/  FSETP.GEU.AND P6, PT, R91, -126, PT ;  /* 0xc2fc00005b00780b */ /* 0x000fcc0003fce000 */
[----:B------:R-:W1:Y:S01]  /*10710*/  MUFU.EX2 R60, R60 ;  /* 0x0000003c003c7308 */ /* 0x000e620000000800 */
[----:B--2---:R-:W-:-:S06]  /*10720*/  @!P2 FMUL R62, R62, R62 ;  /* 0x0000003e3e3ea220 */ /* 0x004fcc0000400000 */
[----:B------:R-:W-:Y:S01]  /*10730*/  @!P6 FMUL R91, R91, 0.5 ;  /* 0x3f0000005b5be820 */ /* 0x000fe20000400000 */
[----:B------:R-:W-:Y:S01]  /*10740*/  F2FP.F16.F32.PACK_AB R26, R59, R62 ;  /* 0x0000003e3b1a723e */ /* 0x000fe200000000ff */
[----:B------:R-:W-:-:S04]  /*10750*/  FADD R62, R55, R62 ;  /* 0x0000003e373e7221 */ /* 0x000fc80000000000 */
[----:B------:R-:W2:Y:S01]  /*10760*/  MUFU.EX2 R91, R91 ;  /* 0x0000005b005b7308 */ /* 0x000ea20000000800 */
[----:B-1----:R-:W-:Y:S01]  /*10770*/  @!P5 FMUL R60, R60, R60 ;  /* 0x0000003c3c3cd220 */ /* 0x002fe20000400000 */
[----:B------:R-:W-:Y:S01]  /*10780*/  FSETP.GEU.AND P5, PT, R64, -126, PT ;  /* 0xc2fc00004000780b */ /* 0x000fe20003fae000 */
[----:B------:R-:W-:-:S03]  /*10790*/  FADD R62, R62, R59 ;  /* 0x0000003b3e3e7221 */ /* 0x000fc60000000000 */
[----:B------:R-:W-:Y:S01]  /*107a0*/  F2FP.F16.F32.PACK_AB R27, R61, R60 ;  /* 0x0000003c3d1b723e */ /* 0x000fe200000000ff */
[----:B------:R-:W-:-:S03]  /*107b0*/  FADD R60, R57, R60 ;  /* 0x0000003c393c7221 */ /* 0x000fc60000000000 */
[----:B------:R-:W-:Y:S01]  /*107c0*/  WARPGROUP.ARRIVE ;  /* 0x00000000000079c5 */ /* 0x000fe20000000000 */
[----:B------:R-:W-:-:S04]  /*107d0*/  FADD R60, R60, R61 ;  /* 0x0000003d3c3c7221 */ /* 0x000fc80000000000 */
[----:B------:R-:W-:Y:S01]  /*107e0*/  @!P5 FMUL R64, R64, 0.5 ;  /* 0x3f0000004040d820 */ /* 0x000fe20000400000 */
[----:B------:R-:W-:Y:S01]  /*107f0*/  HGMMA.64x96x16.F32 R152, R24, gdesc[UR4].tnspB, R152, gsb0 ;  /* 0x4160000418987df0 */ /* 0x000fe20008000898 */
[----:B--2---:R-:W-:-:S04]  /*10800*/  @!P6 FMUL R91, R91, R91 ;  /* 0x0000005b5b5be220 */ /* 0x004fc80000400000 */
[----:B------:R-:W1:Y:S02]  /*10810*/  MUFU.EX2 R64, R64 ;  /* 0x0000004000407308 */ /* 0x000e640000000800 */
[----:B-1----:R-:W-:Y:S01]  /*10820*/  @!P5 FMUL R64, R64, R64 ;  /* 0x000000404040d220 */ /* 0x002fe20000400000 */
[----:B------:R-:W-:Y:S02]  /*10830*/  WARPGROUP.DEPBAR.LE gsb0, 0x0 ;  /* 0x00008000000079c5 */ /* 0x000fe40000010000 */
[--C-:B------:R-:W-:Y:S01]  /*10840*/  FFMA R24, R67, UR14, -R22.reuse ;  /* 0x0000000e43187c23 */ /* 0x100fe20008000816 */
[--C-:B------:R-:W-:Y:S01]  /*10850*/  FFMA R26, R69, UR14, -R23.reuse ;  /* 0x0000000e451a7c23 */ /* 0x100fe20008000817 */
[----:B------:R-:W-:Y:S01]  /*10860*/  FFMA R67, R68, UR14, -R23 ;  /* 0x0000000e44437c23 */ /* 0x000fe20008000817 */
[----:B------:R-:W-:Y:S01]  /*10870*/  FFMA R69, R70, UR14, -R22 ;  /* 0x0000000e46457c23 */ /* 0x000fe20008000816 */
[----:B------:R-:W-:Y:S01]  /*10880*/  IMAD.MOV.U32 R25, RZ, RZ, -0x7fffffe0 ;  /* 0x80000020ff197424 */ /* 0x000fe200078e00ff */
[----:B------:R-:W-:-:S02]  /*10890*/  FSETP.GEU.AND P3, PT, R24, -126, PT ;  /* 0xc2fc00001800780b */ /* 0x000fc40003f6e000 */
[----:B------:R-:W-:Y:S02]  /*108a0*/  FSETP.GEU.AND P2, PT, R67, -126, PT ;  /* 0xc2fc00004300780b */ /* 0x000fe40003f4e000 */
[----:B------:R-:W-:Y:S02]  /*108b0*/  FSETP.GEU.AND P5, PT, R69, -126, PT ;  /* 0xc2fc00004500780b */ /* 0x000fe40003fae000 */
[----:B------:R-:W-:Y:S02]  /*108c0*/  FSETP.GEU.AND P4, PT, R26, -126, PT ;  /* 0xc2fc00001a00780b */ /* 0x000fe40003f8e000 */
[----:B------:R-:W-:-:S05]  /*108d0*/  R2UR UR7, R25 ;  /* 0x00000000190772ca */ /* 0x000fca00000e0000 */
[----:B------:R-:W-:Y:S02]  /*108e0*/  @!P3 FMUL R24, R24, 0.5 ;  /* 0x3f0000001818b820 */ /* 0x000fe40000400000 */
[----:B------:R-:W-:Y:S02]  /*108f0*/  @!P2 FMUL R67, R67, 0.5 ;  /* 0x3f0000004343a820 */ /* 0x000fe40000400000 */
[----:B------:R-:W-:Y:S01]  /*10900*/  @!P5 FMUL R69, R69, 0.5 ;  /* 0x3f0000004545d820 */ /* 0x000fe20000400000 */
[----:B------:R1:W2:Y:S01]  /*10910*/  MUFU.EX2 R68, R24 ;  /* 0x0000001800447308 */ /* 0x0002a20000000800 */
[----:B------:R-:W-:-:S07]  /*10920*/  @!P4 FMUL R26, R26, 0.5 ;  /* 0x3f0000001a1ac820 */ /* 0x000fce0000400000 */
[----:B------:R-:W3:Y:S01]  /*10930*/  MUFU.EX2 R67, R67 ;  /* 0x0000004300437308 */ /* 0x000ee20000000800 */
[----:B-1----:R-:W-:-:S04]  /*10940*/  IADD3 R24, R20, 0x140, RZ ;  /* 0x0000014014187810 */ /* 0x002fc80007ffe0ff */
[----:B------:R-:W-:Y:S02]  /*10950*/  R2UR UR6, R24 ;  /* 0x00000000180672ca */ /* 0x000fe400000e0000 */
[----:B------:R-:W-:Y:S01]  /*10960*/  F2FP.F16.F32.PACK_AB R24, R64, R63 ;  /* 0x0000003f4018723e */ /* 0x000fe200000000ff */
[----:B------:R-:W1:Y:S01]  /*10970*/  MUFU.EX2 R70, R26 ;  /* 0x0000001a00467308 */ /* 0x000e620000000800 */
[----:B--2---:R-:W-:Y:S01]  /*10980*/  @!P3 FMUL R68, R68, R68 ;  /* 0x000000444444b220 */ /* 0x004fe20000400000 */
[----:B------:R-:W-:Y:S01]  /*10990*/  FSETP.GEU.AND P3, PT, R71, -126, PT ;  /* 0xc2fc00004700780b */ /* 0x000fe20003f6e000 */
[----:B------:R-:W-:-:S03]  /*109a0*/  FADD R63, R62, R63 ;  /* 0x0000003f3e3f7221 */ /* 0x000fc60000000000 */
[----:B------:R-:W-:Y:S01]  /*109b0*/  F2FP.F16.F32.PACK_AB R25, R68, R65 ;  /* 0x000000414419723e */ /* 0x000fe200000000ff */
[----:B------:R-:W-:Y:S01]  /*109c0*/  FADD R65, R60, R65 ;  /* 0x000000413c417221 */ /* 0x000fe20000000000 */
[----:B------:R-:W2:Y:S01]  /*109d0*/  MUFU.EX2 R69, R69 ;  /* 0x0000004500457308 */ /* 0x000ea20000000800 */
[----:B---3--:R-:W-:Y:S01]  /*109e0*/  @!P2 FMUL R67, R67, R67 ;  /* 0x000000434343a220 */ /* 0x008fe20000400000 */
[----:B------:R-:W-:Y:S01]  /*109f0*/  FADD R64, R63, R64 ;  /* 0x000000403f407221 */ /* 0x000fe20000000000 */
[----:B------:R-:W-:-:S04]  /*10a00*/  FADD R68, R65, R68 ;  /* 0x0000004441447221 */ /* 0x000fc80000000000 */
[----:B------:R-:W-:Y:S01]  /*10a10*/  @!P3 FMUL R71, R71, 0.5 ;  /* 0x3f0000004747b820 */ /* 0x000fe20000400000 */
[----:B-1----:R-:W-:Y:S01]  /*10a20*/  @!P4 FMUL R70, R70, R70 ;  /* 0x000000464646c220 */ /* 0x002fe20000400000 */
[----:B------:R-:W-:-:S04]  /*10a30*/  FSETP.GEU.AND P4, PT, R74, -126, PT ;  /* 0xc2fc00004a00780b */ /* 0x000fc80003f8e000 */
[----:B------:R-:W1:Y:S01]  /*10a40*/  MUFU.EX2 R71, R71 ;  /* 0x0000004700477308 */ /* 0x000e620000000800 */
[----:B------:R-:W-:Y:S01]  /*10a50*/  F2FP.F16.F32.PACK_AB R26, R70, R67 ;  /* 0x00000043461a723e */ /* 0x000fe200000000ff */
[----:B------:R-:W-:Y:S01]  /*10a60*/  FADD R67, R64, R67 ;  /* 0x0000004340437221 */ /* 0x000fe20000000000 */
[----:B--2---:R-:W-:Y:S01]  /*10a70*/  @!P5 FMUL R69, R69, R69 ;  /* 0x000000454545d220 */ /* 0x004fe20000400000 */
[----:B------:R-:W-:Y:S02]  /*10a80*/  FSETP.GEU.AND P5, PT, R72, -126, PT ;  /* 0xc2fc00004800780b */ /* 0x000fe40003fae000 */
[----:B------:R-:W-:Y:S02]  /*10a90*/  FADD R70, R67, R70 ;  /* 0x0000004643467221 */ /* 0x000fe40000000000 */
[----:B------:R-:W-:Y:S01]  /*10aa0*/  F2FP.F16.F32.PACK_AB R27, R66, R69 ;  /* 0x00000045421b723e */ /* 0x000fe200000000ff */
[----:B------:R-:W-:Y:S01]  /*10ab0*/  @!P4 FMUL R74, R74, 0.5 ;  /* 0x3f0000004a4ac820 */ /* 0x000fe20000400000 */
[----:B------:R-:W-:-:S02]  /*10ac0*/  FADD R69, R68, R69 ;  /* 0x0000004544457221 */ /* 0x000fc40000000000 */
[----:B------:R-:W-:Y:S02]  /*10ad0*/  WARPGROUP.ARRIVE ;  /* 0x00000000000079c5 */ /* 0x000fe40000000000 */
[----:B------:R-:W-:Y:S01]  /*10ae0*/  FADD R66, R69, R66 ;  /* 0x0000004245427221 */ /* 0x000fe20000000000 */
[----:B------:R-:W2:Y:S01]  /*10af0*/  MUFU.EX2 R74, R74 ;  /* 0x0000004a004a7308 */ /* 0x000ea20000000800 */
[----:B-1----:R-:W-:Y:S01]  /*10b00*/  @!P3 FMUL R71, R71, R71 ;  /* 0x000000474747b220 */ /* 0x002fe20000400000 */
[----:B------:R-:W-:Y:S01]  /*10b10*/  @!P5 FMUL R72, R72, 0.5 ;  /* 0x3f0000004848d820 */ /* 0x000fe20000400000 */
[----:B------:R-:W-:Y:S05]  /*10b20*/  HGMMA.64x96x16.F32 R152, R24, gdesc[UR4].tnspB, R152, gsb0 ;  /* 0x4160000418987df0 */ /* 0x000fea0008000898 */
[----:B------:R-:W1:Y:S01]  /*10b30*/  MUFU.EX2 R72, R72 ;  /* 0x0000004800487308 */ /* 0x000e620000000800 */
[----:B--2---:R-:W-:Y:S01]  /*10b40*/  @!P4 FMUL R74, R74, R74 ;  /* 0x0000004a4a4ac220 */ /* 0x004fe20000400000 */
[----:B------:R-:W-:Y:S01]  /*10b50*/  FSETP.GEU.AND P4, PT, R80, -126, PT ;  /* 0xc2fc00005000780b */ /* 0x000fe20003f8e000 */
[----:B-1----:R-:W-:Y:S01]  /*10b60*/  @!P5 FMUL R72, R72, R72 ;  /* 0x000000484848d220 */ /* 0x002fe20000400000 */
        /* <DEDUP_REMOVED lines=19> */
[----:B------:R-:W-:Y:S02]  /*10ca0*/  WARPGROUP.DEPBAR.LE gsb0, 0x0 ;  /* 0x00008000000079c5 */ /* 0x000fe40000010000 */
[--C-:B------:R-:W-:Y:S01]  /*10cb0*/  FFMA R26, R76, UR14, -R23.reuse ;  /* 0x0000000e4c1a7c23 */ /* 0x100fe20008000817 */
[----:B------:R-:W-:Y:S01]  /*10cc0*/  FFMA R76, R77, UR14, -R23 ;  /* 0x0000000e4d4c7c23 */ /* 0x000fe20008000817 */
[----:B------:R-:W-:Y:S01]  /*10cd0*/  IADD3 R24, R20, 0x180, RZ ;  /* 0x0000018014187810 */ /* 0x000fe20007ffe0ff */
[----:B------:R-:W-:Y:S01]  /*10ce0*/  @!P5 FMUL R207, R207, 0.5 ;  /* 0x3f000000cfcfd820 */ /* 0x000fe20000400000 */
[----:B------:R-:W-:Y:S02]  /*10cf0*/  MOV R25, 0x80000020 ;  /* 0x8000002000197802 */ /* 0x000fe40000000f00 */
[----:B------:R-:W-:Y:S02]  /*10d00*/  FSETP.GEU.AND P3, PT, R76, -126, PT ;  /* 0xc2fc00004c00780b */ /* 0x000fe40003f6e000 */
[----:B------:R-:W-:-:S02]  /*10d10*/  FSETP.GEU.AND P2, PT, R26, -126, PT ;  /* 0xc2fc00001a00780b */ /* 0x000fc40003f4e000 */
        /* <DEDUP_REMOVED lines=8> */
[----:B------:R-:W-:Y:S01]  /*10da0*/  @!P3 FMUL R76, R76, 0.5 ;  /* 0x3f0000004c4cb820 */ /* 0x000fe20000400000 */
[----:B------:R-:W-:Y:S01]  /*10db0*/  FADD R72, R71, R72 ;  /* 0x0000004847487221 */ /* 0x000fe20000000000 */
[----:B------:R-:W-:Y:S01]  /*10dc0*/  @!P2 FMUL R26, R26, 0.5 ;  /* 0x3f0000001a1aa820 */ /* 0x000fe20000400000 */
[----:B------:R-:W-:-:S03]  /*10dd0*/  FADD R73, R73, R74 ;  /* 0x0000004a49497221 */ /* 0x000fc60000000000 */
[----:B------:R-:W1:Y:S01]  /*10de0*/  MUFU.EX2 R77, R26 ;  /* 0x0000001a004d7308 */ /* 0x000e620000000800 */
[----:B------:R-:W-:-:S04]  /*10df0*/  FADD R78, R73, R78 ;  /* 0x0000004e494e7221 */ /* 0x000fc80000000000 */
[----:B------:R-:W-:-:S03]  /*10e00*/  FADD R75, R78, R75 ;  /* 0x0000004b4e4b7221 */ /* 0x000fc60000000000 */
[----:B------:R-:W2:Y:S01]  /*10e10*/  MUFU.EX2 R76, R76 ;  /* 0x0000004c004c7308 */ /* 0x000ea20000000800 */
[----:B-1----:R-:W-:Y:S01]  /*10e20*/  @!P2 FMUL R77, R77, R77 ;  /* 0x0000004d4d4da220 */ /* 0x002fe20000400000 */
[----:B------:R-:W-:Y:S01]  /*10e30*/  FSETP.GEU.AND P2, PT, R82, -126, PT ;  /* 0xc2fc00005200780b */ /* 0x000fe20003f4e000 */
[----:B--2---:R-:W-:Y:S01]  /*10e40*/  @!P3 FMUL R76, R76, R76 ;  /* 0x0000004c4c4cb220 */ /* 0x004fe20000400000 */
[----:B------:R-:W-:-:S04]  /*10e50*/  FSETP.GEU.AND P3, PT, R81, -126, PT ;  /* 0xc2fc00005100780b */ /* 0x000fc80003f6e000 */
[----:B------:R-:W-:-:S07]  /*10e60*/  F2FP.F16.F32.PACK_AB R26, R76, R77 ;  /* 0x0000004d4c1a723e */ /* 0x000fce00000000ff */
[----:B------:R-:W-:Y:S01]  /*10e70*/  @!P2 FMUL R82, R82, 0.5 ;  /* 0x3f0000005252a820 */ /* 0x000fe20000400000 */
[----:B------:R-:W-:Y:S01]  /*10e80*/  FADD R77, R72, R77 ;  /* 0x0000004d484d7221 */ /* 0x000fe20000000000 */
[----:B------:R-:W-:-:S03]  /*10e90*/  WARPGROUP.ARRIVE ;  /* 0x00000000000079c5 */ /* 0x000fc60000000000 */
[----:B------:R-:W-:Y:S01]  /*10ea0*/  FADD R77, R77, R76 ;  /* 0x0000004c4d4d7221 */ /* 0x000fe20000000000 */
[----:B------:R-:W1:Y:S01]  /*10eb0*/  MUFU.EX2 R82, R82 ;  /* 0x0000005200527308 */ /* 0x000e620000000800 */
[----:B------:R-:W-:Y:S01]  /*10ec0*/  @!P3 FMUL R81, R81, 0.5 ;  /* 0x3f0000005151b820 */ /* 0x000fe20000400000 */
[----:B------:R-:W-:Y:S06]  /*10ed0*/  HGMMA.64x96x16.F32 R152, R24, gdesc[UR4].tnspB, R152, gsb0 ;  /* 0x4160000418987df0 */ /* 0x000fec0008000898 */
[----:B------:R-:W2:Y:S01]  /*10ee0*/  MUFU.EX2 R83, R81 ;  /* 0x0000005100537308 */ /* 0x000ea20000000800 */
[----:B-1----:R-:W-:Y:S01]  /*10ef0*/  @!P2 FMUL R82, R82, R82 ;  /* 0x000000525252a220 */ /* 0x002fe20000400000 */
[----:B--2---:R-:W-:Y:S01]  /*10f00*/  @!P3 FMUL R83, R83, R83 ;  /* 0x000000535353b220 */ /* 0x004fe20000400000 */
[----:B------:R-:W-:-:S13]  /*10f10*/  FSETP.GEU.AND P3, PT, R86, -126, PT ;  /* 0xc2fc00005600780b */ /* 0x000fda0003f6e000 */
[----:B------:R-:W-:-:S04]  /*10f20*/  @!P3 FMUL R86, R86, 0.5 ;  /* 0x3f0000005656b820 */ /* 0x000fc80000400000 */
[----:B------:R-:W1:Y:S08]  /*10f30*/  MUFU.EX2 R81, R86 ;  /* 0x0000005600517308 */ /* 0x000e700000000800 */
        /* <DEDUP_REMOVED lines=13> */
[----:B------:R-:W-:Y:S01]  /*11010*/  @!P3 FMUL R94, R94, 0.5 ;  /* 0x3f0000005e5eb820 */ /* 0x000fe20000400000 */
[----:B------:R-:W-:Y:S02]  /*11020*/  WARPGROUP.DEPBAR.LE gsb0, 0x0 ;  /* 0x00008000000079c5 */ /* 0x000fe40000010000 */
[----:B------:R-:W-:Y:S01]  /*11030*/  IMAD.MOV.U32 R25, RZ, RZ, -0x7fffffe0 ;  /* 0x80000020ff197424 */ /* 0x000fe200078e00ff */
[----:B------:R-:W-:Y:S02]  /*11040*/  IADD3 R24, R20, 0x1c0, RZ ;  /* 0x000001c014187810 */ /* 0x000fe40007ffe0ff */
[----:B------:R-:W1:Y:S01]  /*11050*/  MUFU.EX2 R94, R94 ;  /* 0x0000005e005e7308 */ /* 0x000e620000000800 */
[----:B------:R-:W-:Y:S01]  /*11060*/  F2FP.F16.F32.PACK_AB R26, R85, R82 ;  /* 0x00000052551a723e */ /* 0x000fe200000000ff */
[----:B------:R-:W-:Y:S01]  /*11070*/  @!P5 FMUL R96, R96, 0.5 ;  /* 0x3f0000006060d820 */ /* 0x000fe20000400000 */
[----:B------:R-:W-:Y:S02]  /*11080*/  R2UR UR6, R24 ;  /* 0x00000000180672ca */ /* 0x000fe400000e0000 */
[----:B------:R-:W-:-:S02]  /*11090*/  R2UR UR7, R25 ;  /* 0x00000000190772ca */ /* 0x000fc400000e0000 */
[----:B------:R-:W-:Y:S01]  /*110a0*/  F2FP.F16.F32.PACK_AB R24, R83, R80 ;  /* 0x000000505318723e */ /* 0x000fe200000000ff */
[----:B------:R-:W2:Y:S01]  /*110b0*/  MUFU.EX2 R96, R96 ;  /* 0x0000006000607308 */ /* 0x000ea20000000800 */
[----:B------:R-:W-:Y:S01]  /*110c0*/  F2FP.F16.F32.PACK_AB R25, R79, R206 ;  /* 0x000000ce4f19723e */ /* 0x000fe200000000ff */
[----:B------:R-:W-:Y:S01]  /*110d0*/  FADD R80, R77, R80 ;  /* 0x000000504d507221 */ /* 0x000fe20000000000 */
[----:B------:R-:W-:Y:S01]  /*110e0*/  F2FP.F16.F32.PACK_AB R27, R84, R81 ;  /* 0x00000051541b723e */ /* 0x000fe200000000ff */
[----:B------:R-:W-:Y:S02]  /*110f0*/  FADD R206, R75, R206 ;  /* 0x000000ce4bce7221 */ /* 0x000fe40000000000 */
[----:B------:R-:W-:Y:S01]  /*11100*/  FADD R83, R80, R83 ;  /* 0x0000005350537221 */ /* 0x000fe20000000000 */
[----:B------:R-:W-:Y:S01]  /*11110*/  WARPGROUP.ARRIVE ;  /* 0x00000000000079c5 */ /* 0x000fe20000000000 */
[----:B------:R-:W-:Y:S01]  /*11120*/  FADD R206, R206, R79 ;  /* 0x0000004fcece7221 */ /* 0x000fe20000000000 */
[----:B-1----:R-:W-:Y:S01]  /*11130*/  @!P3 FMUL R94, R94, R94 ;  /* 0x0000005e5e5eb220 */ /* 0x002fe20000400000 */
[----:B------:R-:W-:-:S02]  /*11140*/  FADD R82, R83, R82 ;  /* 0x0000005253527221 */ /* 0x000fc40000000000 */
[----:B------:R-:W-:Y:S01]  /*11150*/  FADD R81, R206, R81 ;  /* 0x00000051ce517221 */ /* 0x000fe20000000000 */
[----:B------:R-:W-:Y:S01]  /*11160*/  HGMMA.64x96x16.F32 R152, R24, gdesc[UR4].tnspB, R152, gsb0 ;  /* 0x4160000418987df0 */ /* 0x000fe20008000898 */
[----:B------:R-:W-:Y:S02]  /*11170*/  FADD R85, R82, R85 ;  /* 0x0000005552557221 */ /* 0x000fe40000000000 */
[----:B------:R-:W-:Y:S01]  /*11180*/  FADD R81, R81, R84 ;  /* 0x0000005451517221 */ /* 0x000fe20000000000 */
[----:B--2---:R-:W-:Y:S01]  /*11190*/  @!P5 FMUL R96, R96, R96 ;  /* 0x000000606060d220 */ /* 0x004fe20000400000 */
[----:B------:R-:W-:-:S13]  /*111a0*/  FSETP.GEU.AND P5, PT, R98, -126, PT ;  /* 0xc2fc00006200780b */ /* 0x000fda0003fae000 */
[----:B------:R-:W-:-:S06]  /*111b0*/  @!P5 FMUL R98, R98, 0.5 ;  /* 0x3f0000006262d820 */ /* 0x000fcc0000400000 */
[----:B------:R-:W1:Y:S02]  /*111c0*/  MUFU.EX2 R98, R98 ;  /* 0x0000006200627308 */ /* 0x000e640000000800 */
[----:B-1----:R-:W-:Y:S01]  /*111d0*/  @!P5 FMUL R98, R98, R98 ;  /* 0x000000626262d220 */ /* 0x002fe20000400000 */
[----:B------:R-:W-:Y:S02]  /*111e0*/  WARPGROUP.DEPBAR.LE gsb0, 0x0 ;  /* 0x00008000000079c5 */ /* 0x000fe40000010000 */
[--C-:B------:R-:W-:Y:S01]  /*111f0*/  FFMA R26, R92, UR14, -R23.reuse ;  /* 0x0000000e5c1a7c23 */ /* 0x100fe20008000817 */
[--C-:B------:R-:W-:Y:S01]  /*11200*/  FFMA R92, R95, UR14, -R22.reuse ;  /* 0x0000000e5f5c7c23 */ /* 0x100fe20008000816 */
[----:B------:R-:W-:Y:S01]  /*11210*/  IADD3 R24, R20, 0x200, RZ ;  /* 0x0000020014187810 */ /* 0x000fe20007ffe0ff */
[--C-:B------:R-:W-:Y:S01]  /*11220*/  FFMA R95, R97, UR14, -R23.reuse ;  /* 0x0000000e615f7c23 */ /* 0x100fe20008000817 */
[----:B------:R-:W-:Y:S01]  /*11230*/  MOV R25, 0x80000020 ;  /* 0x8000002000197802 */ /* 0x000fe20000000f00 */
[--C-:B------:R-:W-:Y:S01]  /*11240*/  FFMA R97, R99, UR14, -R22.reuse ;  /* 0x0000000e63617c23 */ /* 0x100fe20008000816 */
[----:B------:R-:W-:Y:S01]  /*11250*/  FSETP.GEU.AND P4, PT, R92, -126, PT ;  /* 0xc2fc00005c00780b */ /* 0x000fe20003f8e000 */
[--C-:B------:R-:W-:Y:S01]  /*11260*/  FFMA R99, R100, UR14, -R23.reuse ;  /* 0x0000000e64637c23 */ /* 0x100fe20008000817 */
[----:B------:R-:W-:Y:S01]  /*11270*/  FSETP.GEU.AND P2, PT, R26, -126, PT ;  /* 0xc2fc00001a00780b */ /* 0x000fe20003f4e000 */
[--C-:B------:R-:W-:Y:S01]  /*11280*/  FFMA R100, R101, UR14, -R23.reuse ;  /* 0x0000000e65647c23 */ /* 0x100fe20008000817 */
[----:B------:R-:W-:Y:S01]  /*11290*/  R2UR UR6, R24 ;  /* 0x00000000180672ca */ /* 0x000fe200000e0000 */
[--C-:B------:R-:W-:Y:S01]  /*112a0*/  FFMA R101, R102, UR14, -R22.reuse ;  /* 0x0000000e66657c23 */ /* 0x100fe20008000816 */
[----:B------:R-:W-:Y:S01]  /*112b0*/  R2UR UR7, R25 ;  /* 0x00000000190772ca */ /* 0x000fe200000e0000 */
[--C-:B------:R-:W-:Y:S01]  /*112c0*/  FFMA R102, R104, UR14, -R23.reuse ;  /* 0x0000000e68667c23 */ /* 0x100fe20008000817 */
[----:B------:R-:W-:Y:S01]  /*112d0*/  F2FP.F16.F32.PACK_AB R24, R87, R86 ;  /* 0x000000565718723e */ /* 0x000fe200000000ff */
[--C-:B------:R-:W-:Y:S01]  /*112e0*/  FFMA R104, R106, UR14, -R22.reuse ;  /* 0x0000000e6a687c23 */ /* 0x100fe20008000816 */
[----:B------:R-:W-:Y:S01]  /*112f0*/  F2FP.F16.F32.PACK_AB R25, R89, R88 ;  /* 0x000000585919723e */ /* 0x000fe200000000ff */
[--C-:B------:R-:W-:Y:S01]  /*11300*/  FFMA R106, R110, UR14, -R22.reuse ;  /* 0x0000000e6e6a7c23 */ /* 0x100fe20008000816 */
[----:B------:R-:W-:Y:S01]  /*11310*/  FSETP.GEU.AND P6, PT, R95, -126, PT ;  /* 0xc2fc00005f00780b */ /* 0x000fe20003fce000 */
[----:B------:R-:W-:Y:S01]  /*11320*/  @!P4 FMUL R92, R92, 0.5 ;  /* 0x3f0000005c5cc820 */ /* 0x000fe20000400000 */
[----:B------:R-:W-:Y:S01]  /*11330*/  FSETP.GEU.AND P3, PT, R100, -126, PT ;  /* 0xc2fc00006400780b */ /* 0x000fe20003f6e000 */
[----:B------:R-:W-:Y:S01]  /*11340*/  @!P2 FMUL R26, R26, 0.5 ;  /* 0x3f0000001a1aa820 */ /* 0x000fe20000400000 */
[----:B------:R-:W-:Y:S01]  /*11350*/  FSETP.GEU.AND P5, PT, R104, -126, PT ;  /* 0xc2fc00006800780b */ /* 0x000fe20003fae000 */
[--C-:B------:R-:W-:Y:S01]  /*11360*/  FFMA R110, R113, UR14, -R23.reuse ;  /* 0x0000000e716e7c23 */ /* 0x100fe20008000817 */
[----:B------:R-:W-:Y:S01]  /*11370*/  FFMA R113, R118, UR14, -R22 ;  /* 0x0000000e76717c23 */ /* 0x000fe20008000816 */
[----:B------:R-:W1:Y:S01]  /*11380*/  MUFU.EX2 R93, R26 ;  /* 0x0000001a005d7308 */ /* 0x000e620000000800 */
[--C-:B------:R-:W-:Y:S01]  /*11390*/  FFMA R118, R121, UR14, -R23.reuse ;  /* 0x0000000e79767c23 */ /* 0x100fe20008000817 */
[--C-:B------:R-:W-:Y:S01]  /*113a0*/  FFMA R121, R124, UR14, -R23.reuse ;  /* 0x0000000e7c797c23 */ /* 0x100fe20008000817 */
[----:B------:R-:W-:Y:S01]  /*113b0*/  FFMA R124, R125, UR14, -R23 ;  /* 0x0000000e7d7c7c23 */ /* 0x000fe20008000817 */
[----:B------:R-:W-:Y:S01]  /*113c0*/  FADD R86, R85, R86 ;  /* 0x0000005655567221 */ /* 0x000fe20000000000 */
[----:B------:R-:W-:Y:S01]  /*113d0*/  FADD R88, R81, R88 ;  /* 0x0000005851587221 */ /* 0x000fe20000000000 */
[----:B------:R-:W-:-:S02]  /*113e0*/  @!P6 FMUL R95, R95, 0.5 ;  /* 0x3f0000005f5fe820 */ /* 0x000fc40000400000 */
[----:B------:R-:W2:Y:S01]  /*113f0*/  MUFU.EX2 R92, R92 ;  /* 0x0000005c005c7308 */ /* 0x000ea20000000800 */
[----:B------:R-:W-:Y:S01]  /*11400*/  @!P3 FMUL R100, R100, 0.5 ;  /* 0x3f0000006464b820 */ /* 0x000fe20000400000 */
[----:B------:R-:W-:Y:S01]  /*11410*/  @!P5 FMUL R104, R104, 0.5 ;  /* 0x3f0000006868d820 */ /* 0x000fe20000400000 */
[----:B------:R-:W-:Y:S01]  /*11420*/  FADD R86, R86, R87 ;  /* 0x0000005756567221 */ /* 0x000fe20000000000 */
[----:B------:R-:W-:-:S04]  /*11430*/  FADD R88, R88, R89 ;  /* 0x0000005958587221 */ /* 0x000fc80000000000 */
[----:B------:R-:W3:Y:S01]  /*11440*/  MUFU.EX2 R95, R95 ;  /* 0x0000005f005f7308 */ /* 0x000ee20000000800 */
[----:B-1----:R-:W-:Y:S01]  /*11450*/  @!P2 FMUL R93, R93, R93 ;  /* 0x0000005d5d5da220 */ /* 0x002fe20000400000 */
[----:B------:R-:W-:-:S04]  /*11460*/  FSETP.GEU.AND P2, PT, R99, -126, PT ;  /* 0xc2fc00006300780b */ /* 0x000fc80003f4e000 */
[----:B------:R-:W-:Y:S01]  /*11470*/  F2FP.F16.F32.PACK_AB R26, R90, R93 ;  /* 0x0000005d5a1a723e */ /* 0x000fe200000000ff */
[----:B------:R-:W-:Y:S01]  /*11480*/  FADD R93, R86, R93 ;  /* 0x0000005d565d7221 */ /* 0x000fe20000000000 */
[----:B------:R-:W1:Y:S01]  /*11490*/  MUFU.EX2 R100, R100 ;  /* 0x0000006400647308 */ /* 0x000e620000000800 */
[----:B--2---:R-:W-:Y:S01]  /*114a0*/  @!P4 FMUL R92, R92, R92 ;  /* 0x0000005c5c5cc220 */ /* 0x004fe20000400000 */
[----:B------:R-:W-:Y:S01]  /*114b0*/  FSETP.GEU.AND P4, PT, R97, -126, PT ;  /* 0xc2fc00006100780b */ /* 0x000fe20003f8e000 */
[----:B------:R-:W-:-:S03]  /*114c0*/  FADD R93, R93, R90 ;  /* 0x0000005a5d5d7221 */ /* 0x000fc60000000000 */
[----:B------:R-:W-:Y:S01]  /*114d0*/  F2FP.F16.F32.PACK_AB R27, R92, R91 ;  /* 0x0000005b5c1b723e */ /* 0x000fe200000000ff */
[----:B------:R-:W-:Y:S01]  /*114e0*/  @!P2 FMUL R99, R99, 0.5 ;  /* 0x3f0000006363a820 */ /* 0x000fe20000400000 */
[----:B------:R-:W2:Y:S01]  /*114f0*/  MUFU.EX2 R104, R104 ;  /* 0x0000006800687308 */ /* 0x000ea20000000800 */
[----:B---3--:R-:W-:Y:S01]  /*11500*/  @!P6 FMUL R95, R95, R95 ;  /* 0x0000005f5f5fe220 */ /* 0x008fe20000400000 */
[----:B------:R-:W-:Y:S01]  /*11510*/  WARPGROUP.ARRIVE ;  /* 0x00000000000079c5 */ /* 0x000fe20000000000 */
[----:B------:R-:W-:Y:S01]  /*11520*/  FSETP.GEU.AND P6, PT, R101, -126, PT ;  /* 0xc2fc00006500780b */ /* 0x000fe20003fce000 */
[----:B------:R-:W-:-:S03]  /*11530*/  FADD R91, R88, R91 ;  /* 0x0000005b585b7221 */ /* 0x000fc60000000000 */
[----:B------:R-:W-:Y:S01]  /*11540*/  @!P4 FMUL R97, R97, 0.5 ;  /* 0x3f0000006161c820 */ /* 0x000fe20000400000 */
[----:B------:R-:W-:Y:S01]  /*11550*/  HGMMA.64x96x16.F32 R152, R24, gdesc[UR4].tnspB, R152, gsb0 ;  /* 0x4160000418987df0 */ /* 0x000fe20008000898 */
[----:B------:R-:W3:Y:S01]  /*11560*/  MUFU.EX2 R99, R99 ;  /* 0x0000006300637308 */ /* 0x000ee20000000800 */
[----:B-1----:R-:W-:Y:S01]  /*11570*/  @!P3 FMUL R100, R100, R100 ;  /* 0x000000646464b220 */ /* 0x002fe20000400000 */
[----:B------:R-:W-:Y:S01]  /*11580*/  FSETP.GEU.AND P3, PT, R105, -126, PT ;  /* 0xc2fc00006900780b */ /* 0x000fe20003f6e000 */
[----:B------:R-:W-:-:S04]  /*11590*/  FADD R91, R91, R92 ;  /* 0x0000005c5b5b7221 */ /* 0x000fc80000000000 */
        /* <DEDUP_REMOVED lines=26> */
[----:B--2---:R-:W-:-:S06]  /*11740*/  @!P2 FMUL R108, R108, R108 ;  /* 0x0000006c6c6ca220 */ /* 0x004fcc0000400000 */
[----:B------:R-:W-:Y:S01]  /*11750*/  @!P5 FMUL R114, R114, 0.5 ;  /* 0x3f0000007272d820 */ /* 0x000fe20000400000 */
[----:B------:R-:W2:Y:S01]  /*11760*/  MUFU.EX2 R207, R112 ;  /* 0x0000007000cf7308 */ /* 0x000ea20000000800 */
[----:B---3--:R-:W-:Y:S01]  /*11770*/  @!P4 FMUL R102, R102, R102 ;  /* 0x000000666666c220 */ /* 0x008fe20000400000 */
[----:B------:R-:W-:Y:S01]  /*11780*/  FSETP.GEU.AND P4, PT, R107, -126, PT ;  /* 0xc2fc00006b00780b */ /* 0x000fe20003f8e000 */
[----:B-1----:R-:W-:Y:S01]  /*11790*/  @!P6 FMUL R103, R103, R103 ;  /* 0x000000676767e220 */ /* 0x002fe20000400000 */
[----:B------:R-:W-:-:S11]  /*117a0*/  FSETP.GEU.AND P6, PT, R106, -126, PT ;  /* 0xc2fc00006a00780b */ /* 0x000fd60003fce000 */
        /* <DEDUP_REMOVED lines=9> */
[----:B------:R-:W-:Y:S01]  /*11840*/  FSETP.GEU.AND P4, PT, R111, -126, PT ;  /* 0xc2fc00006f00780b */ /* 0x000fe20003f8e000 */
[----:B------:R-:W-:Y:S02]  /*11850*/  WARPGROUP.DEPBAR.LE gsb0, 0x0 ;  /* 0x00008000000079c5 */ /* 0x000fe40000010000 */
[----:B------:R-:W-:Y:S01]  /*11860*/  IMAD.MOV.U32 R25, RZ, RZ, -0x7fffffe0 ;  /* 0x80000020ff197424 */ /* 0x000fe200078e00ff */
[----:B------:R-:W-:Y:S01]  /*11870*/  IADD3 R24, R20, 0x240, RZ ;  /* 0x0000024014187810 */ /* 0x000fe20007ffe0ff */
[----:B--2---:R-:W-:Y:S01]  /*11880*/  @!P6 FMUL R106, R106, R106 ;  /* 0x0000006a6a6ae220 */ /* 0x004fe20000400000 */
[----:B------:R-:W-:Y:S02]  /*11890*/  F2FP.F16.F32.PACK_AB R26, R100, R99 ;  /* 0x00000063641a723e */ /* 0x000fe400000000ff */
[----:B------:R-:W-:-:S05]  /*118a0*/  R2UR UR6, R24 ;  /* 0x00000000180672ca */ /* 0x000fca00000e0000 */
[----:B------:R-:W-:Y:S01]  /*118b0*/  @!P4 FMUL R111, R111, 0.5 ;  /* 0x3f0000006f6fc820 */ /* 0x000fe20000400000 */
[----:B------:R-:W-:Y:S01]  /*118c0*/  R2UR UR7, R25 ;  /* 0x00000000190772ca */ /* 0x000fe200000e0000 */
[----:B---3--:R-:W-:Y:S01]  /*118d0*/  @!P3 FMUL R115, R115, R115 ;  /* 0x000000737373b220 */ /* 0x008fe20000400000 */
[----:B------:R-:W-:Y:S01]  /*118e0*/  F2FP.F16.F32.PACK_AB R24, R95, R94 ;  /* 0x0000005e5f18723e */ /* 0x000fe200000000ff */
[----:B------:R-:W-:Y:S01]  /*118f0*/  FADD R94, R93, R94 ;  /* 0x0000005e5d5e7221 */ /* 0x000fe20000000000 */
[----:B------:R-:W-:Y:S01]  /*11900*/  F2FP.F16.F32.PACK_AB R25, R97, R96 ;  /* 0x000000606119723e */ /* 0x000fe200000000ff */
[----:B------:R-:W1:Y:S01]  /*11910*/  MUFU.EX2 R111, R111 ;  /* 0x0000006f006f7308 */ /* 0x000e620000000800 */
[----:B------:R-:W-:Y:S01]  /*11920*/  F2FP.F16.F32.PACK_AB R27, R98, R101 ;  /* 0x00000065621b723e */ /* 0x000fe200000000ff */
[----:B------:R-:W-:Y:S01]  /*11930*/  FADD R96, R91, R96 ;  /* 0x000000605b607221 */ /* 0x000fe20000000000 */
[----:B------:R-:W-:Y:S01]  /*11940*/  FSETP.GEU.AND P6, PT, R110, -126, PT ;  /* 0xc2fc00006e00780b */ /* 0x000fe20003fce000 */
[----:B------:R-:W-:Y:S01]  /*11950*/  FADD R94, R94, R95 ;  /* 0x0000005f5e5e7221 */ /* 0x000fe20000000000 */
[----:B------:R-:W-:Y:S01]  /*11960*/  WARPGROUP.ARRIVE ;  /* 0x00000000000079c5 */ /* 0x000fe20000000000 */
[----:B------:R-:W-:Y:S01]  /*11970*/  FSETP.GEU.AND P3, PT, R120, -126, PT ;  /* 0xc2fc00007800780b */ /* 0x000fe20003f6e000 */
[----:B------:R-:W-:Y:S01]  /*11980*/  FADD R96, R96, R97 ;  /* 0x0000006160607221 */ /* 0x000fe20000000000 */
[----:B------:R-:W-:-:S03]  /*11990*/  FADD R99, R94, R99 ;  /* 0x000000635e637221 */ /* 0x000fc60000000000 */
[----:B------:R-:W-:Y:S01]  /*119a0*/  HGMMA.64x96x16.F32 R152, R24, gdesc[UR4].tnspB, R152, gsb0 ;  /* 0x4160000418987df0 */ /* 0x000fe20008000898 */
[----:B------:R-:W-:Y:S01]  /*119b0*/  FADD R101, R96, R101 ;  /* 0x0000006560657221 */ /* 0x000fe20000000000 */
[----:B------:R-:W-:-:S03]  /*119c0*/  FADD R99, R99, R100 ;  /* 0x0000006463637221 */ /* 0x000fc60000000000 */
[----:B------:R-:W-:Y:S01]  /*119d0*/  @!P6 FMUL R110, R110, 0.5 ;  /* 0x3f0000006e6ee820 */ /* 0x000fe20000400000 */
[----:B-1----:R-:W-:Y:S01]  /*119e0*/  @!P4 FMUL R111, R111, R111 ;  /* 0x0000006f6f6fc220 */ /* 0x002fe20000400000 */
[----:B------:R-:W-:Y:S01]  /*119f0*/  FSETP.GEU.AND P4, PT, R117, -126, PT ;  /* 0xc2fc00007500780b */ /* 0x000fe20003f8e000 */
[----:B------:R-:W-:Y:S01]  /*11a00*/  @!P3 FMUL R120, R120, 0.5 ;  /* 0x3f0000007878b820 */ /* 0x000fe20000400000 */
[----:B------:R-:W-:Y:S02]  /*11a10*/  FADD R101, R101, R98 ;  /* 0x0000006265657221 */ /* 0x000fe40000000000 */
[----:B------:R-:W1:Y:S08]  /*11a20*/  MUFU.EX2 R110, R110 ;  /* 0x0000006e006e7308 */ /* 0x000e700000000800 */
[----:B------:R-:W2:Y:S01]  /*11a30*/  MUFU.EX2 R120, R120 ;  /* 0x0000007800787308 */ /* 0x000ea20000000800 */
[----:B------:R-:W-:-:S07]  /*11a40*/  @!P4 FMUL R117, R117, 0.5 ;  /* 0x3f0000007575c820 */ /* 0x000fce0000400000 */
[----:B------:R-:W3:Y:S01]  /*11a50*/  MUFU.EX2 R117, R117 ;  /* 0x0000007500757308 */ /* 0x000ee20000000800 */
[----:B-1----:R-:W-:Y:S01]  /*11a60*/  @!P6 FMUL R110, R110, R110 ;  /* 0x0000006e6e6ee220 */ /* 0x002fe20000400000 */
[----:B------:R-:W-:Y:S01]  /*11a70*/  FSETP.GEU.AND P6, PT, R113, -126, PT ;  /* 0xc2fc00007100780b */ /* 0x000fe20003fce000 */
[----:B--2---:R-:W-:Y:S01]  /*11a80*/  @!P3 FMUL R120, R120, R120 ;  /* 0x000000787878b220 */ /* 0x004fe20000400000 */
[----:B------:R-:W-:-:S11]  /*11a90*/  FSETP.GEU.AND P3, PT, R128, -126, PT ;  /* 0xc2fc00008000780b */ /* 0x000fd60003f6e000 */
[----:B------:R-:W-:Y:S01]  /*11aa0*/  @!P6 FMUL R113, R113, 0.5 ;  /* 0x3f0000007171e820 */ /* 0x000fe20000400000 */
[----:B---3--:R-:W-:Y:S01]  /*11ab0*/  @!P4 FMUL R117, R117, R117 ;  /* 0x000000757575c220 */ /* 0x008fe20000400000 */
        /* <DEDUP_REMOVED lines=19> */
[----:B------:R-:W-:Y:S02]  /*11bf0*/  WARPGROUP.DEPBAR.LE gsb0, 0x0 ;  /* 0x00008000000079c5 */ /* 0x000fe40000010000 */
[----:B------:R-:W-:Y:S01]  /*11c00*/  IADD3 R24, R20, 0x280, RZ ;  /* 0x0000028014187810 */ /* 0x000fe20007ffe0ff */
[----:B--2---:R-:W-:Y:S01]  /*11c10*/  @!P3 FMUL R32, R32, R32 ;  /* 0x000000202020b220 */ /* 0x004fe20000400000 */
[----:B------:R-:W-:Y:S02]  /*11c20*/  MOV R25, 0x80000020 ;  /* 0x8000002000197802 */ /* 0x000fe40000000f00 */
[----:B------:R-:W-:Y:S02]  /*11c30*/  R2UR UR6, R24 ;  /* 0x00000000180672ca */ /* 0x000fe400000e0000 */
[----:B------:R-:W-:Y:S01]  /*11c40*/  R2UR UR7, R25 ;  /* 0x00000000190772ca */ /* 0x000fe200000e0000 */
[----:B---3--:R-:W-:Y:S01]  /*11c50*/  @!P4 FMUL R31, R31, R31 ;  /* 0x0000001f1f1fc220 */ /* 0x008fe20000400000 */
        /* <DEDUP_REMOVED lines=15> */
[----:B------:R-:W-:-:S04]  /*11d50*/  FADD R109, R106, R109 ;  /* 0x0000006d6a6d7221 */ /* 0x000fc80000000000 */
[----:B------:R-:W-:-:S03]  /*11d60*/  @!P4 FMUL R35, R35, 0.5 ;  /* 0x3f0000002323c820 */ /* 0x000fc60000400000 */
[----:B------:R-:W-:-:S03]  /*11d70*/  @!P3 FMUL R36, R36, 0.5 ;  /* 0x3f0000002424b820 */ /* 0x000fc60000400000 */
        /* <DEDUP_REMOVED lines=12> */
[----:B--2---:R-:W-:-:S12]  /*11e40*/  @!P3 FMUL R144, R144, R144 ;  /* 0x000000909090b220 */ /* 0x004fd80000400000 */
[----:B------:R-:W-:-:S06]  /*11e50*/  @!P4 FMUL R146, R146, 0.5 ;  /* 0x3f0000009292c820 */ /* 0x000fcc0000400000 */
[----:B------:R-:W1:Y:S02]  /*11e60*/  MUFU.EX2 R146, R146 ;  /* 0x0000009200927308 */ /* 0x000e640000000800 */
[----:B-1----:R-:W-:Y:S01]  /*11e70*/  @!P4 FMUL R146, R146, R146 ;  /* 0x000000929292c220 */ /* 0x002fe20000400000 */
[----:B------:R-:W-:Y:S01]  /*11e80*/  FSETP.GEU.AND P4, PT, R151, -126, PT ;  /* 0xc2fc00009700780b */ /* 0x000fe20003f8e000 */
[----:B------:R-:W-:Y:S02]  /*11e90*/  WARPGROUP.DEPBAR.LE gsb0, 0x0 ;  /* 0x00008000000079c5 */ /* 0x000fe40000010000 */
[----:B------:R-:W-:Y:S01]  /*11ea0*/  FFMA R26, R116, UR14, -R23 ;  /* 0x0000000e741a7c23 */ /* 0x000fe20008000817 */
[----:B------:R-:W-:Y:S01]  /*11eb0*/  IMAD.MOV.U32 R25, RZ, RZ, -0x7fffffe0 ;  /* 0x80000020ff197424 */ /* 0x000fe200078e00ff */
[----:B------:R-:W1:Y:S01]  /*11ec0*/  MUFU.EX2 R116, R114 ;  /* 0x0000007200747308 */ /* 0x000e620000000800 */
[----:B------:R-:W-:-:S07]  /*11ed0*/  IADD3 R24, R20, 0x2c0, RZ ;  /* 0x000002c014187810 */ /* 0x000fce0007ffe0ff */
[----:B------:R-:W-:Y:S01]  /*11ee0*/  @!P4 FMUL R151, R151, 0.5 ;  /* 0x3f0000009797c820 */ /* 0x000fe20000400000 */
[----:B------:R-:W-:Y:S02]  /*11ef0*/  FSETP.GEU.AND P2, PT, R26, -126, PT ;  /* 0xc2fc00001a00780b */ /* 0x000fe40003f4e000 */
[----:B------:R-:W-:Y:S02]  /*11f00*/  R2UR UR6, R24 ;  /* 0x00000000180672ca */ /* 0x000fe400000e0000 */
[----:B------:R-:W-:Y:S01]  /*11f10*/  R2UR UR7, R25 ;  /* 0x00000000190772ca */ /* 0x000fe200000e0000 */
[----:B------:R-:W2:Y:S01]  /*11f20*/  MUFU.EX2 R151, R151 ;  /* 0x0000009700977308 */ /* 0x000ea20000000800 */
[----:B------:R-:W-:Y:S01]  /*11f30*/  F2FP.F16.F32.PACK_AB R24, R110, R207 ;  /* 0x000000cf6e18723e */ /* 0x000fe200000000ff */
[----:B------:R-:W-:-:S04]  /*11f40*/  FADD R207, R108, R207 ;  /* 0x000000cf6ccf7221 */ /* 0x000fc80000000000 */
[----:B------:R-:W-:Y:S02]  /*11f50*/  FADD R207, R207, R110 ;  /* 0x0000006ecfcf7221 */ /* 0x000fe40000000000 */
[----:B------:R-:W-:Y:S01]  /*11f60*/  @!P2 FMUL R26, R26, 0.5 ;  /* 0x3f0000001a1aa820 */ /* 0x000fe20000400000 */
[----:B-1----:R-:W-:Y:S01]  /*11f70*/  @!P5 FMUL R116, R116, R116 ;  /* 0x000000747474d220 */ /* 0x002fe20000400000 */
[----:B------:R-:W-:Y:S02]  /*11f80*/  FSETP.GEU.AND P5, PT, R119, -126, PT ;  /* 0xc2fc00007700780b */ /* 0x000fe40003fae000 */
[----:B------:R-:W1:Y:S02]  /*11f90*/  MUFU.EX2 R112, R26 ;  /* 0x0000001a00707308 */ /* 0x000e640000000800 */
[----:B------:R-:W-:Y:S01]  /*11fa0*/  F2FP.F16.F32.PACK_AB R25, R111, R116 ;  /* 0x000000746f19723e */ /* 0x000fe200000000ff */
[----:B------:R-:W-:Y:S01]  /*11fb0*/  FADD R116, R109, R116 ;  /* 0x000000746d747221 */ /* 0x000fe20000000000 */
[----:B--2---:R-:W-:-:S03]  /*11fc0*/  @!P4 FMUL R151, R151, R151 ;  /* 0x000000979797c220 */ /* 0x004fc60000400000 */
[----:B------:R-:W-:-:S04]  /*11fd0*/  FADD R116, R116, R111 ;  /* 0x0000006f74747221 */ /* 0x000fc80000000000 */
[----:B------:R-:W-:-:S04]  /*11fe0*/  @!P5 FMUL R119, R119, 0.5 ;  /* 0x3f0000007777d820 */ /* 0x000fc80000400000 */
[----:B------:R2:W3:Y:S01]  /*11ff0*/  MUFU.EX2 R114, R119 ;  /* 0x0000007700727308 */ /* 0x0004e20000000800 */
[----:B-1----:R-:W-:Y:S01]  /*12000*/  @!P2 FMUL R112, R112, R112 ;  /* 0x000000707070a220 */ /* 0x002fe20000400000 */
[----:B------:R-:W-:-:S04]  /*12010*/  FSETP.GEU.AND P2, PT, R121, -126, PT ;  /* 0xc2fc00007900780b */ /* 0x000fc80003f4e000 */
[----:B------:R-:W-:Y:S01]  /*12020*/  F2FP.F16.F32.PACK_AB R26, R115, R112 ;  /* 0x00000070731a723e */ /* 0x000fe200000000ff */
[----:B------:R-:W-:Y:S01]  /*12030*/  FADD R112, R207, R112 ;  /* 0x00000070cf707221 */ /* 0x000fe20000000000 */
[--C-:B--2---:R-:W-:Y:S01]  /*12040*/  FFMA R119, R122, UR14, -R22.reuse ;  /* 0x0000000e7a777c23 */ /* 0x104fe20008000816 */
[----:B------:R-:W-:Y:S01]  /*12050*/  FFMA R122, R126, UR14, -R22 ;  /* 0x0000000e7e7a7c23 */ /* 0x000fe20008000816 */
[----:B------:R-:W-:Y:S01]  /*12060*/  IADD3 R22, R20, 0x3c0, RZ ;  /* 0x000003c014167810 */ /* 0x000fe20007ffe0ff */
[----:B------:R-:W-:-:S03]  /*12070*/  FADD R112, R112, R115 ;  /* 0x0000007370707221 */ /* 0x000fc60000000000 */
[----:B------:R-:W-:Y:S01]  /*12080*/  FSETP.GEU.AND P6, PT, R122, -126, PT ;  /* 0xc2fc00007a00780b */ /* 0x000fe20003fce000 */
[----:B------:R-:W-:Y:S01]  /*12090*/  @!P2 FMUL R121, R121, 0.5 ;  /* 0x3f0000007979a820 */ /* 0x000fe20000400000 */
[----:B---3--:R-:W-:Y:S01]  /*120a0*/  @!P5 FMUL R114, R114, R114 ;  /* 0x000000727272d220 */ /* 0x008fe20000400000 */
[----:B------:R-:W-:-:S04]  /*120b0*/  FSETP.GEU.AND P5, PT, R119, -126, PT ;  /* 0xc2fc00007700780b */ /* 0x000fc80003fae000 */
[----:B------:R-:W-:Y:S01]  /*120c0*/  F2FP.F16.F32.PACK_AB R27, R114, R113 ;  /* 0x00000071721b723e */ /* 0x000fe200000000ff */
[----:B------:R-:W1:Y:S01]  /*120d0*/  MUFU.EX2 R121, R121 ;  /* 0x0000007900797308 */ /* 0x000e620000000800 */
[----:B------:R-:W-:Y:S02]  /*120e0*/  FADD R113, R116, R113 ;  /* 0x0000007174717221 */ /* 0x000fe40000000000 */
[----:B------:R-:W-:Y:S02]  /*120f0*/  WARPGROUP.ARRIVE ;  /* 0x00000000000079c5 */ /* 0x000fe40000000000 */
[----:B------:R-:W-:Y:S01]  /*12100*/  @!P6 FMUL R122, R122, 0.5 ;  /* 0x3f0000007a7ae820 */ /* 0x000fe20000400000 */
[----:B------:R-:W-:Y:S02]  /*12110*/  FADD R114, R113, R114 ;  /* 0x0000007271727221 */ /* 0x000fe40000000000 */
[----:B------:R-:W-:Y:S01]  /*12120*/  @!P5 FMUL R119, R119, 0.5 ;  /* 0x3f0000007777d820 */ /* 0x000fe20000400000 */
[----:B------:R-:W-:Y:S02]  /*12130*/  HGMMA.64x96x16.F32 R152, R24, gdesc[UR4].tnspB, R152, gsb0 ;  /* 0x4160000418987df0 */ /* 0x000fe40008000898 */
[----:B------:R-:W2:Y:S01]  /*12140*/  MUFU.EX2 R122, R122 ;  /* 0x0000007a007a7308 */ /* 0x000ea20000000800 */
[----:B-1----:R-:W-:Y:S01]  /*12150*/  @!P2 FMUL R121, R121, R121 ;  /* 0x000000797979a220 */ /* 0x002fe20000400000 */
[----:B------:R-:W-:-:S06]  /*12160*/  FSETP.GEU.AND P2, PT, R129, -126, PT ;  /* 0xc2fc00008100780b */ /* 0x000fcc0003f4e000 */
[----:B------:R-:W1:Y:S01]  /*12170*/  MUFU.EX2 R119, R119 ;  /* 0x0000007700777308 */ /* 0x000e620000000800 */
[----:B--2---:R-:W-:Y:S01]  /*12180*/  @!P6 FMUL R122, R122, R122 ;  /* 0x0000007a7a7ae220 */ /* 0x004fe20000400000 */
[----:B------:R-:W-:-:S05]  /*12190*/  FSETP.GEU.AND P6, PT, R130, -126, PT ;  /* 0xc2fc00008200780b */ /* 0x000fca0003fce000 */
[----:B------:R-:W-:-:S04]  /*121a0*/  @!P2 FMUL R129, R129, 0.5 ;  /* 0x3f0000008181a820 */ /* 0x000fc80000400000 */
[----:B------:R-:W2:Y:S01]  /*121b0*/  MUFU.EX2 R29, R129 ;  /* 0x00000081001d7308 */ /* 0x000ea20000000800 */
[----:B-1----:R-:W-:Y:S01]  /*121c0*/  @!P5 FMUL R119, R119, R119 ;  /* 0x000000777777d220 */ /* 0x002fe20000400000 */
[----:B------:R-:W-:Y:S02]  /*121d0*/  FSETP.GEU.AND P5, PT, R123, -126, PT ;  /* 0xc2fc00007b00780b */ /* 0x000fe40003fae000 */
[----:B------:R-:W-:-:S04]  /*121e0*/  @!P6 FMUL R130, R130, 0.5 ;  /* 0x3f0000008282e820 */ /* 0x000fc80000400000 */
[----:B------:R-:W1:Y:S07]  /*121f0*/  MUFU.EX2 R21, R130 ;  /* 0x0000008200157308 */ /* 0x000e6e0000000800 */
[----:B------:R-:W-:Y:S01]  /*12200*/  @!P5 FMUL R123, R123, 0.5 ;  /* 0x3f0000007b7bd820 */ /* 0x000fe20000400000 */
[----:B--2---:R-:W-:Y:S01]  /*12210*/  @!P2 FMUL R29, R29, R29 ;  /* 0x0000001d1d1da220 */ /* 0x004fe20000400000 */
[----:B------:R-:W-:-:S04]  /*12220*/  FSETP.GEU.AND P2, PT, R33, -126, PT ;  /* 0xc2fc00002100780b */ /* 0x000fc80003f4e000 */
[----:B------:R-:W2:Y:S01]  /*12230*/  MUFU.EX2 R123, R123 ;  /* 0x0000007b007b7308 */ /* 0x000ea20000000800 */
[----:B-1----:R-:W-:Y:S01]  /*12240*/  @!P6 FMUL R21, R21, R21 ;  /* 0x000000151515e220 */ /* 0x002fe20000400000 */
[----:B------:R-:W-:-:S07]  /*12250*/  FSETP.GEU.AND P6, PT, R34, -126, PT ;  /* 0xc2fc00002200780b */ /* 0x000fce0003fce000 */
[----:B------:R-:W-:-:S06]  /*12260*/  @!P2 FMUL R33, R33, 0.5 ;  /* 0x3f0000002121a820 */ /* 0x000fcc0000400000 */
[----:B------:R-:W1:Y:S01]  /*12270*/  MUFU.EX2 R33, R33 ;  /* 0x0000002100217308 */ /* 0x000e620000000800 */
[----:B--2---:R-:W-:Y:S01]  /*12280*/  @!P5 FMUL R123, R123, R123 ;  /* 0x0000007b7b7bd220 */ /* 0x004fe20000400000 */
[----:B------:R-:W-:Y:S01]  /*12290*/  FSETP.GEU.AND P5, PT, R131, -126, PT ;  /* 0xc2fc00008300780b */ /* 0x000fe20003fae000 */
[----:B------:R-:W-:-:S06]  /*122a0*/  @!P6 FMUL R34, R34, 0.5 ;  /* 0x3f0000002222e820 */ /* 0x000fcc0000400000 */
[----:B------:R-:W2:Y:S06]  /*122b0*/  MUFU.EX2 R34, R34 ;  /* 0x0000002200227308 */ /* 0x000eac0000000800 */
[----:B------:R-:W-:Y:S01]  /*122c0*/  @!P5 FMUL R131, R131, 0.5 ;  /* 0x3f0000008383d820 */ /* 0x000fe20000400000 */
[----:B-1----:R-:W-:Y:S01]  /*122d0*/  @!P2 FMUL R33, R33, R33 ;  /* 0x000000212121a220 */ /* 0x002fe20000400000 */
[----:B------:R-:W-:Y:S02]  /*122e0*/  FSETP.GEU.AND P2, PT, R37, -126, PT ;  /* 0xc2fc00002500780b */ /* 0x000fe40003f4e000 */
[----:B------:R-:W1:Y:S01]  /*122f0*/  MUFU.EX2 R28, R131 ;  /* 0x00000083001c7308 */ /* 0x000e620000000800 */
[----:B--2---:R-:W-:-:S10]  /*12300*/  @!P6 FMUL R34, R34, R34 ;  /* 0x000000222222e220 */ /* 0x004fd40000400000 */
[----:B------:R-:W-:Y:S01]  /*12310*/  @!P2 FMUL R37, R37, 0.5 ;  /* 0x3f0000002525a820 */ /* 0x000fe20000400000 */
[----:B-1----:R-:W-:Y:S01]  /*12320*/  @!P5 FMUL R28, R28, R28 ;  /* 0x0000001c1c1cd220 */ /* 0x002fe20000400000 */
[----:B------:R-:W-:-:S04]  /*12330*/  FSETP.GEU.AND P5, PT, R136, -126, PT ;  /* 0xc2fc00008800780b */ /* 0x000fc80003fae000 */
[----:B------:R-:W1:Y:S01]  /*12340*/  MUFU.EX2 R37, R37 ;  /* 0x0000002500257308 */ /* 0x000e620000000800 */
[----:B------:R-:W-:Y:S02]  /*12350*/  WARPGROUP.DEPBAR.LE gsb0, 0x0 ;  /* 0x00008000000079c5 */ /* 0x000fe40000010000 */
[----:B------:R-:W-:-:S06]  /*12360*/  IADD3 R24, R20, 0x300, RZ ;  /* 0x0000030014187810 */ /* 0x000fcc0007ffe0ff */
[----:B------:R-:W-:Y:S01]  /*12370*/  @!P5 FMUL R136, R136, 0.5 ;  /* 0x3f0000008888d820 */ /* 0x000fe20000400000 */
[----:B------:R-:W-:Y:S02]  /*12380*/  MOV R25, 0x80000020 ;  /* 0x8000002000197802 */ /* 0x000fe40000000f00 */
        /* <DEDUP_REMOVED lines=18> */
[----:B------:R-:W-:Y:S02]  /*124b0*/  R2UR UR6, R12 ;  /* 0x000000000c0672ca */ /* 0x000fe400000e0000 */
[----:B------:R-:W-:Y:S01]  /*124c0*/  R2UR UR7, R13 ;  /* 0x000000000d0772ca */ /* 0x000fe200000e0000 */
[--C-:B------:R-:W-:Y:S01]  /*124d0*/  FFMA R13, R137, UR14, -R23.reuse ;  /* 0x0000000e890d7c23 */ /* 0x100fe20008000817 */
[----:B------:R-:W1:Y:S01]  /*124e0*/  MUFU.EX2 R12, R136 ;  /* 0x00000088000c7308 */ /* 0x000e620000000800 */
[----:B------:R-:W-:Y:S01]  /*124f0*/  FFMA R23, R149, UR14, -R23 ;  /* 0x0000000e95177c23 */ /* 0x000fe20008000817 */
[----:B------:R-:W-:-:S02]  /*12500*/  @!P2 FMUL R147, R147, 0.5 ;  /* 0x3f0000009393a820 */ /* 0x000fc40000400000 */
[----:B------:R-:W-:Y:S02]  /*12510*/  FSETP.GEU.AND P6, PT, R13, -126, PT ;  /* 0xc2fc00000d00780b */ /* 0x000fe40003fce000 */
[----:B------:R-:W-:Y:S02]  /*12520*/  FSETP.GEU.AND P3, PT, R23, -126, PT ;  /* 0xc2fc00001700780b */ /* 0x000fe40003f6e000 */
[----:B------:R-:W2:Y:S09]  /*12530*/  MUFU.EX2 R147, R147 ;  /* 0x0000009300937308 */ /* 0x000eb20000000800 */
[----:B------:R-:W-:Y:S01]  /*12540*/  @!P6 FMUL R13, R13, 0.5 ;  /* 0x3f0000000d0de820 */ /* 0x000fe20000400000 */
[----:B-1----:R-:W-:Y:S01]  /*12550*/  @!P5 FMUL R12, R12, R12 ;  /* 0x0000000c0c0cd220 */ /* 0x002fe20000400000 */
[----:B------:R-:W-:Y:S01]  /*12560*/  FSETP.GEU.AND P5, PT, R38, -126, PT ;  /* 0xc2fc00002600780b */ /* 0x000fe20003fae000 */
[----:B------:R-:W-:-:S03]  /*12570*/  @!P3 FMUL R23, R23, 0.5 ;  /* 0x3f0000001717b820 */ /* 0x000fc60000400000 */
[----:B------:R-:W1:Y:S01]  /*12580*/  MUFU.EX2 R13, R13 ;  /* 0x0000000d000d7308 */ /* 0x000e620000000800 */
[----:B--2---:R-:W-:Y:S01]  /*12590*/  @!P2 FMUL R147, R147, R147 ;  /* 0x000000939393a220 */ /* 0x004fe20000400000 */
[----:B------:R-:W-:-:S06]  /*125a0*/  ISETP.NE.AND P2, PT, R6, 0x4, PT ;  /* 0x000000040600780c */ /* 0x000fcc0003f45270 */
[----:B------:R2:W3:Y:S01]  /*125b0*/  MUFU.EX2 R39, R23 ;  /* 0x0000001700277308 */ /* 0x0004e20000000800 */
[----:B------:R-:W-:-:S07]  /*125c0*/  @!P5 FMUL R38, R38, 0.5 ;  /* 0x3f0000002626d820 */ /* 0x000fce0000400000 */
[----:B------:R-:W4:Y:S01]  /*125d0*/  MUFU.EX2 R38, R38 ;  /* 0x0000002600267308 */ /* 0x000f220000000800 */
[----:B-1----:R-:W-:Y:S01]  /*125e0*/  @!P6 FMUL R13, R13, R13 ;  /* 0x0000000d0d0de220 */ /* 0x002fe20000400000 */
[----:B------:R-:W-:Y:S01]  /*125f0*/  FSETP.GEU.AND P6, PT, R142, -126, PT ;  /* 0xc2fc00008e00780b */ /* 0x000fe20003fce000 */
[----:B--2---:R-:W-:Y:S02]  /*12600*/  IMAD.MOV.U32 R23, RZ, RZ, -0x7fffffe0 ;  /* 0x80000020ff177424 */ /* 0x004fe400078e00ff */
[----:B---3--:R-:W-:-:S10]  /*12610*/  @!P3 FMUL R39, R39, R39 ;  /* 0x000000272727b220 */ /* 0x008fd40000400000 */
[----:B------:R-:W-:Y:S01]  /*12620*/  @!P6 FMUL R142, R142, 0.5 ;  /* 0x3f0000008e8ee820 */ /* 0x000fe20000400000 */
[----:B----4-:R-:W-:Y:S01]  /*12630*/  @!P5 FMUL R38, R38, R38 ;  /* 0x000000262626d220 */ /* 0x010fe20000400000 */
[----:B------:R-:W-:-:S04]  /*12640*/  FSETP.GEU.AND P5, PT, R148, -126, PT ;  /* 0xc2fc00009400780b */ /* 0x000fc80003fae000 */
[----:B------:R-:W1:Y:S09]  /*12650*/  MUFU.EX2 R142, R142 ;  /* 0x0000008e008e7308 */ /* 0x000e720000000800 */
[----:B------:R-:W-:-:S06]  /*12660*/  @!P5 FMUL R148, R148, 0.5 ;  /* 0x3f0000009494d820 */ /* 0x000fcc0000400000 */
[----:B------:R-:W2:Y:S01]  /*12670*/  MUFU.EX2 R148, R148 ;  /* 0x0000009400947308 */ /* 0x000ea20000000800 */
[----:B-1----:R-:W-:Y:S01]  /*12680*/  @!P6 FMUL R142, R142, R142 ;  /* 0x0000008e8e8ee220 */ /* 0x002fe20000400000 */
[----:B------:R-:W-:-:S13]  /*12690*/  FSETP.GEU.AND P6, PT, R145, -126, PT ;  /* 0xc2fc00009100780b */ /* 0x000fda0003fce000 */
[----:B------:R-:W-:Y:S01]  /*126a0*/  @!P6 FMUL R145, R145, 0.5 ;  /* 0x3f0000009191e820 */ /* 0x000fe20000400000 */
[----:B--2---:R-:W-:-:S05]  /*126b0*/  @!P5 FMUL R148, R148, R148 ;  /* 0x000000949494d220 */ /* 0x004fca0000400000 */
[----:B------:R-:W1:Y:S01]  /*126c0*/  MUFU.EX2 R145, R145 ;  /* 0x0000009100917308 */ /* 0x000e620000000800 */
        /* <DEDUP_REMOVED lines=8> */
[----:B-1----:R-:W-:Y:S01]  /*12750*/  @!P6 FMUL R145, R145, R145 ;  /* 0x000000919191e220 */ /* 0x002fe20000400000 */
        /* <DEDUP_REMOVED lines=11> */
[----:B------:R-:W-:Y:S02]  /*12810*/  WARPGROUP.DEPBAR.LE gsb0, 0x0 ;  /* 0x00008000000079c5 */ /* 0x000fe40000010000 */
[----:B------:R-:W-:Y:S02]  /*12820*/  IADD3 R24, R20, 0x380, RZ ;  /* 0x0000038014187810 */ /* 0x000fe40007ffe0ff */
[----:B------:R-:W-:Y:S02]  /*12830*/  MOV R25, 0x80000020 ;  /* 0x8000002000197802 */ /* 0x000fe40000000f00 */
[----:B------:R-:W-:Y:S02]  /*12840*/  R2UR UR6, R24 ;  /* 0x00000000180672ca */ /* 0x000fe400000e0000 */
[----:B------:R-:W-:-:S02]  /*12850*/  R2UR UR7, R25 ;  /* 0x00000000190772ca */ /* 0x000fc400000e0000 */
[----:B------:R-:W-:Y:S01]  /*12860*/  F2FP.F16.F32.PACK_AB R24, R13, R12 ;  /* 0x0000000c0d18723e */ /* 0x000fe200000000ff */
[----:B------:R-:W-:Y:S01]  /*12870*/  FADD R12, R31, R12 ;  /* 0x0000000c1f0c7221 */ /* 0x000fe20000000000 */
[----:B------:R-:W-:Y:S01]  /*12880*/  F2FP.F16.F32.PACK_AB R25, R36, R35 ;  /* 0x000000232419723e */ /* 0x000fe200000000ff */
[----:B------:R-:W-:Y:S01]  /*12890*/  FADD R35, R34, R35 ;  /* 0x0000002322237221 */ /* 0x000fe20000000000 */
[----:B------:R-:W-:Y:S01]  /*128a0*/  F2FP.F16.F32.PACK_AB R26, R38, R37 ;  /* 0x00000025261a723e */ /* 0x000fe200000000ff */
[----:B------:R-:W-:Y:S01]  /*128b0*/  FADD R12, R12, R13 ;  /* 0x0000000d0c0c7221 */ /* 0x000fe20000000000 */
[----:B------:R-:W-:Y:S01]  /*128c0*/  F2FP.F16.F32.PACK_AB R27, R143, R142 ;  /* 0x0000008e8f1b723e */ /* 0x000fe200000000ff */
[----:B------:R-:W-:Y:S02]  /*128d0*/  FADD R35, R35, R36 ;  /* 0x0000002423237221 */ /* 0x000fe40000000000 */
[----:B------:R-:W-:Y:S01]  /*128e0*/  FADD R37, R12, R37 ;  /* 0x000000250c257221 */ /* 0x000fe20000000000 */
[----:B------:R-:W-:Y:S01]  /*128f0*/  WARPGROUP.ARRIVE ;  /* 0x00000000000079c5 */ /* 0x000fe20000000000 */
[----:B------:R-:W-:-:S02]  /*12900*/  FADD R35, R35, R142 ;  /* 0x0000008e23237221 */ /* 0x000fc40000000000 */
[----:B------:R-:W-:Y:S02]  /*12910*/  FADD R37, R37, R38 ;  /* 0x0000002625257221 */ /* 0x000fe40000000000 */
[----:B------:R-:W-:Y:S01]  /*12920*/  FADD R35, R35, R143 ;  /* 0x0000008f23237221 */ /* 0x000fe20000000000 */
[----:B------:R-:W-:Y:S01]  /*12930*/  HGMMA.64x96x16.F32 R152, R24, gdesc[UR4].tnspB, R152, gsb0 ;  /* 0x4160000418987df0 */ /* 0x000fe20008000898 */
[----:B------:R-:W-:Y:S01]  /*12940*/  R2UR UR6, R22 ;  /* 0x00000000160672ca */ /* 0x000fe200000e0000 */
[----:B------:R-:W-:Y:S01]  /*12950*/  FADD R37, R37, R144 ;  /* 0x0000009025257221 */ /* 0x000fe20000000000 */
[----:B------:R-:W-:Y:S01]  /*12960*/  R2UR UR7, R23 ;  /* 0x00000000170772ca */ /* 0x000fe200000e0000 */
[----:B------:R-:W-:Y:S01]  /*12970*/  FADD R35, R35, R146 ;  /* 0x0000009223237221 */ /* 0x000fe20000000000 */
[----:B------:R-:W-:Y:S01]  /*12980*/  SEL R22, R6, RZ, P2 ;  /* 0x000000ff06167207 */ /* 0x000fe20001000000 */
[----:B------:R-:W-:Y:S02]  /*12990*/  FADD R37, R37, R145 ;  /* 0x0000009125257221 */ /* 0x000fe40000000000 */
[----:B------:R-:W-:Y:S01]  /*129a0*/  FADD R35, R35, R147 ;  /* 0x0000009323237221 */ /* 0x000fe20000000000 */
[----:B------:R-:W-:Y:S01]  /*129b0*/  LEA R6, R22, R11, 0x3 ;  /* 0x0000000b16067211 */ /* 0x000fe200078e18ff */
[----:B------:R-:W-:-:S02]  /*129c0*/  FADD R37, R37, R148 ;  /* 0x0000009425257221 */ /* 0x000fc40000000000 */
[----:B------:R-:W-:Y:S01]  /*129d0*/  FADD R35, R35, R150 ;  /* 0x0000009623237221 */ /* 0x000fe20000000000 */
[----:B------:R-:W-:Y:S01]  /*129e0*/  PRMT R6, RZ, 0x654, R6 ;  /* 0x00000654ff067816 */ /* 0x000fe20000000006 */
[----:B------:R-:W-:Y:S02]  /*129f0*/  FADD R13, R37, R39 ;  /* 0x00000027250d7221 */ /* 0x000fe40000000000 */
[----:B------:R-:W-:Y:S01]  /*12a00*/  FADD R12, R35, R151 ;  /* 0x00000097230c7221 */ /* 0x000fe20000000000 */
[----:B------:R-:W-:Y:S02]  /*12a10*/  WARPGROUP.DEPBAR.LE gsb0, 0x0 ;  /* 0x00008000000079c5 */ /* 0x000fe40000010000 */
[----:B------:R-:W-:Y:S02]  /*12a20*/  F2FP.F16.F32.PACK_AB R24, R145, R144 ;  /* 0x000000909118723e */ /* 0x000fe400000000ff */
[----:B------:R-:W-:Y:S02]  /*12a30*/  F2FP.F16.F32.PACK_AB R25, R147, R146 ;  /* 0x000000929319723e */ /* 0x000fe400000000ff */
[----:B------:R-:W-:-:S02]  /*12a40*/  F2FP.F16.F32.PACK_AB R26, R39, R148 ;  /* 0x00000094271a723e */ /* 0x000fc400000000ff */
[----:B------:R-:W-:-:S04]  /*12a50*/  F2FP.F16.F32.PACK_AB R27, R151, R150 ;  /* 0x00000096971b723e */ /* 0x000fc800000000ff */
[----:B------:R-:W-:-:S06]  /*12a60*/  WARPGROUP.ARRIVE ;  /* 0x00000000000079c5 */ /* 0x000fcc0000000000 */
[----:B------:R-:W-:Y:S03]  /*12a70*/  HGMMA.64x96x16.F32 R152, R24, gdesc[UR4].tnspB, R152, gsb0 ;  /* 0x4160000418987df0 */ /* 0x000fe60008000898 */
[----:B------:R-:W-:Y:S02]  /*12a80*/  WARPGROUP.DEPBAR.LE gsb0, 0x0 ;  /* 0x00008000000079c5 */ /* 0x000fe40000010000 */
[----:B------:R1:W-:Y:S01]  /*12a90*/  SYNCS.ARRIVE.TRANS64.RED.A1T0 RZ, [R6+URZ], RZ ;  /* 0x000000ff06ff79a7 */ /* 0x0003e2000810043f */
[----:B------:R-:W-:Y:S05]  /*12aa0*/  @P1 BRA `(.L_x_45) ;  /* 0x0000000000d41947 */ /* 0x000fea0003800000 */
[----:B------:R-:W-:Y:S01]  /*12ab0*/  ISETP.LT.OR P1, PT, R7, 0x1, !P0 ;  /* 0x000000010700780c */ /* 0x000fe20004721670 */
[----:B------:R-:W-:-:S12]  /*12ac0*/  BSSY B0, `(.L_x_46) ;  /* 0x0000032000007945 */ /* 0x000fd80003800000 */
[----:B------:R-:W-:Y:S05]  /*12ad0*/  @P1 BRA `(.L_x_47) ;  /* 0x0000000000c01947 */ /* 0x000fea0003800000 */
[----:B-1----:R-:W-:Y:S02]  /*12ae0*/  LEA R6, R5, R2, 0x3 ;  /* 0x0000000205067211 */ /* 0x002fe400078e18ff */
[----:B------:R-:W-:Y:S02]  /*12af0*/  SHF.L.U32 R21, R4, 0x1f, RZ ;  /* 0x0000001f04157819 */ /* 0x000fe400000006ff */
[----:B------:R-:W-:Y:S02]  /*12b00*/  ISETP.NE.AND P2, PT, R0, RZ, PT ;  /* 0x000000ff0000720c */ /* 0x000fe40003f45270 */
[----:B------:R-:W1:Y:S02]  /*12b10*/  SYNCS.PHASECHK.TRANS64.TRYWAIT P1, [R6+URZ+0x33020], R21 ;  /* 0x03302015060075a7 */ /* 0x000e64000802017f */
[----:B-1----:R-:W-:Y:S09]  /*12b20*/  @!P1 BRA `(.L_x_48) ;  /* 0x0000001c00d49947 */ /* 0x002ff20003800000 */
.L_x_89:
[----:B------:R-:W-:Y:S05]  /*12b30*/  @P2 BRA `(.L_x_49) ;  /* 0x0000000000142947 */ /* 0x000fea0003800000 */
[----:B------:R-:W-:Y:S01]  /*12b40*/  ISETP.NE.AND P1, PT, R14, RZ, PT ;  /* 0x000000ff0e00720c */ /* 0x000fe20003f25270 */
[----:B-1----:R-:W-:-:S04]  /*12b50*/  IMAD.MOV.U32 R21, RZ, RZ, 0xc000 ;  /* 0x0000c000ff157424 */ /* 0x002fc800078e00ff */
[----:B------:R2:W-:Y:S08]  /*12b60*/  SYNCS.ARRIVE.TRANS64 RZ, [R6+URZ+0x33000], R21 ;  /* 0x0330001506ff79a7 */ /* 0x0005f0000800003f */
[----:B------:R-:W-:Y:S05]  /*12b70*/  @!P1 BRA `(.L_x_49) ;  /* 0x0000000000049947 */ /* 0x000fea0003800000 */
[----:B------:R-:W-:Y:S01]  /*12b80*/  BPT.TRAP 0x1 ;  /* 0x000000040000795c */ /* 0x000fe20000300000 */
.L_x_49:
[C---:B------:R-:W-:Y:S01]  /*12b90*/  IMAD R20, R5.reuse, 0xc000, R2 ;  /* 0x0000c00005147824 */ /* 0x040fe200078e0202 */
        /* <DEDUP_REMOVED lines=35> */
[----:B--2---:R-:W-:Y:S01]  /*12dd0*/  NOP ;  /* 0x0000000000007918 */ /* 0x004fe20000000000 */
.L_x_47:
[----:B------:R-:W-:Y:S05]  /*12de0*/  BSYNC B0 ;  /* 0x0000000000007941 */ /* 0x000fea0003800000 */
.L_x_46:
[----:B------:R-:W-:-:S07]  /*12df0*/  IADD3 R7, R7, -0x1, RZ ;  /* 0xffffffff07077810 */ /* 0x000fce0007ffe0ff */
.L_x_45:
[----:B------:R-:W-:Y:S01]  /*12e00*/  ISETP.GT.AND P3, PT, R17, 0x1, PT ;  /* 0x000000011100780c */ /* 0x000fe20003f64270 */
[----:B------:R-:W-:Y:S01]  /*12e10*/  VIADD R15, R15, 0x1 ;  /* 0x000000010f0f7836 */ /* 0x000fe20000000000 */
[----:B-1----:R-:W-:Y:S01]  /*12e20*/  IADD3 R6, R22, 0x1, RZ ;  /* 0x0000000116067810 */ /* 0x002fe20007ffe0ff */
[----:B------:R-:W-:Y:S01]  /*12e30*/  IMAD.MOV.U32 R21, RZ, RZ, R19 ;  /* 0x000000ffff157224 */ /* 0x000fe200078e0013 */
[----:B------:R-:W-:Y:S02]  /*12e40*/  IADD3 R17, R17, -0x1, RZ ;  /* 0xffffffff11117810 */ /* 0x000fe40007ffe0ff */
[----:B------:R-:W-:Y:S02]  /*12e50*/  ISETP.NE.AND P1, PT, R15, 0x4, PT ;  /* 0x000000040f00780c */ /* 0x000fe40003f25270 */
[----:B------:R-:W-:Y:S02]  /*12e60*/  ISETP.NE.AND P2, PT, R6, 0x4, PT ;  /* 0x000000040600780c */ /* 0x000fe40003f45270 */
[----:B------:R-:W-:-:S02]  /*12e70*/  SEL R20, RZ, 0x1, P1 ;  /* 0x00000001ff147807 */ /* 0x000fc40000800000 */
[----:B------:R-:W-:Y:S02]  /*12e80*/  IADD3 R10, R10, 0x100, RZ ;  /* 0x000001000a0a7810 */ /* 0x000fe40007ffe0ff */
[----:B------:R-:W-:Y:S02]  /*12e90*/  LOP3.LUT R3, R3, R20, RZ, 0x3c, !PT ;  /* 0x0000001403037212 */ /* 0x000fe400078e3cff */
[----:B------:R-:W-:Y:S02]  /*12ea0*/  MOV R20, R18 ;  /* 0x0000001200147202 */ /* 0x000fe40000000f00 */
[----:B------:R-:W-:Y:S02]  /*12eb0*/  SEL R15, R15, RZ, P1 ;  /* 0x000000ff0f0f7207 */ /* 0x000fe40000800000 */
[----:B------:R-:W-:Y:S01]  /*12ec0*/  SEL R6, R6, RZ, P2 ;  /* 0x000000ff06067207 */ /* 0x000fe20001000000 */
[----:B------:R-:W-:Y:S06]  /*12ed0*/  @P3 BRA `(.L_x_50) ;  /* 0xffffff9c000c3947 */ /* 0x000fec000383ffff */
.L_x_37:
[----:B------:R-:W-:Y:S05]  /*12ee0*/  WARPSYNC.ALL ;  /* 0x0000000000007948 */ /* 0x000fea0003800000 */
[----:B------:R-:W1:Y:S01]  /*12ef0*/  SHFL.BFLY PT, R0, R13, 0x1, 0x1f ;  /* 0x0c201f000d007f89 */ /* 0x000e6200000e0000 */
[----:B------:R-:W-:Y:S01]  /*12f00*/  BSSY B0, `(.L_x_51) ;  /* 0x0000023000007945 */ /* 0x000fe20003800000 */
[----:B------:R-:W-:Y:S01]  /*12f10*/  MOV R7, 0x7f800000 ;  /* 0x7f80000000077802 */ /* 0x000fe20000000f00 */
[----:B------:R-:W-:Y:S01]  /*12f20*/  IMAD.MOV.U32 R4, RZ, RZ, 0x3f800000 ;  /* 0x3f800000ff047424 */ /* 0x000fe200078e00ff */
[----:B------:R-:W2:Y:S01]  /*12f30*/  SHFL.BFLY PT, R3, R12, 0x1, 0x1f ;  /* 0x0c201f000c037f89 */ /* 0x000ea200000e0000 */
[----:B------:R-:W-:-:S02]  /*12f40*/  MOV R8, 0x3f800000 ;  /* 0x3f80000000087802 */ /* 0x000fc40000000f00 */
[----:B------:R-:W-:Y:S01]  /*12f50*/  MOV R9, 0x7f800000 ;  /* 0x7f80000000097802 */ /* 0x000fe20000000f00 */
[----:B-1----:R-:W-:Y:S01]  /*12f60*/  FADD R0, R0, R13 ;  /* 0x0000000d00007221 */ /* 0x002fe20000000000 */
[----:B--2---:R-:W-:-:S04]  /*12f70*/  FADD R14, R3, R12 ;  /* 0x0000000c030e7221 */ /* 0x004fc80000000000 */
[----:B------:R-:W1:Y:S04]  /*12f80*/  SHFL.BFLY PT, R5, R0, 0x2, 0x1f ;  /* 0x0c401f0000057f89 */ /* 0x000e6800000e0000 */
[----:B------:R-:W2:Y:S01]  /*12f90*/  SHFL.BFLY PT, R15, R14, 0x2, 0x1f ;  /* 0x0c401f000e0f7f89 */ /* 0x000ea200000e0000 */
[C---:B-1----:R-:W-:Y:S01]  /*12fa0*/  FSETP.NE.AND P0, PT, R0.reuse, -R5, PT ;  /* 0x800000050000720b */ /* 0x042fe20003f05000 */
[----:B------:R-:W-:Y:S01]  /*12fb0*/  FADD R3, R0, R5 ;  /* 0x0000000500037221 */ /* 0x000fe20000000000 */
[----:B--2---:R-:W-:-:S11]  /*12fc0*/  FADD R6, R14, R15 ;  /* 0x0000000f0e067221 */ /* 0x004fd60000000000 */
[----:B------:R-:W-:Y:S05]  /*12fd0*/  @!P0 BRA `(.L_x_52) ;  /* 0x0000000000548947 */ /* 0x000fea0003800000 */
[----:B------:R-:W-:Y:S01]  /*12fe0*/  IADD3 R0, R3, 0x1800000, RZ ;  /* 0x0180000003007810 */ /* 0x000fe20007ffe0ff */
[----:B------:R-:W-:Y:S03]  /*12ff0*/  BSSY B1, `(.L_x_53) ;  /* 0x000000c000017945 */ /* 0x000fe60003800000 */
[----:B------:R-:W-:-:S04]  /*13000*/  LOP3.LUT R0, R0, 0x7f800000, RZ, 0xc0, !PT ;  /* 0x7f80000000007812 */ /* 0x000fc800078ec0ff */
[----:B------:R-:W-:-:S13]  /*13010*/  ISETP.GT.U32.AND P0, PT, R0, 0x1ffffff, PT ;  /* 0x01ffffff0000780c */ /* 0x000fda0003f04070 */
[----:B------:R-:W-:Y:S05]  /*13020*/  @P0 BRA `(.L_x_54) ;  /* 0x0000000000100947 */ /* 0x000fea0003800000 */
[----:B------:R-:W-:-:S07]  /*13030*/  MOV R12, 0x13050 ;  /* 0x00013050000c7802 */ /* 0x000fce0000000f00 */
[----:B------:R-:W-:Y:S05]  /*13040*/  CALL.REL.NOINC `($__internal_0_$__cuda_sm20_rcp_rn_f32_slowpath) ;  /* 0x0000001800a07944 */ /* 0x000fea0003c00000 */
[----:B------:R-:W-:Y:S01]  /*13050*/  MOV R4, R0 ;  /* 0x0000000000047202 */ /* 0x000fe20000000f00 */
[----:B------:R-:W-:Y:S06]  /*13060*/  BRA `(.L_x_55) ;  /* 0x0000000000107947 */ /* 0x000fec0003800000 */
.L_x_54:
[----:B------:R-:W1:Y:S02]  /*13070*/  MUFU.RCP R4, R3 ;  /* 0x0000000300047308 */ /* 0x000e640000001000 */
[----:B-1----:R-:W-:-:S04]  /*13080*/  FFMA R0, R3, R4, -1 ;  /* 0xbf80000003007423 */ /* 0x002fc80000000004 */
[----:B------:R-:W-:-:S04]  /*13090*/  FADD.FTZ R5, -R0, -RZ ;  /* 0x800000ff00057221 */ /* 0x000fc80000010100 */
[----:B------:R-:W-:-:S07]  /*130a0*/  FFMA R4, R4, R5, R4 ;  /* 0x0000000504047223 */ /* 0x000fce0000000004 */
.L_x_55:
[----:B------:R-:W-:Y:S05]  /*130b0*/  BSYNC B1 ;  /* 0x0000000000017941 */ /* 0x000fea0003800000 */
.L_x_53:
[----:B------:R-:W-:Y:S01]  /*130c0*/  FSETP.GEU.AND P0, PT, |R3|, 1.175494350822287508e-38, PT ;  /* 0x008000000300780b */ /* 0x000fe20003f0e200 */
[----:B------:R-:W-:-:S12]  /*130d0*/  ULDC UR6, c[0x0][0x600] ;  /* 0x0001800000067ab9 */ /* 0x000fd80000000800 */
[----:B------:R-:W-:-:S04]  /*130e0*/  @!P0 FMUL R3, R3, 16777216 ;  /* 0x4b80000003038820 */ /* 0x000fc80000400000 */
[----:B------:R-:W1:Y:S02]  /*130f0*/  MUFU.LG2 R0, R3 ;  /* 0x0000000300007308 */ /* 0x000e640000000c00 */
[----:B-1----:R-:W-:-:S04]  /*13100*/  @!P0 FADD R0, R0, -24 ;  /* 0xc1c0000000008421 */ /* 0x002fc80000000000 */
[----:B------:R-:W-:-:S04]  /*13110*/  FMUL R0, R0, 0.69314718246459960938 ;  /* 0x3f31721800007820 */ /* 0x000fc80000400000 */
[----:B------:R-:W-:-:S07]  /*13120*/  FFMA R9, R19, UR6, R0 ;  /* 0x0000000613097c23 */ /* 0x000fce0008000000 */
.L_x_52:
[----:B------:R-:W-:Y:S05]  /*13130*/  BSYNC B0 ;  /* 0x0000000000007941 */ /* 0x000fea0003800000 */
.L_x_51:
[----:B------:R-:W-:Y:S01]  /*13140*/  FSETP.NE.AND P0, PT, R14, -R15, PT ;  /* 0x8000000f0e00720b */ /* 0x000fe20003f05000 */
[----:B------:R-:W-:Y:S01]  /*13150*/  ULDC UR4, c[0x0][0x608] ;  /* 0x0001820000047ab9 */ /* 0x000fe20000000800 */
[----:B------:R-:W-:Y:S01]  /*13160*/  BSSY B0, `(.L_x_56) ;  /* 0x0000031000007945 */ /* 0x000fe20003800000 */
[----:B------:R-:W-:-:S04]  /*13170*/  FMUL R4, R4, UR4 ;  /* 0x0000000404047c20 */ /* 0x000fc80008400000 */
        /* <DEDUP_REMOVED lines=24> */
[----:B------:R-:W-:Y:S06]  /*13300*/  @!P0 BRA `(.L_x_57) ;  /* 0x0000000000588947 */ /* 0x000fec0003800000 */
[----:B------:R-:W-:Y:S01]  /*13310*/  VIADD R0, R6, 0x1800000 ;  /* 0x0180000006007836 */ /* 0x000fe20000000000 */
[----:B------:R-:W-:Y:S04]  /*13320*/  BSSY B1, `(.L_x_58) ;  /* 0x000000d000017945 */ /* 0x000fe80003800000 */
[----:B------:R-:W-:-:S04]  /*13330*/  LOP3.LUT R0, R0, 0x7f800000, RZ, 0xc0, !PT ;  /* 0x7f80000000007812 */ /* 0x000fc800078ec0ff */
[----:B------:R-:W-:-:S13]  /*13340*/  ISETP.GT.U32.AND P0, PT, R0, 0x1ffffff, PT ;  /* 0x01ffffff0000780c */ /* 0x000fda0003f04070 */
[----:B------:R-:W-:Y:S05]  /*13350*/  @P0 BRA `(.L_x_59) ;  /* 0x0000000000140947 */ /* 0x000fea0003800000 */
[----:B------:R-:W-:Y:S02]  /*13360*/  MOV R3, R6 ;  /* 0x0000000600037202 */ /* 0x000fe40000000f00 */
[----:B------:R-:W-:-:S07]  /*13370*/  MOV R12, 0x13390 ;  /* 0x00013390000c7802 */ /* 0x000fce0000000f00 */
[----:B------:R-:W-:Y:S05]  /*13380*/  CALL.REL.NOINC `($__internal_0_$__cuda_sm20_rcp_rn_f32_slowpath) ;  /* 0x0000001400d07944 */ /* 0x000fea0003c00000 */
[----:B------:R-:W-:Y:S01]  /*13390*/  MOV R8, R0 ;  /* 0x0000000000087202 */ /* 0x000fe20000000f00 */
[----:B------:R-:W-:Y:S06]  /*133a0*/  BRA `(.L_x_60) ;  /* 0x0000000000107947 */ /* 0x000fec0003800000 */
.L_x_59:
[----:B------:R-:W1:Y:S02]  /*133b0*/  MUFU.RCP R3, R6 ;  /* 0x0000000600037308 */ /* 0x000e640000001000 */
[----:B-1----:R-:W-:-:S04]  /*133c0*/  FFMA R0, R6, R3, -1 ;  /* 0xbf80000006007423 */ /* 0x002fc80000000003 */
[----:B------:R-:W-:-:S04]  /*133d0*/  FADD.FTZ R0, -R0, -RZ ;  /* 0x800000ff00007221 */ /* 0x000fc80000010100 */
[----:B------:R-:W-:-:S07]  /*133e0*/  FFMA R8, R3, R0, R3 ;  /* 0x0000000003087223 */ /* 0x000fce0000000003 */
.L_x_60:
[----:B------:R-:W-:Y:S05]  /*133f0*/  BSYNC B1 ;  /* 0x0000000000017941 */ /* 0x000fea0003800000 */
.L_x_58:
[----:B------:R-:W-:Y:S01]  /*13400*/  FSETP.GEU.AND P0, PT, |R6|, 1.175494350822287508e-38, PT ;  /* 0x008000000600780b */ /* 0x000fe20003f0e200 */
[----:B------:R-:W-:-:S12]  /*13410*/  ULDC UR4, c[0x0][0x600] ;  /* 0x0001800000047ab9 */ /* 0x000fd80000000800 */
[----:B------:R-:W-:-:S04]  /*13420*/  @!P0 FMUL R6, R6, 16777216 ;  /* 0x4b80000006068820 */ /* 0x000fc80000400000 */
[----:B------:R-:W1:Y:S02]  /*13430*/  MUFU.LG2 R0, R6 ;  /* 0x0000000600007308 */ /* 0x000e640000000c00 */
[----:B-1----:R-:W-:-:S04]  /*13440*/  @!P0 FADD R0, R0, -24 ;  /* 0xc1c0000000008421 */ /* 0x002fc80000000000 */
[----:B------:R-:W-:-:S04]  /*13450*/  FMUL R7, R0, 0.69314718246459960938 ;  /* 0x3f31721800077820 */ /* 0x000fc80000400000 */
[----:B------:R-:W-:-:S07]  /*13460*/  FFMA R7, R18, UR4, R7 ;  /* 0x0000000412077c23 */ /* 0x000fce0008000007 */
.L_x_57:
[----:B------:R-:W-:Y:S05]  /*13470*/  BSYNC B0 ;  /* 0x0000000000007941 */ /* 0x000fea0003800000 */
.L_x_56:
[C---:B------:R-:W-:Y:S01]  /*13480*/  LOP3.LUT P0, RZ, R16.reuse, 0x3, RZ, 0xc0, !PT ;  /* 0x0000000310ff7812 */ /* 0x040fe2000780c0ff */
[----:B------:R-:W-:Y:S01]  /*13490*/  ULDC UR4, c[0x0][0x608] ;  /* 0x0001820000047ab9 */ /* 0x000fe20000000800 */
[----:B------:R-:W-:Y:S01]  /*134a0*/  LOP3.LUT R17, R16, 0x7f, RZ, 0xc0, !PT ;  /* 0x0000007f10117812 */ /* 0x000fe200078ec0ff */
[----:B------:R-:W-:Y:S01]  /*134b0*/  ULDC.64 UR8, c[0x0][0x208] ;  /* 0x0000820000087ab9 */ /* 0x000fe20000000a00 */
[----:B------:R-:W-:Y:S01]  /*134c0*/  FMUL R8, R8, UR4 ;  /* 0x0000000408087c20 */ /* 0x000fe20008400000 */
[----:B------:R-:W-:Y:S01]  /*134d0*/  BSSY B0, `(.L_x_61) ;  /* 0x0000018000007945 */ /* 0x000fe20003800000 */
[----:B------:R-:W-:-:S07]  /*134e0*/  SHF.R.U32.HI R18, RZ, 0x5, R17 ;  /* 0x00000005ff127819 */ /* 0x000fce0000011611 */
[----:B------:R-:W-:Y:S05]  /*134f0*/  @P0 BRA `(.L_x_62) ;  /* 0x0000000000540947 */ /* 0x000fea0003800000 */
[----:B------:R-:W1:Y:S01]  /*13500*/  S2UR UR4, SR_CTAID.X ;  /* 0x00000000000479c3 */ /* 0x000e620000002500 */
[----:B------:R-:W-:Y:S02]  /*13510*/  SHF.R.U32.HI R0, RZ, 0x2, R16 ;  /* 0x00000002ff007819 */ /* 0x000fe40000011610 */
[----:B------:R-:W-:Y:S02]  /*13520*/  SHF.L.U32 R3, R18, 0x4, RZ ;  /* 0x0000000412037819 */ /* 0x000fe400000006ff */
[----:B------:R-:W-:-:S04]  /*13530*/  LOP3.LUT R0, R0, 0x7, RZ, 0xc0, !PT ;  /* 0x0000000700007812 */ /* 0x000fc800078ec0ff */
[----:B------:R-:W-:Y:S01]  /*13540*/  LOP3.LUT R0, R3, 0xfffffff0, R0, 0xe2, !PT ;  /* 0xfffffff003007812 */ /* 0x000fe200078ee200 */
[----:B-1----:R-:W-:-:S03]  /*13550*/  USHF.L.U32 UR6, UR4, 0x6, URZ ;  /* 0x0000000604067899 */ /* 0x002fc6000800063f */
[----:B------:R-:W-:Y:S02]  /*13560*/  ULDC.64 UR4, c[0x0][0x688] ;  /* 0x0001a20000047ab9 */ /* 0x000fe40000000a00 */
[----:B------:R-:W-:Y:S02]  /*13570*/  UIMAD UR4, UR36, UR4, UR6 ;  /* 0x00000004240472a4 */ /* 0x000fe4000f8e0206 */
[----:B------:R-:W-:Y:S02]  /*13580*/  LOP3.LUT R3, R0, UR6, RZ, 0xfc, !PT ;  /* 0x0000000600037c12 */ /* 0x000fe4000f8efcff */
[----:B------:R-:W-:-:S03]  /*13590*/  UIMAD UR4, UR37, UR5, UR4 ;  /* 0x00000005250472a4 */ /* 0x000fc6000f8e0204 */
[C---:B------:R-:W-:Y:S01]  /*135a0*/  VIADD R4, R3.reuse, 0x8 ;  /* 0x0000000803047836 */ /* 0x040fe20000000000 */
[----:B------:R-:W-:Y:S02]  /*135b0*/  ULDC UR5, c[0x0][0x288] ;  /* 0x0000a20000057ab9 */ /* 0x000fe40000000800 */
[----:B------:R-:W-:Y:S02]  /*135c0*/  ISETP.GE.U32.AND P0, PT, R3, UR5, PT ;  /* 0x0000000503007c0c */ /* 0x000fe4000bf06070 */
[----:B------:R-:W-:Y:S02]  /*135d0*/  IADD3 R0, P2, R0, UR4, RZ ;  /* 0x0000000400007c10 */ /* 0x000fe4000ff5e0ff */
[----:B------:R-:W-:Y:S01]  /*135e0*/  ISETP.GE.U32.AND P1, PT, R4, UR5, PT ;  /* 0x0000000504007c0c */ /* 0x000fe2000bf26070 */
[----:B------:R-:W-:Y:S01]  /*135f0*/  ULDC.64 UR4, c[0x0][0x680] ;  /* 0x0001a00000047ab9 */ /* 0x000fe20000000a00 */
[----:B------:R-:W-:Y:S02]  /*13600*/  IADD3.X R3, RZ, RZ, RZ, P2, !PT ;  /* 0x000000ffff037210 */ /* 0x000fe400017fe4ff */
[----:B------:R-:W-:-:S04]  /*13610*/  LEA R4, P2, R0, UR4, 0x2 ;  /* 0x0000000400047c11 */ /* 0x000fc8000f8410ff */
[----:B------:R-:W-:-:S05]  /*13620*/  LEA.HI.X R5, R0, UR5, R3, 0x2, P2 ;  /* 0x0000000500057c11 */ /* 0x000fca00090f1403 */
[----:B------:R1:W-:Y:S04]  /*13630*/  @!P0 STG.E desc[UR8][R4.64], R9 ;  /* 0x0000000904008986 */ /* 0x0003e8000c101908 */
[----:B------:R1:W-:Y:S02]  /*13640*/  @!P1 STG.E desc[UR8][R4.64+0x20], R7 ;  /* 0x0000200704009986 */ /* 0x0003e4000c101908 */
.L_x_62:
[----:B------:R-:W-:Y:S05]  /*13650*/  BSYNC B0 ;  /* 0x0000000000007941 */ /* 0x000fea0003800000 */
.L_x_61:
[----:B------:R-:W-:Y:S01]  /*13660*/  ULDC.64 UR4, c[0x0][0x730] ;  /* 0x0001cc0000047ab9 */ /* 0x000fe20000000a00 */
[-C--:B------:R-:W-:Y:S01]  /*13670*/  FMUL R154, R154, R8.reuse ;  /* 0x000000089a9a7220 */ /* 0x080fe20000400000 */
[----:B------:R-:W-:Y:S01]  /*13680*/  ISETP.NE.U32.AND P0, PT, RZ, UR4, PT ;  /* 0x00000004ff007c0c */ /* 0x000fe2000bf05070 */
[-C--:B------:R-:W-:Y:S01]  /*13690*/  FMUL R44, R155, R8.reuse ;  /* 0x000000089b2c7220 */ /* 0x080fe20000400000 */
[-C--:B------:R-:W-:Y:S01]  /*136a0*/  FMUL R158, R158, R8.reuse ;  /* 0x000000089e9e7220 */ /* 0x080fe20000400000 */
[-C--:B------:R-:W-:Y:S01]  /*136b0*/  FMUL R48, R159, R8.reuse ;  /* 0x000000089f307220 */ /* 0x080fe20000400000 */
[----:B------:R-:W-:Y:S01]  /*136c0*/  ISETP.NE.AND.EX P0, PT, RZ, UR5, PT, P0 ;  /* 0x00000005ff007c0c */ /* 0x000fe2000bf05300 */
        /* <DEDUP_REMOVED lines=20> */
[----:B------:R-:W-:Y:S06]  /*13810*/  @P0 BRA `(.L_x_63) ;  /* 0x0000000000200947 */ /* 0x000fec0003800000 */
[----:B------:R-:W-:Y:S02]  /*13820*/  ULDC.64 UR4, c[0x0][0x728] ;  /* 0x0001ca0000047ab9 */ /* 0x000fe40000000a00 */
[----:B------:R-:W-:-:S04]  /*13830*/  ISETP.NE.U32.AND P0, PT, RZ, UR4, PT ;  /* 0x00000004ff007c0c */ /* 0x000fc8000bf05070 */
[----:B------:R-:W-:-:S13]  /*13840*/  ISETP.NE.AND.EX P0, PT, RZ, UR5, PT, P0 ;  /* 0x00000005ff007c0c */ /* 0x000fda000bf05300 */
[----:B------:R-:W-:Y:S05]  /*13850*/  @!P0 BRA `(.L_x_64) ;  /* 0x00000000000c8947 */ /* 0x000fea0003800000 */
[----:B-1----:R-:W1:Y:S02]  /*13860*/  LDC.64 R4, c[0x0][0x728] ;  /* 0x0001ca00ff047b82 */ /* 0x002e640000000a00 */
[----:B-1----:R2:W5:Y:S01]  /*13870*/  LDG.E R4, desc[UR8][R4.64] ;  /* 0x0000000804047981 */ /* 0x002562000c1e1900 */
[----:B------:R-:W-:Y:S05]  /*13880*/  BRA `(.L_x_63) ;  /* 0x0000000000047947 */ /* 0x000fea0003800000 */
.L_x_64:
[----:B-1----:R-:W3:Y:S02]  /*13890*/  LDC R4, c[0x0][0x720] ;  /* 0x0001c800ff047b82 */ /* 0x002ee40000000800 */
.L_x_63:
[----:B------:R-:W-:Y:S02]  /*138a0*/  MOV R0, RZ ;  /* 0x000000ff00007202 */ /* 0x000fe40000000f00 */
[----:B---3-5:R-:W-:Y:S02]  /*138b0*/  MOV R51, R4 ;  /* 0x0000000400337202 */ /* 0x028fe40000000f00 */
[----:B------:R-:W-:-:S13]  /*138c0*/  LOP3.LUT P0, RZ, R0, 0x1bf, RZ, 0xc0, !PT ;  /* 0x000001bf00ff7812 */ /* 0x000fda000780c0ff */
[----:B------:R-:W-:Y:S05]  /*138d0*/  @!P0 BRA `(.L_x_65) ;  /* 0x0000000000408947 */ /* 0x000fea0003800000 */
[----:B------:R-:W-:Y:S01]  /*138e0*/  MOV R0, 0x0 ;  /* 0x0000000000007802 */ /* 0x000fe20000000f00 */
[----:B------:R-:W-:Y:S01]  /*138f0*/  ULDC.64 UR4, c[0x4][0x70] ;  /* 0x01001c0000047ab9 */ /* 0x000fe20000000a00 */
[----:B------:R-:W-:Y:S01]  /*13900*/  ULDC.64 UR6, c[0x4][0x8] ;  /* 0x0100020000067ab9 */ /* 0x000fe20000000a00 */
[----:B-1----:R-:W-:Y:S01]  /*13910*/  MOV R4, UR4 ;  /* 0x0000000400047c02 */ /* 0x002fe20008000f00 */
[----:B------:R1:W3:Y:S01]  /*13920*/  LDC.64 R14, c[0x4][R0] ;  /* 0x01000000000e7b82 */ /* 0x0002e20000000a00 */
[----:B--2---:R-:W-:Y:S01]  /*13930*/  IMAD.U32 R5, RZ, RZ, UR5 ;  /* 0x00000005ff057e24 */ /* 0x004fe2000f8e00ff */
[----:B------:R-:W-:Y:S01]  /*13940*/  ULDC.64 UR4, c[0x4][0x78] ;  /* 0x01001e0000047ab9 */ /* 0x000fe20000000a00 */
[----:B------:R-:W-:Y:S01]  /*13950*/  MOV R10, UR6 ;  /* 0x00000006000a7c02 */ /* 0x000fe20008000f00 */
[----:B------:R-:W-:Y:S01]  /*13960*/  IMAD.U32 R11, RZ, RZ, UR7 ;  /* 0x00000007ff0b7e24 */ /* 0x000fe2000f8e00ff */
[----:B------:R-:W-:Y:S02]  /*13970*/  MOV R6, UR4 ;  /* 0x0000000400067c02 */ /* 0x000fe40008000f00 */
[----:B------:R-:W-:-:S02]  /*13980*/  MOV R7, UR5 ;  /* 0x0000000500077c02 */ /* 0x000fc40008000f00 */
[----:B------:R-:W-:Y:S02]  /*13990*/  MOV R8, 0x70 ;  /* 0x0000007000087802 */ /* 0x000fe40000000f00 */
[----:B------:R-:W-:Y:S02]  /*139a0*/  MOV R12, 0x1 ;  /* 0x00000001000c7802 */ /* 0x000fe40000000f00 */
[----:B-1----:R-:W-:-:S07]  /*139b0*/  MOV R13, RZ ;  /* 0x000000ff000d7202 */ /* 0x002fce0000000f00 */
[----:B------:R-:W-:-:S07]  /*139c0*/  LEPC R20, `(.L_x_65) ;  /* 0x000000001014794e */ /* 0x000fce0000000000 */
[----:B---3--:R-:W-:Y:S05]  /*139d0*/  CALL.ABS.NOINC R14 ;  /* 0x000000000e007343 */ /* 0x008fea0003c00000 */
.L_x_65:
[----:B------:R-:W-:-:S13]  /*139e0*/  LOP3.LUT P0, RZ, R2, 0x1bf, RZ, 0xc0, !PT ;  /* 0x000001bf02ff7812 */ /* 0x000fda000780c0ff */
[----:B------:R-:W-:Y:S05]  /*139f0*/  @!P0 BRA `(.L_x_66) ;  /* 0x0000000000408947 */ /* 0x000fea0003800000 */
[----:B------:R-:W-:Y:S01]  /*13a00*/  MOV R0, 0x0 ;  /* 0x0000000000007802 */ /* 0x000fe20000000f00 */
[----:B------:R-:W-:Y:S01]  /*13a10*/  ULDC.64 UR4, c[0x4][0x70] ;  /* 0x01001c0000047ab9 */ /* 0x000fe20000000a00 */
[----:B------:R-:W-:Y:S01]  /*13a20*/  ULDC.64 UR6, c[0x4][0x78] ;  /* 0x01001e0000067ab9 */ /* 0x000fe20000000a00 */
[----:B-1----:R-:W-:Y:S01]  /*13a30*/  IMAD.U32 R4, RZ, RZ, UR4 ;  /* 0x00000004ff047e24 */ /* 0x002fe2000f8e00ff */
[----:B------:R1:W3:Y:S01]  /*13a40*/  LDC.64 R14, c[0x4][R0] ;  /* 0x01000000000e7b82 */ /* 0x0002e20000000a00 */
[----:B--2---:R-:W-:Y:S01]  /*13a50*/  MOV R5, UR5 ;  /* 0x0000000500057c02 */ /* 0x004fe20008000f00 */
[----:B------:R-:W-:Y:S01]  /*13a60*/  ULDC.64 UR4, c[0x4][0x10] ;  /* 0x0100040000047ab9 */ /* 0x000fe20000000a00 */
[----:B------:R-:W-:Y:S01]  /*13a70*/  MOV R6, UR6 ;  /* 0x0000000600067c02 */ /* 0x000fe20008000f00 */
[----:B------:R-:W-:Y:S01]  /*13a80*/  IMAD.U32 R10, RZ, RZ, UR4 ;  /* 0x00000004ff0a7e24 */ /* 0x000fe2000f8e00ff */
[----:B------:R-:W-:Y:S01]  /*13a90*/  MOV R7, UR7 ;  /* 0x0000000700077c02 */ /* 0x000fe20008000f00 */
[----:B------:R-:W-:Y:S01]  /*13aa0*/  IMAD.MOV.U32 R13, RZ, RZ, RZ ;  /* 0x000000ffff0d7224 */ /* 0x000fe200078e00ff */
[----:B------:R-:W-:-:S02]  /*13ab0*/  MOV R11, UR5 ;  /* 0x00000005000b7c02 */ /* 0x000fc40008000f00 */
[----:B------:R-:W-:Y:S02]  /*13ac0*/  MOV R8, 0x70 ;  /* 0x0000007000087802 */ /* 0x000fe40000000f00 */
[----:B-1----:R-:W-:-:S07]  /*13ad0*/  MOV R12, 0x1 ;  /* 0x00000001000c7802 */ /* 0x002fce0000000f00 */
[----:B------:R-:W-:-:S07]  /*13ae0*/  LEPC R20, `(.L_x_66) ;  /* 0x000000001014794e */ /* 0x000fce0000000000 */
[----:B---3--:R-:W-:Y:S05]  /*13af0*/  CALL.ABS.NOINC R14 ;  /* 0x000000000e007343 */ /* 0x008fea0003c00000 */
.L_x_66:
[----:B------:R-:W-:Y:S01]  /*13b00*/  ULDC.64 UR4, c[0x0][0x730] ;  /* 0x0001cc0000047ab9 */ /* 0x000fe20000000a00 */
[----:B------:R-:W-:Y:S01]  /*13b10*/  SHF.L.U32 R0, R16, 0x5, RZ ;  /* 0x0000000510007819 */ /* 0x000fe200000006ff */
[----:B------:R-:W-:Y:S01]  /*13b20*/  VIADD R17, R17, 0x1f ;  /* 0x0000001f11117836 */ /* 0x000fe20000000000 */
[----:B------:R-:W-:Y:S02]  /*13b30*/  ISETP.NE.U32.AND P0, PT, RZ, UR4, PT ;  /* 0x00000004ff007c0c */ /* 0x000fe4000bf05070 */
[----:B-1----:R-:W-:Y:S02]  /*13b40*/  SHF.R.U32.HI R4, RZ, 0x1, R16 ;  /* 0x00000001ff047819 */ /* 0x002fe40000011610 */
[----:B------:R-:W-:Y:S02]  /*13b50*/  ISETP.NE.AND.EX P0, PT, RZ, UR5, PT, P0 ;  /* 0x00000005ff007c0c */ /* 0x000fe4000bf05300 */
[C---:B------:R-:W-:Y:S02]  /*13b60*/  LOP3.LUT R3, R0.reuse, 0xc0, RZ, 0xc0, !PT ;  /* 0x000000c000037812 */ /* 0x040fe400078ec0ff */
[----:B--2---:R-:W-:-:S02]  /*13b70*/  LOP3.LUT R5, R0, 0x20, RZ, 0xc0, !PT ;  /* 0x0000002000057812 */ /* 0x004fc400078ec0ff */
[----:B------:R-:W-:Y:S02]  /*13b80*/  LOP3.LUT R3, R3, 0x8, R4, 0xf8, !PT ;  /* 0x0000000803037812 */ /* 0x000fe400078ef804 */
[----:B------:R-:W-:Y:S02]  /*13b90*/  SHF.L.U32 R4, R16, 0x2, RZ ;  /* 0x0000000210047819 */ /* 0x000fe400000006ff */
[----:B------:R-:W-:Y:S02]  /*13ba0*/  LEA R5, R18, R5, 0x9 ;  /* 0x0000000512057211 */ /* 0x000fe400078e48ff */
[----:B------:R-:W-:Y:S01]  /*13bb0*/  LOP3.LUT R3, R3, 0x18, R4, 0x78, !PT ;  /* 0x0000001803037812 */ /* 0x000fe200078e7804 */
[----:B------:R-:W1:Y:S01]  /*13bc0*/  @P0 LDC R51, c[0x0][0x720] ;  /* 0x0001c800ff330b82 */ /* 0x000e620000000800 */
[----:B------:R-:W-:Y:S02]  /*13bd0*/  LOP3.LUT R0, R0, 0x100, RZ, 0xc0, !PT ;  /* 0x0000010000007812 */ /* 0x000fe400078ec0ff */
[----:B------:R-:W-:-:S02]  /*13be0*/  ISETP.GT.U32.AND P1, PT, R17, 0x3e, PT ;  /* 0x0000003e1100780c */ /* 0x000fc40003f24070 */
[----:B------:R-:W-:Y:S02]  /*13bf0*/  IADD3 R3, R3, R5, R0 ;  /* 0x0000000503037210 */ /* 0x000fe40007ffe000 */
[----:B------:R-:W-:Y:S02]  /*13c00*/  LOP3.LUT P0, RZ, R16, 0x4, RZ, 0xc0, !PT ;  /* 0x0000000410ff7812 */ /* 0x000fe4000780c0ff */
[----:B------:R-:W-:Y:S01]  /*13c10*/  LEA R3, R3, R2, 0x1 ;  /* 0x0000000203037211 */ /* 0x000fe200078e08ff */
[-C--:B-1----:R-:W-:Y:S01]  /*13c20*/  FMUL R0, R152, R51.reuse ;  /* 0x0000003398007220 */ /* 0x082fe20000400000 */
        /* <DEDUP_REMOVED lines=15> */
[----:B------:R-:W-:Y:S01]  /*13d20*/  F2FP.F16.F32.PACK_AB R52, R5, R0 ;  /* 0x000000000534723e */ /* 0x000fe200000000ff */
[-C--:B------:R-:W-:Y:S01]  /*13d30*/  FMUL R26, R34, R51.reuse ;  /* 0x00000033221a7220 */ /* 0x080fe20000400000 */
[----:B------:R-:W-:Y:S01]  /*13d40*/  MOV R0, 0x10 ;  /* 0x0000001000007802 */ /* 0x000fe20000000f00 */
        /* <DEDUP_REMOVED lines=31> */
[----:B------:R-:W-:Y:S01]  /*13f40*/  FMUL R51, R198, R51 ;  /* 0x00000033c6337220 */ /* 0x000fe20000400000 */
[----:B------:R-:W-:-:S02]  /*13f50*/  F2FP.F16.F32.PACK_AB R54, R9, R6 ;  /* 0x000000060936723e */ /* 0x000fc400000000ff */
[----:B------:R-:W-:Y:S02]  /*13f60*/  F2FP.F16.F32.PACK_AB R55, R11, R8 ;  /* 0x000000080b37723e */ /* 0x000fe400000000ff */
[----:B------:R-:W-:Y:S02]  /*13f70*/  F2FP.F16.F32.PACK_AB R4, R13, R10 ;  /* 0x0000000a0d04723e */ /* 0x000fe400000000ff */
[----:B------:R-:W-:Y:S02]  /*13f80*/  F2FP.F16.F32.PACK_AB R5, R15, R12 ;  /* 0x0000000c0f05723e */ /* 0x000fe400000000ff */
[----:B------:R-:W-:Y:S02]  /*13f90*/  F2FP.F16.F32.PACK_AB R6, R17, R14 ;  /* 0x0000000e1106723e */ /* 0x000fe400000000ff */
[----:B------:R-:W-:Y:S02]  /*13fa0*/  F2FP.F16.F32.PACK_AB R7, R19, R16 ;  /* 0x000000101307723e */ /* 0x000fe400000000ff */
[----:B------:R-:W-:Y:S01]  /*13fb0*/  SEL R0, R0, 0xfffffff0, !P0 ;  /* 0xfffffff000007807 */ /* 0x000fe20004000000 */
[----:B------:R-:W-:Y:S06]  /*13fc0*/  @P1 BRA `(.L_x_67) ;  /* 0x0000000000041947 */ /* 0x000fec0003800000 */
[----:B------:R-:W-:-:S04]  /*13fd0*/  DEPBAR.LE SB0, 0x1 ;  /* 0x000080400000791a */ /* 0x000fc80000000000 */
.L_x_67:
[----:B------:R-:W-:Y:S05]  /*13fe0*/  WARPSYNC.ALL ;  /* 0x0000000000007948 */ /* 0x000fea0003800000 */
[----:B------:R-:W-:Y:S01]  /*13ff0*/  BAR.SYNC.DEFER_BLOCKING 0x1, 0x80 ;  /* 0x0042000000007b1d */ /* 0x000fe20000010000 */
[----:B------:R-:W-:Y:S02]  /*14000*/  LEA R0, R0, R3, 0x1 ;  /* 0x0000000300007211 */ /* 0x000fe400078e08ff */
[----:B------:R-:W-:Y:S02]  /*14010*/  F2FP.F16.F32.PACK_AB R8, R18, R21 ;  /* 0x000000151208723e */ /* 0x000fe400000000ff */
[----:B------:R-:W-:Y:S01]  /*14020*/  F2FP.F16.F32.PACK_AB R9, R20, R23 ;  /* 0x000000171409723e */ /* 0x000fe200000000ff */
[----:B------:R-:W-:Y:S01]  /*14030*/  BSSY B0, `(.L_x_68) ;  /* 0x000001d000007945 */ /* 0x000fe20003800000 */
[----:B------:R-:W-:-:S02]  /*14040*/  F2FP.F16.F32.PACK_AB R10, R22, R25 ;  /* 0x00000019160a723e */ /* 0x000fc400000000ff */
[----:B------:R-:W-:Y:S02]  /*14050*/  F2FP.F16.F32.PACK_AB R11, R24, R27 ;  /* 0x0000001b180b723e */ /* 0x000fe400000000ff */
[----:B------:R-:W-:Y:S02]  /*14060*/  F2FP.F16.F32.PACK_AB R12, R26, R29 ;  /* 0x0000001d1a0c723e */ /* 0x000fe400000000ff */
[----:B------:R-:W-:Y:S02]  /*14070*/  F2FP.F16.F32.PACK_AB R13, R28, R31 ;  /* 0x0000001f1c0d723e */ /* 0x000fe400000000ff */
[----:B------:R-:W-:Y:S02]  /*14080*/  F2FP.F16.F32.PACK_AB R14, R30, R33 ;  /* 0x000000211e0e723e */ /* 0x000fe400000000ff */
[----:B------:R-:W-:Y:S01]  /*14090*/  F2FP.F16.F32.PACK_AB R15, R32, R35 ;  /* 0x00000023200f723e */ /* 0x000fe200000000ff */
[----:B------:R1:W-:Y:S04]  /*140a0*/  STSM.16.M88.4 [R3], R52 ;  /* 0x0000003403007844 */ /* 0x0003e80000000200 */
[----:B------:R1:W-:Y:S01]  /*140b0*/  STSM.16.M88.4 [R0], R4 ;  /* 0x0000000400007844 */ /* 0x0003e20000000200 */
[----:B------:R-:W-:Y:S01]  /*140c0*/  @!PT LDS RZ, [RZ] ;  /* 0x00000000fffff984 */ /* 0x000fe20000000800 */
[----:B------:R-:W-:Y:S01]  /*140d0*/  @!PT LDS RZ, [RZ] ;  /* 0x00000000fffff984 */ /* 0x000fe20000000800 */
[----:B------:R-:W-:Y:S01]  /*140e0*/  @!PT LDS RZ, [RZ] ;  /* 0x00000000fffff984 */ /* 0x000fe20000000800 */
[----:B------:R-:W-:Y:S01]  /*140f0*/  @!PT LDS RZ, [RZ] ;  /* 0x00000000fffff984 */ /* 0x000fe20000000800 */
[----:B------:R2:W-:Y:S06]  /*14100*/  MEMBAR.ALL.CTA ;  /* 0x0000000000007992 */ /* 0x0005ec0000008000 */
[----:B--2---:R-:W2:Y:S02]  /*14110*/  FENCE.VIEW.ASYNC.S ;  /* 0x00000000000073c6 */ /* 0x004ea40000000000 */
[----:B--2---:R-:W-:Y:S06]  /*14120*/  BAR.SYNC.DEFER_BLOCKING 0x1, 0x80 ;  /* 0x0042000000007b1d */ /* 0x004fec0000010000 */
[----:B------:R-:W-:Y:S05]  /*14130*/  @P1 BRA `(.L_x_69) ;  /* 0x0000000000301947 */ /* 0x000fea0003800000 */
[----:B------:R-:W2:Y:S01]  /*14140*/  S2UR UR10, SR_CTAID.X ;  /* 0x00000000000a79c3 */ /* 0x000ea20000002500 */
[----:B------:R-:W-:Y:S01]  /*14150*/  ULDC.64 UR4, c[0x0][0x198] ;  /* 0x0000660000047ab9 */ /* 0x000fe20000000a00 */
[----:B------:R-:W-:Y:S01]  /*14160*/  R2UR UR8, R2 ;  /* 0x00000000020872ca */ /* 0x000fe200000e0000 */
[----:B------:R-:W-:Y:S01]  /*14170*/  UIADD3 UR4, UP0, UR4, 0x670, URZ ;  /* 0x0000067004047890 */ /* 0x000fe2000ff1e03f */
[----:B------:R-:W-:Y:S01]  /*14180*/  UMOV UR9, URZ ;  /* 0x0000003f00097c82 */ /* 0x000fe20008000000 */
[----:B------:R-:W-:Y:S02]  /*14190*/  UMOV UR11, UR36 ;  /* 0x00000024000b7c82 */ /* 0x000fe40008000000 */
[----:B------:R-:W-:Y:S01]  /*141a0*/  UIADD3.X UR5, URZ, UR5, URZ, UP0, !UPT ;  /* 0x000000053f057290 */ /* 0x000fe200087fe43f */
[----:B------:R-:W-:Y:S01]  /*141b0*/  UMOV UR12, UR37 ;  /* 0x00000025000c7c82 */ /* 0x000fe20008000000 */
[----:B--2---:R-:W-:-:S09]  /*141c0*/  USHF.L.U32 UR10, UR10, 0x6, URZ ;  /* 0x000000060a0a7899 */ /* 0x004fd2000800063f */
[----:B------:R2:W-:Y:S01]  /*141d0*/  UTMASTG.4D [UR8], [UR4] ;  /* 0x00000008040073b5 */ /* 0x0005e20008018000 */
[----:B------:R0:W-:Y:S01]  /*141e0*/  UTMACMDFLUSH ;  /* 0x00000000000079b7 */ /* 0x0001e20000000000 */
[----:B--2---:R-:W-:-:S04]  /*141f0*/  DEPBAR.LE SB0, 0x1 ;  /* 0x000080400000791a */ /* 0x004fc80000000000 */
.L_x_69:
[----:B------:R-:W-:Y:S05]  /*14200*/  BSYNC B0 ;  /* 0x0000000000007941 */ /* 0x000fea0003800000 */
.L_x_68:
[----:B------:R-:W-:Y:S01]  /*14210*/  BAR.SYNC.DEFER_BLOCKING 0x1, 0x80 ;  /* 0x0042000000007b1d */ /* 0x000fe20000010000 */
[----:B-1----:R-:W-:Y:S02]  /*14220*/  F2FP.F16.F32.PACK_AB R4, R34, R37 ;  /* 0x000000252204723e */ /* 0x002fe400000000ff */
[----:B------:R-:W-:Y:S02]  /*14230*/  F2FP.F16.F32.PACK_AB R5, R36, R39 ;  /* 0x000000272405723e */ /* 0x000fe400000000ff */
[----:B------:R-:W-:Y:S01]  /*14240*/  F2FP.F16.F32.PACK_AB R6, R38, R41 ;  /* 0x000000292606723e */ /* 0x000fe200000000ff */
[----:B------:R-:W-:Y:S01]  /*14250*/  BSSY B0, `(.L_x_70) ;  /* 0x000001d000007945 */ /* 0x000fe20003800000 */
[----:B------:R-:W-:Y:S02]  /*14260*/  F2FP.F16.F32.PACK_AB R7, R40, R43 ;  /* 0x0000002b2807723e */ /* 0x000fe400000000ff */
[----:B------:R-:W-:Y:S02]  /*14270*/  F2FP.F16.F32.PACK_AB R16, R42, R45 ;  /* 0x0000002d2a10723e */ /* 0x000fe400000000ff */
[----:B------:R-:W-:-:S02]  /*14280*/  F2FP.F16.F32.PACK_AB R17, R44, R47 ;  /* 0x0000002f2c11723e */ /* 0x000fc400000000ff */
[----:B------:R-:W-:Y:S02]  /*14290*/  F2FP.F16.F32.PACK_AB R18, R46, R49 ;  /* 0x000000312e12723e */ /* 0x000fe400000000ff */
[----:B------:R-:W-:Y:S01]  /*142a0*/  F2FP.F16.F32.PACK_AB R19, R48, R51 ;  /* 0x000000333013723e */ /* 0x000fe200000000ff */
[----:B------:R1:W-:Y:S04]  /*142b0*/  STSM.16.M88.4 [R3+0x1000], R8 ;  /* 0x0010000803007844 */ /* 0x0003e80000000200 */
[----:B------:R1:W-:Y:S01]  /*142c0*/  STSM.16.M88.4 [R0+0x1000], R12 ;  /* 0x0010000c00007844 */ /* 0x0003e20000000200 */
        /* <DEDUP_REMOVED lines=9> */
[----:B------:R-:W-:Y:S01]  /*14360*/  R2UR UR8, R2 ;  /* 0x00000000020872ca */ /* 0x000fe200000e0000 */
[----:B------:R-:W-:Y:S01]  /*14370*/  ULDC.64 UR4, c[0x0][0x198] ;  /* 0x0000660000047ab9 */ /* 0x000fe20000000a00 */
[----:B------:R-:W-:Y:S01]  /*14380*/  UMOV UR9, 0x20 ;  /* 0x0000002000097882 */ /* 0x000fe20000000000 */
[----:B------:R-:W-:Y:S01]  /*14390*/  UIADD3 UR4, UP0, UR4, 0x670, URZ ;  /* 0x0000067004047890 */ /* 0x000fe2000ff1e03f */
[----:B------:R-:W-:Y:S01]  /*143a0*/  UMOV UR11, UR36 ;  /* 0x00000024000b7c82 */ /* 0x000fe20008000000 */
[----:B------:R-:W-:Y:S02]  /*143b0*/  UMOV UR12, UR37 ;  /* 0x00000025000c7c82 */ /* 0x000fe40008000000 */
[----:B------:R-:W-:-:S06]  /*143c0*/  UIADD3.X UR5, URZ, UR5, URZ, UP0, !UPT ;  /* 0x000000053f057290 */ /* 0x000fcc00087fe43f */
[----:B------:R-:W-:Y:S02]  /*143d0*/  UIADD3 UR8, UR8, 0x1000, URZ ;  /* 0x0000100008087890 */ /* 0x000fe4000fffe03f */
[----:B--2---:R-:W-:-:S09]  /*143e0*/  USHF.L.U32 UR10, UR10, 0x6, URZ ;  /* 0x000000060a0a7899 */ /* 0x004fd2000800063f */
[----:B------:R2:W-:Y:S01]  /*143f0*/  UTMASTG.4D [UR8], [UR4] ;  /* 0x00000008040073b5 */ /* 0x0005e20008018000 */
[----:B------:R0:W-:Y:S01]  /*14400*/  UTMACMDFLUSH ;  /* 0x00000000000079b7 */ /* 0x0001e20000000000 */
[----:B--2---:R-:W-:-:S04]  /*14410*/  DEPBAR.LE SB0, 0x1 ;  /* 0x000080400000791a */ /* 0x004fc80000000000 */
.L_x_71:
[----:B------:R-:W-:Y:S05]  /*14420*/  BSYNC B0 ;  /* 0x0000000000007941 */ /* 0x000fea0003800000 */
.L_x_70:
[----:B------:R-:W-:Y:S06]  /*14430*/  BAR.SYNC.DEFER_BLOCKING 0x1, 0x80 ;  /* 0x0042000000007b1d */ /* 0x000fec0000010000 */
[----:B------:R-:W-:Y:S01]  /*14440*/  BSSY B0, `(.L_x_72) ;  /* 0x0000016000007945 */ /* 0x000fe20003800000 */
[----:B------:R2:W-:Y:S04]  /*14450*/  STSM.16.M88.4 [R3], R4 ;  /* 0x0000000403007844 */ /* 0x0005e80000000200 */
[----:B------:R2:W-:Y:S01]  /*14460*/  STSM.16.M88.4 [R0], R16 ;  /* 0x0000001000007844 */ /* 0x0005e20000000200 */
[----:B------:R-:W-:Y:S01]  /*14470*/  @!PT LDS RZ, [RZ] ;  /* 0x00000000fffff984 */ /* 0x000fe20000000800 */
[----:B------:R-:W-:Y:S01]  /*14480*/  @!PT LDS RZ, [RZ] ;  /* 0x00000000fffff984 */ /* 0x000fe20000000800 */
[----:B------:R-:W-:Y:S01]  /*14490*/  @!PT LDS RZ, [RZ] ;  /* 0x00000000fffff984 */ /* 0x000fe20000000800 */
[----:B------:R-:W-:Y:S01]  /*144a0*/  @!PT LDS RZ, [RZ] ;  /* 0x00000000fffff984 */ /* 0x000fe20000000800 */
[----:B------:R3:W-:Y:S06]  /*144b0*/  MEMBAR.ALL.CTA ;  /* 0x0000000000007992 */ /* 0x0007ec0000008000 */
[----:B---3--:R-:W3:Y:S02]  /*144c0*/  FENCE.VIEW.ASYNC.S ;  /* 0x00000000000073c6 */ /* 0x008ee40000000000 */
[----:B---3--:R-:W-:Y:S06]  /*144d0*/  BAR.SYNC.DEFER_BLOCKING 0x1, 0x80 ;  /* 0x0042000000007b1d */ /* 0x008fec0000010000 */
[----:B------:R-:W-:Y:S05]  /*144e0*/  @P1 BRA `(.L_x_73) ;  /* 0x00000000002c1947 */ /* 0x000fea0003800000 */
[----:B------:R-:W3:Y:S01]  /*144f0*/  S2UR UR10, SR_CTAID.X ;  /* 0x00000000000a79c3 */ /* 0x000ee20000002500 */
[----:B------:R-:W-:Y:S01]  /*14500*/  ULDC.64 UR4, c[0x0][0x198] ;  /* 0x0000660000047ab9 */ /* 0x000fe20000000a00 */
[----:B------:R-:W-:Y:S01]  /*14510*/  R2UR UR8, R2 ;  /* 0x00000000020872ca */ /* 0x000fe200000e0000 */
[----:B------:R-:W-:Y:S01]  /*14520*/  UIADD3 UR4, UP0, UR4, 0x670, URZ ;  /* 0x0000067004047890 */ /* 0x000fe2000ff1e03f */
[----:B------:R-:W-:Y:S01]  /*14530*/  UMOV UR9, 0x40 ;  /* 0x0000004000097882 */ /* 0x000fe20000000000 */
[----:B------:R-:W-:Y:S02]  /*14540*/  UMOV UR11, UR36 ;  /* 0x00000024000b7c82 */ /* 0x000fe40008000000 */
[----:B------:R-:W-:Y:S01]  /*14550*/  UIADD3.X UR5, URZ, UR5, URZ, UP0, !UPT ;  /* 0x000000053f057290 */ /* 0x000fe200087fe43f */
[----:B------:R-:W-:Y:S01]  /*14560*/  UMOV UR12, UR37 ;  /* 0x00000025000c7c82 */ /* 0x000fe20008000000 */
[----:B---3--:R-:W-:-:S09]  /*14570*/  USHF.L.U32 UR10, UR10, 0x6, URZ ;  /* 0x000000060a0a7899 */ /* 0x008fd2000800063f */
[----:B------:R3:W-:Y:S02]  /*14580*/  UTMASTG.4D [UR8], [UR4] ;  /* 0x00000008040073b5 */ /* 0x0007e40008018000 */
[----:B---3--:R0:W-:Y:S02]  /*14590*/  UTMACMDFLUSH ;  /* 0x00000000000079b7 */ /* 0x0081e40000000000 */
.L_x_73:
[----:B------:R-:W-:Y:S05]  /*145a0*/  BSYNC B0 ;  /* 0x0000000000007941 */ /* 0x000fea0003800000 */
.L_x_72:
[----:B------:R-:W-:-:S04]  /*145b0*/  DEPBAR.LE SB0, 0x0 ;  /* 0x000080000000791a */ /* 0x000fc80000000000 */
[----:B------:R-:W-:Y:S05]  /*145c0*/  EXIT ;  /* 0x000000000000794d */ /* 0x000fea0003800000 */
.L_x_7:
[----:B-1----:R1:W2:Y:S02]  /*145d0*/  SYNCS.PHASECHK.TRANS64.TRYWAIT P2, [R3+URZ+0x33048], R2 ;  /* 0x03304802030075a7 */ /* 0x0022a4000804017f */
[----:B--2---:R-:W-:Y:S05]  /*145e0*/  @!P2 NANOSLEEP.SYNCS 0x989680 ;  /* 0x009896800000a95d */ /* 0x004fea0003900000 */
[----:B------:R-:W2:Y:S02]  /*145f0*/  @!P2 SYNCS.PHASECHK.TRANS64 P2, [R3+URZ+0x33048], R2 ;  /* 0x033048020300a5a7 */ /* 0x000ea4000804007f */
[----:B--2---:R-:W-:Y:S05]  /*14600*/  @!P2 BRA `(.L_x_7) ;  /* 0xfffffffc00f0a947 */ /* 0x004fea000383ffff */
[----:B------:R-:W-:Y:S05]  /*14610*/  BRA `(.L_x_74) ;  /* 0xfffffec000347947 */ /* 0x000fea000383ffff */
.L_x_12:
[----:B-1----:R1:W2:Y:S02]  /*14620*/  SYNCS.PHASECHK.TRANS64.TRYWAIT P1, [R3+URZ+0x33020], R2 ;  /* 0x03302002030075a7 */ /* 0x0022a4000802017f */
[----:B--2---:R-:W-:Y:S05]  /*14630*/  @!P1 NANOSLEEP.SYNCS 0x989680 ;  /* 0x009896800000995d */ /* 0x004fea0003900000 */
[----:B------:R-:W2:Y:S02]  /*14640*/  @!P1 SYNCS.PHASECHK.TRANS64 P1, [R3+URZ+0x33020], R2 ;  /* 0x03302002030095a7 */ /* 0x000ea4000802007f */
[----:B--2---:R-:W-:Y:S05]  /*14650*/  @!P1 BRA `(.L_x_12) ;  /* 0xfffffffc00f09947 */ /* 0x004fea000383ffff */
[----:B------:R-:W-:Y:S05]  /*14660*/  BRA `(.L_x_75) ;  /* 0xfffffec400047947 */ /* 0x000fea000383ffff */
.L_x_14:
[----:B-1----:R1:W2:Y:S02]  /*14670*/  SYNCS.PHASECHK.TRANS64.TRYWAIT P1, [R2+URZ+0x33020], R3 ;  /* 0x03302003020075a7 */ /* 0x0022a4000802017f */
[----:B--2---:R-:W-:Y:S05]  /*14680*/  @!P1 NANOSLEEP.SYNCS 0x989680 ;  /* 0x009896800000995d */ /* 0x004fea0003900000 */
[----:B------:R-:W2:Y:S02]  /*14690*/  @!P1 SYNCS.PHASECHK.TRANS64 P1, [R2+URZ+0x33020], R3 ;  /* 0x03302003020095a7 */ /* 0x000ea4000802007f */
[----:B--2---:R-:W-:Y:S05]  /*146a0*/  @!P1 BRA `(.L_x_14) ;  /* 0xfffffffc00f09947 */ /* 0x004fea000383ffff */
[----:B------:R-:W-:Y:S05]  /*146b0*/  BRA `(.L_x_76) ;  /* 0xfffffec400947947 */ /* 0x000fea000383ffff */
.L_x_17:
[----:B-1----:R1:W2:Y:S02]  /*146c0*/  SYNCS.PHASECHK.TRANS64.TRYWAIT P1, [R3+URZ+0x33020], R4 ;  /* 0x03302004030075a7 */ /* 0x0022a4000802017f */
[----:B--2---:R-:W-:Y:S05]  /*146d0*/  @!P1 NANOSLEEP.SYNCS 0x989680 ;  /* 0x009896800000995d */ /* 0x004fea0003900000 */
[----:B------:R-:W2:Y:S02]  /*146e0*/  @!P1 SYNCS.PHASECHK.TRANS64 P1, [R3+URZ+0x33020], R4 ;  /* 0x03302004030095a7 */ /* 0x000ea4000802007f */
[----:B--2---:R-:W-:Y:S05]  /*146f0*/  @!P1 BRA `(.L_x_17) ;  /* 0xfffffffc00f09947 */ /* 0x004fea000383ffff */
[----:B------:R-:W-:Y:S05]  /*14700*/  BRA `(.L_x_77) ;  /* 0xfffffec800407947 */ /* 0x000fea000383ffff */
.L_x_19:
[----:B-1----:R1:W2:Y:S02]  /*14710*/  SYNCS.PHASECHK.TRANS64.TRYWAIT P1, [R3+URZ+0x33020], R2 ;  /* 0x03302002030075a7 */ /* 0x0022a4000802017f */
[----:B--2---:R-:W-:Y:S05]  /*14720*/  @!P1 NANOSLEEP.SYNCS 0x989680 ;  /* 0x009896800000995d */ /* 0x004fea0003900000 */
[----:B------:R-:W2:Y:S02]  /*14730*/  @!P1 SYNCS.PHASECHK.TRANS64 P1, [R3+URZ+0x33020], R2 ;  /* 0x03302002030095a7 */ /* 0x000ea4000802007f */
[----:B--2---:R-:W-:Y:S05]  /*14740*/  @!P1 BRA `(.L_x_19) ;  /* 0xfffffffc00f09947 */ /* 0x004fea000383ffff */
[----:B------:R-:W-:Y:S05]  /*14750*/  BRA `(.L_x_78) ;  /* 0xfffffec800e87947 */ /* 0x000fea000383ffff */
.L_x_21:
[----:B-1----:R1:W2:Y:S02]  /*14760*/  SYNCS.PHASECHK.TRANS64.TRYWAIT P1, [R2+URZ+0x33040], R153 ;  /* 0x03304099020075a7 */ /* 0x0022a4000802017f */
[----:B--2---:R-:W-:Y:S05]  /*14770*/  @!P1 NANOSLEEP.SYNCS 0x989680 ;  /* 0x009896800000995d */ /* 0x004fea0003900000 */
[----:B------:R-:W2:Y:S02]  /*14780*/  @!P1 SYNCS.PHASECHK.TRANS64 P1, [R2+URZ+0x33040], R153 ;  /* 0x03304099020095a7 */ /* 0x000ea4000802007f */
[----:B--2---:R-:W-:Y:S05]  /*14790*/  @!P1 BRA `(.L_x_21) ;  /* 0xfffffffc00f09947 */ /* 0x004fea000383ffff */
[----:B------:R-:W-:Y:S05]  /*147a0*/  BRA `(.L_x_79) ;  /* 0xfffffecc00987947 */ /* 0x000fea000383ffff */
.L_x_22:
[----:B--2---:R2:W3:Y:S02]  /*147b0*/  SYNCS.PHASECHK.TRANS64.TRYWAIT P1, [R2+URZ+0x33000], R153 ;  /* 0x03300099020075a7 */ /* 0x0044e4000802017f */
[----:B---3--:R-:W-:Y:S05]  /*147c0*/  @!P1 NANOSLEEP.SYNCS 0x989680 ;  /* 0x009896800000995d */ /* 0x008fea0003900000 */
[----:B------:R-:W3:Y:S02]  /*147d0*/  @!P1 SYNCS.PHASECHK.TRANS64 P1, [R2+URZ+0x33000], R153 ;  /* 0x03300099020095a7 */ /* 0x000ee4000802007f */
[----:B---3--:R-:W-:Y:S05]  /*147e0*/  @!P1 BRA `(.L_x_22) ;  /* 0xfffffffc00f09947 */ /* 0x008fea000383ffff */
[----:B------:R-:W-:Y:S05]  /*147f0*/  BRA `(.L_x_80) ;  /* 0xfffffecc00a47947 */ /* 0x000fea000383ffff */
.L_x_23:
[----:B-1----:R1:W3:Y:S02]  /*14800*/  SYNCS.PHASECHK.TRANS64.TRYWAIT P6, [R2+URZ+0x33008], R153 ;  /* 0x03300899020075a7 */ /* 0x0022e400080c017f */
[----:B---3--:R-:W-:Y:S05]  /*14810*/  @!P6 NANOSLEEP.SYNCS 0x989680 ;  /* 0x009896800000e95d */ /* 0x008fea0003900000 */
[----:B------:R-:W3:Y:S02]  /*14820*/  @!P6 SYNCS.PHASECHK.TRANS64 P6, [R2+URZ+0x33008], R153 ;  /* 0x033008990200e5a7 */ /* 0x000ee400080c007f */
[----:B---3--:R-:W-:Y:S05]  /*14830*/  @!P6 BRA `(.L_x_23) ;  /* 0xfffffffc00f0e947 */ /* 0x008fea000383ffff */
[----:B------:R-:W-:Y:S05]  /*14840*/  BRA `(.L_x_81) ;  /* 0xffffff0000187947 */ /* 0x000fea000383ffff */
.L_x_25:
[----:B-1----:R1:W2:Y:S02]  /*14850*/  SYNCS.PHASECHK.TRANS64.TRYWAIT P2, [R19+URZ+0x33000], R14 ;  /* 0x0330000e130075a7 */ /* 0x0022a4000804017f */
[----:B--2---:R-:W-:Y:S05]  /*14860*/  @!P2 NANOSLEEP.SYNCS 0x989680 ;  /* 0x009896800000a95d */ /* 0x004fea0003900000 */
[----:B------:R-:W2:Y:S02]  /*14870*/  @!P2 SYNCS.PHASECHK.TRANS64 P2, [R19+URZ+0x33000], R14 ;  /* 0x0330000e1300a5a7 */ /* 0x000ea4000804007f */
[----:B--2---:R-:W-:Y:S05]  /*14880*/  @!P2 BRA `(.L_x_25) ;  /* 0xfffffffc00f0a947 */ /* 0x004fea000383ffff */
[----:B------:R-:W-:Y:S05]  /*14890*/  BRA `(.L_x_82) ;  /* 0xffffff30003c7947 */ /* 0x000fea000383ffff */
.L_x_28:
[----:B-1----:R1:W2:Y:S02]  /*148a0*/  SYNCS.PHASECHK.TRANS64.TRYWAIT P3, [R14+URZ+0x33020], R19 ;  /* 0x033020130e0075a7 */ /* 0x0022a4000806017f */
[----:B--2---:R-:W-:Y:S05]  /*148b0*/  @!P3 NANOSLEEP.SYNCS 0x989680 ;  /* 0x009896800000b95d */ /* 0x004fea0003900000 */
[----:B------:R-:W2:Y:S02]  /*148c0*/  @!P3 SYNCS.PHASECHK.TRANS64 P3, [R14+URZ+0x33020], R19 ;  /* 0x033020130e00b5a7 */ /* 0x000ea4000806007f */
[----:B--2---:R-:W-:Y:S05]  /*148d0*/  @!P3 BRA `(.L_x_28) ;  /* 0xfffffffc00f0b947 */ /* 0x004fea000383ffff */
[----:B------:R-:W-:Y:S05]  /*148e0*/  BRA `(.L_x_83) ;  /* 0xffffff3000e07947 */ /* 0x000fea000383ffff */
.L_x_30:
[----:B-1----:R1:W2:Y:S02]  /*148f0*/  SYNCS.PHASECHK.TRANS64.TRYWAIT P4, [R202+URZ+0x33000], R21 ;  /* 0x03300015ca0075a7 */ /* 0x0022a4000808017f */
[----:B--2---:R-:W-:Y:S05]  /*14900*/  @!P4 NANOSLEEP.SYNCS 0x989680 ;  /* 0x009896800000c95d */ /* 0x004fea0003900000 */
[----:B------:R-:W2:Y:S02]  /*14910*/  @!P4 SYNCS.PHASECHK.TRANS64 P4, [R202+URZ+0x33000], R21 ;  /* 0x03300015ca00c5a7 */ /* 0x000ea4000808007f */
[----:B--2---:R-:W-:Y:S05]  /*14920*/  @!P4 BRA `(.L_x_30) ;  /* 0xfffffffc00f0c947 */ /* 0x004fea000383ffff */
[----:B------:R-:W-:Y:S05]  /*14930*/  BRA `(.L_x_84) ;  /* 0xffffff4000087947 */ /* 0x000fea000383ffff */
.L_x_34:
[----:B-1----:R1:W2:Y:S02]  /*14940*/  SYNCS.PHASECHK.TRANS64.TRYWAIT P2, [R14+URZ+0x33020], R21 ;  /* 0x033020150e0075a7 */ /* 0x0022a4000804017f */
[----:B--2---:R-:W-:Y:S05]  /*14950*/  @!P2 NANOSLEEP.SYNCS 0x989680 ;  /* 0x009896800000a95d */ /* 0x004fea0003900000 */
[----:B------:R-:W2:Y:S02]  /*14960*/  @!P2 SYNCS.PHASECHK.TRANS64 P2, [R14+URZ+0x33020], R21 ;  /* 0x033020150e00a5a7 */ /* 0x000ea4000804007f */
[----:B--2---:R-:W-:Y:S05]  /*14970*/  @!P2 BRA `(.L_x_34) ;  /* 0xfffffffc00f0a947 */ /* 0x004fea000383ffff */
[----:B------:R-:W-:Y:S05]  /*14980*/  BRA `(.L_x_85) ;  /* 0xffffff7c008c7947 */ /* 0x000fea000383ffff */
.L_x_38:
[----:B-1----:R1:W2:Y:S02]  /*14990*/  SYNCS.PHASECHK.TRANS64.TRYWAIT P1, [R19+URZ+0x33000], R18 ;  /* 0x03300012130075a7 */ /* 0x0022a4000802017f */
[----:B--2---:R-:W-:Y:S05]  /*149a0*/  @!P1 NANOSLEEP.SYNCS 0x989680 ;  /* 0x009896800000995d */ /* 0x004fea0003900000 */
[----:B------:R-:W2:Y:S02]  /*149b0*/  @!P1 SYNCS.PHASECHK.TRANS64 P1, [R19+URZ+0x33000], R18 ;  /* 0x03300012130095a7 */ /* 0x000ea4000802007f */
[----:B--2---:R-:W-:Y:S05]  /*149c0*/  @!P1 BRA `(.L_x_38) ;  /* 0xfffffffc00f09947 */ /* 0x004fea000383ffff */
[----:B------:R-:W-:Y:S05]  /*149d0*/  BRA `(.L_x_86) ;  /* 0xffffff8000607947 */ /* 0x000fea000383ffff */
.L_x_41:
[----:B-1----:R1:W2:Y:S02]  /*149e0*/  SYNCS.PHASECHK.TRANS64.TRYWAIT P2, [R18+URZ+0x33020], R19 ;  /* 0x03302013120075a7 */ /* 0x0022a4000804017f */
[----:B--2---:R-:W-:Y:S05]  /*149f0*/  @!P2 NANOSLEEP.SYNCS 0x989680 ;  /* 0x009896800000a95d */ /* 0x004fea0003900000 */
[----:B------:R-:W2:Y:S02]  /*14a00*/  @!P2 SYNCS.PHASECHK.TRANS64 P2, [R18+URZ+0x33020], R19 ;  /* 0x033020131200a5a7 */ /* 0x000ea4000804007f */
[----:B--2---:R-:W-:Y:S05]  /*14a10*/  @!P2 BRA `(.L_x_41) ;  /* 0xfffffffc00f0a947 */ /* 0x004fea000383ffff */
[----:B------:R-:W-:Y:S05]  /*14a20*/  BRA `(.L_x_87) ;  /* 0xffffff8400307947 */ /* 0x000fea000383ffff */
.L_x_44:
[----:B----4-:R4:W1:Y:S02]  /*14a30*/  SYNCS.PHASECHK.TRANS64.TRYWAIT P6, [R206+URZ+0x33000], R203 ;  /* 0x033000cbce0075a7 */ /* 0x01086400080c017f */
[----:B-1----:R-:W-:Y:S05]  /*14a40*/  @!P6 NANOSLEEP.SYNCS 0x989680 ;  /* 0x009896800000e95d */ /* 0x002fea0003900000 */
[----:B------:R-:W1:Y:S02]  /*14a50*/  @!P6 SYNCS.PHASECHK.TRANS64 P6, [R206+URZ+0x33000], R203 ;  /* 0x033000cbce00e5a7 */ /* 0x000e6400080c007f */
[----:B-1----:R-:W-:Y:S05]  /*14a60*/  @!P6 BRA `(.L_x_44) ;  /* 0xfffffffc00f0e947 */ /* 0x002fea000383ffff */
[----:B------:R-:W-:Y:S05]  /*14a70*/  BRA `(.L_x_88) ;  /* 0xffffffa000707947 */ /* 0x000fea000383ffff */
.L_x_48:
[----:B-1----:R1:W2:Y:S02]  /*14a80*/  SYNCS.PHASECHK.TRANS64.TRYWAIT P1, [R6+URZ+0x33020], R21 ;  /* 0x03302015060075a7 */ /* 0x0022a4000802017f */
[----:B--2---:R-:W-:Y:S05]  /*14a90*/  @!P1 NANOSLEEP.SYNCS 0x989680 ;  /* 0x009896800000995d */ /* 0x004fea0003900000 */
[----:B------:R-:W2:Y:S02]  /*14aa0*/  @!P1 SYNCS.PHASECHK.TRANS64 P1, [R6+URZ+0x33020], R21 ;  /* 0x03302015060095a7 */ /* 0x000ea4000802007f */
[----:B--2---:R-:W-:Y:S05]  /*14ab0*/  @!P1 BRA `(.L_x_48) ;  /* 0xfffffffc00f09947 */ /* 0x004fea000383ffff */
[----:B------:R-:W-:Y:S05]  /*14ac0*/  BRA `(.L_x_89) ;  /* 0xffffffe000187947 */ /* 0x000fea000383ffff */
        .weak           $__internal_0_$__cuda_sm20_rcp_rn_f32_slowpath
        .type           $__internal_0_$__cuda_sm20_rcp_rn_f32_slowpath,@function
        .size           $__internal_0_$__cuda_sm20_rcp_rn_f32_slowpath,(.L_x_95 - $__internal_0_$__cuda_sm20_rcp_rn_f32_slowpath)
$__internal_0_$__cuda_sm20_rcp_rn_f32_slowpath:
[----:B------:R-:W-:Y:S01]  /*14ad0*/  IMAD.SHL.U32 R0, R3, 0x2, RZ ;  /* 0x0000000203007824 */ /* 0x000fe200078e00ff */
[----:B------:R-:W-:Y:S04]  /*14ae0*/  BSSY B2, `(.L_x_90) ;  /* 0x0000030000027945 */ /* 0x000fe80003800000 */
[----:B------:R-:W-:-:S04]  /*14af0*/  SHF.R.U32.HI R13, RZ, 0x18, R0 ;  /* 0x00000018ff0d7819 */ /* 0x000fc80000011600 */
[----:B------:R-:W-:-:S13]  /*14b00*/  ISETP.NE.U32.AND P0, PT, R13, RZ, PT ;  /* 0x000000ff0d00720c */ /* 0x000fda0003f05070 */
[----:B------:R-:W-:Y:S05]  /*14b10*/  @P0 BRA `(.L_x_91) ;  /* 0x0000000000280947 */ /* 0x000fea0003800000 */
[----:B------:R-:W-:-:S04]  /*14b20*/  SHF.L.U32 R0, R3, 0x1, RZ ;  /* 0x0000000103007819 */ /* 0x000fc800000006ff */
[----:B------:R-:W-:-:S13]  /*14b30*/  ISETP.NE.AND P0, PT, R0, RZ, PT ;  /* 0x000000ff0000720c */ /* 0x000fda0003f05270 */
[----:B------:R-:W-:Y:S01]  /*14b40*/  @P0 FFMA R5, R3, 1.84467440737095516160e+19, RZ ;  /* 0x5f80000003050823 */ /* 0x000fe200000000ff */
[----:B------:R-:W-:Y:S08]  /*14b50*/  @!P0 MUFU.RCP R4, R3 ;  /* 0x0000000300048308 */ /* 0x000ff00000001000 */
[----:B------:R-:W1:Y:S02]  /*14b60*/  @P0 MUFU.RCP R0, R5 ;  /* 0x0000000500000308 */ /* 0x000e640000001000 */
[----:B-1----:R-:W-:-:S04]  /*14b70*/  @P0 FFMA R10, R5, R0, -1 ;  /* 0xbf800000050a0423 */ /* 0x002fc80000000000 */
[----:B------:R-:W-:-:S04]  /*14b80*/  @P0 FADD.FTZ R11, -R10, -RZ ;  /* 0x800000ff0a0b0221 */ /* 0x000fc80000010100 */
[----:B------:R-:W-:-:S04]  /*14b90*/  @P0 FFMA R0, R0, R11, R0 ;  /* 0x0000000b00000223 */ /* 0x000fc80000000000 */
[----:B------:R-:W-:Y:S01]  /*14ba0*/  @P0 FFMA R4, R0, 1.84467440737095516160e+19, RZ ;  /* 0x5f80000000040823 */ /* 0x000fe200000000ff */
[----:B------:R-:W-:Y:S06]  /*14bb0*/  BRA `(.L_x_92) ;  /* 0x0000000000887947 */ /* 0x000fec0003800000 */
.L_x_91:
[----:B------:R-:W-:-:S04]  /*14bc0*/  IADD3 R20, R13, -0xfd, RZ ;  /* 0xffffff030d147810 */ /* 0x000fc80007ffe0ff */
[----:B------:R-:W-:-:S13]  /*14bd0*/  ISETP.GT.U32.AND P0, PT, R20, 0x1, PT ;  /* 0x000000011400780c */ /* 0x000fda0003f04070 */
[----:B------:R-:W-:Y:S05]  /*14be0*/  @P0 BRA `(.L_x_93) ;  /* 0x0000000000780947 */ /* 0x000fea0003800000 */
[----:B------:R-:W-:Y:S02]  /*14bf0*/  LOP3.LUT R0, R3, 0x7fffff, RZ, 0xc0, !PT ;  /* 0x007fffff03007812 */ /* 0x000fe400078ec0ff */
[----:B------:R-:W-:Y:S02]  /*14c00*/  MOV R11, 0x3 ;  /* 0x00000003000b7802 */ /* 0x000fe40000000f00 */
[----:B------:R-:W-:Y:S02]  /*14c10*/  LOP3.LUT R0, R0, 0x3f800000, RZ, 0xfc, !PT ;  /* 0x3f80000000007812 */ /* 0x000fe400078efcff */
[----:B------:R-:W-:Y:S02]  /*14c20*/  SHF.L.U32 R11, R11, R20, RZ ;  /* 0x000000140b0b7219 */ /* 0x000fe400000006ff */
[----:B------:R-:W1:Y:S02]  /*14c30*/  MUFU.RCP R5, R0 ;  /* 0x0000000000057308 */ /* 0x000e640000001000 */
[----:B-1----:R-:W-:-:S04]  /*14c40*/  FFMA R4, R0, R5, -1 ;  /* 0xbf80000000047423 */ /* 0x002fc80000000005 */
[----:B------:R-:W-:-:S04]  /*14c50*/  FADD.FTZ R4, -R4, -RZ ;  /* 0x800000ff04047221 */ /* 0x000fc80000010100 */
[CCC-:B------:R-:W-:Y:S01]  /*14c60*/  FFMA.RM R10, R5.reuse, R4.reuse, R5.reuse ;  /* 0x00000004050a7223 */ /* 0x1c0fe20000004005 */
[----:B------:R-:W-:-:S04]  /*14c70*/  FFMA.RP R5, R5, R4, R5 ;  /* 0x0000000405057223 */ /* 0x000fc80000008005 */
[C---:B------:R-:W-:Y:S02]  /*14c80*/  LOP3.LUT R4, R10.reuse, 0x7fffff, RZ, 0xc0, !PT ;  /* 0x007fffff0a047812 */ /* 0x040fe400078ec0ff */
[----:B------:R-:W-:Y:S02]  /*14c90*/  FSETP.NEU.FTZ.AND P0, PT, R10, R5, PT ;  /* 0x000000050a00720b */ /* 0x000fe40003f1d000 */
[----:B------:R-:W-:Y:S02]  /*14ca0*/  LOP3.LUT R4, R4, 0x800000, RZ, 0xfc, !PT ;  /* 0x0080000004047812 */ /* 0x000fe400078efcff */
[----:B------:R-:W-:Y:S02]  /*14cb0*/  SEL R5, RZ, 0xffffffff, !P0 ;  /* 0xffffffffff057807 */ /* 0x000fe40004000000 */
[----:B------:R-:W-:-:S03]  /*14cc0*/  LOP3.LUT R11, R11, R4, RZ, 0xc0, !PT ;  /* 0x000000040b0b7212 */ /* 0x000fc600078ec0ff */
[----:B------:R-:W-:Y:S01]  /*14cd0*/  IMAD.MOV R5, RZ, RZ, -R5 ;  /* 0x000000ffff057224 */ /* 0x000fe200078e0a05 */
[----:B------:R-:W-:-:S04]  /*14ce0*/  SHF.R.U32.HI R11, RZ, R20, R11 ;  /* 0x00000014ff0b7219 */ /* 0x000fc8000001160b */
[----:B------:R-:W-:Y:S02]  /*14cf0*/  LOP3.LUT P1, RZ, R5, R20, R4, 0xf8, !PT ;  /* 0x0000001405ff7212 */ /* 0x000fe4000782f804 */
[C---:B------:R-:W-:Y:S02]  /*14d00*/  LOP3.LUT P0, RZ, R11.reuse, 0x1, RZ, 0xc0, !PT ;  /* 0x000000010bff7812 */ /* 0x040fe4000780c0ff */
[----:B------:R-:W-:Y:S02]  /*14d10*/  LOP3.LUT P2, RZ, R11, 0x2, RZ, 0xc0, !PT ;  /* 0x000000020bff7812 */ /* 0x000fe4000784c0ff */
[----:B------:R-:W-:Y:S02]  /*14d20*/  IADD3 R5, R13, -0xfc, RZ ;  /* 0xffffff040d057810 */ /* 0x000fe40007ffe0ff */
[----:B------:R-:W-:Y:S02]  /*14d30*/  PLOP3.LUT P0, PT, P0, P1, P2, 0xe0, 0x0 ;  /* 0x000000000000781c */ /* 0x000fe40000703c20 */
[----:B------:R-:W-:-:S02]  /*14d40*/  LOP3.LUT P1, RZ, R3, 0x7fffff, RZ, 0xc0, !PT ;  /* 0x007fffff03ff7812 */ /* 0x000fc4000782c0ff */
[----:B------:R-:W-:Y:S02]  /*14d50*/  SEL R0, RZ, 0x1, !P0 ;  /* 0x00000001ff007807 */ /* 0x000fe40004000000 */
[----:B------:R-:W-:Y:S02]  /*14d60*/  SHF.R.U32.HI R4, RZ, R5, R4 ;  /* 0x00000005ff047219 */ /* 0x000fe40000011604 */
[----:B------:R-:W-:-:S04]  /*14d70*/  IADD3 R0, -R0, RZ, RZ ;  /* 0x000000ff00007210 */ /* 0x000fc80007ffe1ff */
[----:B------:R-:W-:-:S13]  /*14d80*/  ISETP.GE.AND P0, PT, R0, RZ, PT ;  /* 0x000000ff0000720c */ /* 0x000fda0003f06270 */
[----:B------:R-:W-:-:S05]  /*14d90*/  @!P0 IADD3 R4, R4, 0x1, RZ ;  /* 0x0000000104048810 */ /* 0x000fca0007ffe0ff */
[----:B------:R-:W-:-:S05]  /*14da0*/  @!P1 IMAD.SHL.U32 R4, R4, 0x2, RZ ;  /* 0x0000000204049824 */ /* 0x000fca00078e00ff */
[----:B------:R-:W-:Y:S01]  /*14db0*/  LOP3.LUT R4, R4, 0x80000000, R3, 0xf8, !PT ;  /* 0x8000000004047812 */ /* 0x000fe200078ef803 */
[----:B------:R-:W-:Y:S06]  /*14dc0*/  BRA `(.L_x_92) ;  /* 0x0000000000047947 */ /* 0x000fec0003800000 */
.L_x_93:
[----:B------:R1:W2:Y:S02]  /*14dd0*/  MUFU.RCP R4, R3 ;  /* 0x0000000300047308 */ /* 0x0002a40000001000 */
.L_x_92:
[----:B------:R-:W-:Y:S05]  /*14de0*/  BSYNC B2 ;  /* 0x0000000000027941 */ /* 0x000fea0003800000 */
.L_x_90:
[----:B--2---:R-:W-:Y:S02]  /*14df0*/  MOV R0, R4 ;  /* 0x0000000400007202 */ /* 0x004fe40000000f00 */
[----:B------:R-:W-:Y:S02]  /*14e00*/  MOV R4, R12 ;  /* 0x0000000c00047202 */ /* 0x000fe40000000f00 */
[----:B------:R-:W-:-:S04]  /*14e10*/  MOV R5, 0x0 ;  /* 0x0000000000057802 */ /* 0x000fc80000000f00 */
[----:B-1----:R-:W-:Y:S05]  /*14e20*/  RET.REL.NODEC R4 `(_ZN7cutlass13device_kernelINS_4fmha6kernel13FmhaKernelTmaINS1_10collective15FmhaMainloopTmaINS_6half_tEfN4cute5tupleIJNS7_1CILi64EEENS9_ILi256EEENS9_ILi96EEEEEENS4_14ResidualFusionEJEEENS4_15FmhaFwdEpilogueIS6_fNS8_IJSA_SC_SB_EEEEEJEEEEEvNT_6ParamsE) ;  /* 0xfffffeb004747950 */ /* 0x002fea0003c3ffff */
.L_x_94:
[----:B------:R-:W-:-:S00]  /*14e30*/  BRA `(.L_x_94) ;  /* 0xfffffffc00fc7947 */ /* 0x000fc0000383ffff */
[----:B------:R-:W-:-:S00]  /*14e40*/  NOP ;  /* 0x0000000000007918 */ /* 0x000fc00000000000 */
        /* <DEDUP_REMOVED lines=11> */
.L_x_95:


//--------------------- .nv.global.init           --------------------------
	.section	.nv.global.init,"aw",@progbits
.nv.global.init:
	.type		$str$23,@object
	.size		$str$23,($str$24 - $str$23)
$str$23:
        /*0000*/ 	.byte	0x28, 0x61, 0x64, 0x64, 0x72, 0x65, 0x73, 0x73, 0x20, 0x26, 0x20, 0x6d, 0x61, 0x73, 0x6b, 0x29
        /*0010*/ 	.byte	0x20, 0x3d, 0x3d, 0x20, 0x30, 0x00
	.type		$str$24,@object
	.size		$str$24,(__unnamed_1 - $str$24)
$str$24:
        /*0016*/ 	.byte	0x2f, 0x74, 0x6d, 0x70, 0x2f, 0x63, 0x75, 0x74, 0x6c, 0x61, 0x73, 0x73, 0x5f, 0x73, 0x77, 0x65
        /*0026*/ 	.byte	0x65, 0x70, 0x5f, 0x73, 0x72, 0x63, 0x2f, 0x69, 0x6e, 0x63, 0x6c, 0x75, 0x64, 0x65, 0x2f, 0x63
        /*0036*/ 	.byte	0x75, 0x74, 0x65, 0x2f, 0x70, 0x6f, 0x69, 0x6e, 0x74, 0x65, 0x72, 0x5f, 0x66, 0x6c, 0x61, 0x67
        /*0046*/ 	.byte	0x67, 0x65, 0x64, 0x2e, 0x68, 0x70, 0x70, 0x00
	.type		__unnamed_1,@object
	.size		__unnamed_1,(__unnamed_2 - __unnamed_1)
__unnamed_1:
        /*004e*/ 	.byte	0x61, 0x75, 0x74, 0x6f, 0x20, 0x63, 0x75, 0x74, 0x65, 0x3a, 0x3a, 0x61, 0x73, 0x5f, 0x70, 0x6f
        /* <DEDUP_REMOVED lines=27> */
        /*020e*/ 	.byte	0x3e, 0x3e, 0x3e, 0x3e, 0x3e, 0x5d, 0x00
	.type		__unnamed_2,@object
	.size		__unnamed_2,(.L_1 - __unnamed_2)
__unnamed_2:
        /* <DEDUP_REMOVED lines=29> */
.L_1:


//--------------------- .nv.shared._ZN7cutlass13device_kernelINS_4fmha6kernel13FmhaKernelTmaINS1_10collective15FmhaMainloopTmaINS_6half_tEfN4cute5tupleIJNS7_1CILi64EEENS9_ILi256EEENS9_ILi96EEEEEENS4_14ResidualFusionEJEEENS4_15FmhaFwdEpilogueIS6_fNS8_IJSA_SC_SB_EEEEEJEEEEEvNT_6ParamsE --------------------------
	.section	.nv.shared._ZN7cutlass13device_kernelINS_4fmha6kernel13FmhaKernelTmaINS1_10collective15FmhaMainloopTmaINS_6half_tEfN4cute5tupleIJNS7_1CILi64EEENS9_ILi256EEENS9_ILi96EEEEEENS4_14ResidualFusionEJEEENS4_15FmhaFwdEpilogueIS6_fNS8_IJSA_SC_SB_EEEEEJEEEEEvNT_6ParamsE,"aw",@nobits
	.sectionflags	@""
	.align	16
	.zero		1024


//--------------------- .nv.shared.reserved.0     --------------------------
	.section	.nv.shared.reserved.0,"aw",@nobits
	.weak		__nv_reservedSMEM_offset_0_alias
	.size		__nv_reservedSMEM_offset_0_alias, 0, 0
	.other		__nv_reservedSMEM_offset_0_alias,@"STO_CUDA_RESERVED_SHARED STV_DEFAULT"
__nv_reservedSMEM_offset_0_alias:
	.zero		0


//--------------------- .nv.global                --------------------------
	.section	.nv.global,"aw",@nobits
.nv.global:
	.type		_ZN39_INTERNAL_7185c83e_4_k_cu_8ae2318a_31324cute1_E,@object
	.size		_ZN39_INTERNAL_7185c83e_4_k_cu_8ae2318a_31324cute1_E,(_ZN39_INTERNAL_7185c83e_4_k_cu_8ae2318a_31324cuda3std3__45__cpo6cbeginE - _ZN39_INTERNAL_7185c83e_4_k_cu_8ae2318a_31324cute1_E)
_ZN39_INTERNAL_7185c83e_4_k_cu_8ae2318a_31324cute1_E:
	.zero		1
	.type		_ZN39_INTERNAL_7185c83e_4_k_cu_8ae2318a_31324cuda3std3__45__cpo6cbeginE,@object
	.size		_ZN39_INTERNAL_7185c83e_4_k_cu_8ae2318a_31324cuda3std3__45__cpo6cbeginE,(_ZN39_INTERNAL_7185c83e_4_k_cu_8ae2318a_31324cuda3std3__48in_placeE - _ZN39_INTERNAL_7185c83e_4_k_cu_8ae2318a_31324cuda3std3__45__cpo6cbeginE)
_ZN39_INTERNAL_7185c83e_4_k_cu_8ae2318a_31324cuda3std3__45__cpo6cbeginE:
	.zero		1
	.type		_ZN39_INTERNAL_7185c83e_4_k_cu_8ae2318a_31324cuda3std3__48in_placeE,@object
	.size		_ZN39_INTERNAL_7185c83e_4_k_cu_8ae2318a_31324cuda3std3__48in_placeE,(_ZN39_INTERNAL_7185c83e_4_k_cu_8ae2318a_31324cuda3std6ranges3__45__cpo9iter_moveE - _ZN39_INTERNAL_7185c83e_4_k_cu_8ae2318a_31324cuda3std3__48in_placeE)
_ZN39_INTERNAL_7185c83e_4_k_cu_8ae2318a_31324cuda3std3__48in_placeE:
	.zero		1
	.type		_ZN39_INTERNAL_7185c83e_4_k_cu_8ae2318a_31324cuda3std6ranges3__45__cpo9iter_moveE,@object
	.size		_ZN39_INTERNAL_7185c83e_4_k_cu_8ae2318a_31324cuda3std6ranges3__45__cpo9iter_moveE,(_ZN39_INTERNAL_7185c83e_4_k_cu_8ae2318a_31324cuda3std3__45__cpo5beginE - _ZN39_INTERNAL_7185c83e_4_k_cu_8ae2318a_31324cuda3std6ranges3__45__cpo9iter_moveE)
_ZN39_INTERNAL_7185c83e_4_k_cu_8ae2318a_31324cuda3std6ranges3__45__cpo9iter_moveE:
	.zero		1
	.type		_ZN39_INTERNAL_7185c83e_4_k_cu_8ae2318a_31324cuda3std3__45__cpo5beginE,@object
	.size		_ZN39_INTERNAL_7185c83e_4_k_cu_8ae2318a_31324cuda3std3__45__cpo5beginE,(_ZN39_INTERNAL_7185c83e_4_k_cu_8ae2318a_31324cuda3std3__441_GLOBAL__N__7185c83e_4_k_cu_8ae2318a_31326ignoreE - _ZN39_INTERNAL_7185c83e_4_k_cu_8ae2318a_31324cuda3std3__45__cpo5beginE)
_ZN39_INTERNAL_7185c83e_4_k_cu_8ae2318a_31324cuda3std3__45__cpo5beginE:
	.zero		1
	.type		_ZN39_INTERNAL_7185c83e_4_k_cu_8ae2318a_31324cuda3std3__441_GLOBAL__N__7185c83e_4_k_cu_8ae2318a_31326ignoreE,@object
	.size		_ZN39_INTERNAL_7185c83e_4_k_cu_8ae2318a_31324cuda3std3__441_GLOBAL__N__7185c83e_4_k_cu_8ae2318a_31326ignoreE,(_ZN39_INTERNAL_7185c83e_4_k_cu_8ae2318a_31324cute7productE - _ZN39_INTERNAL_7185c83e_4_k_cu_8ae2318a_31324cuda3std3__441_GLOBAL__N__7185c83e_4_k_cu_8ae2318a_31326ignoreE)
_ZN39_INTERNAL_7185c83e_4_k_cu_8ae2318a_31324cuda3std3__441_GLOBAL__N__7185c83e_4_k_cu_8ae2318a_31326ignoreE:
	.zero		1
	.type		_ZN39_INTERNAL_7185c83e_4_k_cu_8ae2318a_31324cute7productE,@object
	.size		_ZN39_INTERNAL_7185c83e_4_k_cu_8ae2318a_31324cute7productE,(_ZN39_INTERNAL_7185c83e_4_k_cu_8ae2318a_31324cuda3std3__45__cpo3endE - _ZN39_INTERNAL_7185c83e_4_k_cu_8ae2318a_31324cute7productE)
_ZN39_INTERNAL_7185c83e_4_k_cu_8ae2318a_31324cute7productE:
	.zero		1
	.type		_ZN39_INTERNAL_7185c83e_4_k_cu_8ae2318a_31324cuda3std3__45__cpo3endE,@object
	.size		_ZN39_INTERNAL_7185c83e_4_k_cu_8ae2318a_31324cuda3std3__45__cpo3endE,(_ZN39_INTERNAL_7185c83e_4_k_cu_8ae2318a_31324cuda3std3__419piecewise_constructE - _ZN39_INTERNAL_7185c83e_4_k_cu_8ae2318a_31324cuda3std3__45__cpo3endE)
_ZN39_INTERNAL_7185c83e_4_k_cu_8ae2318a_31324cuda3std3__45__cpo3endE:
	.zero		1
	.type		_ZN39_INTERNAL_7185c83e_4_k_cu_8ae2318a_31324cuda3std3__419piecewise_constructE,@object
	.size		_ZN39_INTERNAL_7185c83e_4_k_cu_8ae2318a_31324cuda3std3__419piecewise_constructE,(_ZN39_INTERNAL_7185c83e_4_k_cu_8ae2318a_31324cuda3std3__45__cpo4cendE - _ZN39_INTERNAL_7185c83e_4_k_cu_8ae2318a_31324cuda3std3__419piecewise_constructE)
_ZN39_INTERNAL_7185c83e_4_k_cu_8ae2318a_31324cuda3std3__419piecewise_constructE:
	.zero		1
	.type		_ZN39_INTERNAL_7185c83e_4_k_cu_8ae2318a_31324cuda3std3__45__cpo4cendE,@object
	.size		_ZN39_INTERNAL_7185c83e_4_k_cu_8ae2318a_31324cuda3std3__45__cpo4cendE,(_ZN39_INTERNAL_7185c83e_4_k_cu_8ae2318a_31324cuda3std6ranges3__45__cpo4swapE - _ZN39_INTERNAL_7185c83e_4_k_cu_8ae2318a_31324cuda3std3__45__cpo4cendE)
_ZN39_INTERNAL_7185c83e_4_k_cu_8ae2318a_31324cuda3std3__45__cpo4cendE:
	.zero		1
	.type		_ZN39_INTERNAL_7185c83e_4_k_cu_8ae2318a_31324cuda3std6ranges3__45__cpo4swapE,@object
	.size		_ZN39_INTERNAL_7185c83e_4_k_cu_8ae2318a_31324cuda3std6ranges3__45__cpo4swapE,(.L_9 - _ZN39_INTERNAL_7185c83e_4_k_cu_8ae2318a_31324cuda3std6ranges3__45__cpo4swapE)
_ZN39_INTERNAL_7185c83e_4_k_cu_8ae2318a_31324cuda3std6ranges3__45__cpo4swapE:
	.zero		1
.L_9:


//--------------------- .nv.constant0._ZN7cutlass13device_kernelINS_4fmha6kernel13FmhaKernelTmaINS1_10collective15FmhaMainloopTmaINS_6half_tEfN4cute5tupleIJNS7_1CILi64EEENS9_ILi256EEENS9_ILi96EEEEEENS4_14ResidualFusionEJEEENS4_15FmhaFwdEpilogueIS6_fNS8_IJSA_SC_SB_EEEEEJEEEEEvNT_6ParamsE --------------------------
	.section	.nv.constant0._ZN7cutlass13device_kernelINS_4fmha6kernel13FmhaKernelTmaINS1_10collective15FmhaMainloopTmaINS_6half_tEfN4cute5tupleIJNS7_1CILi64EEENS9_ILi256EEENS9_ILi96EEEEEENS4_14ResidualFusionEJEEENS4_15FmhaFwdEpilogueIS6_fNS8_IJSA_SC_SB_EEEEEJEEEEEvNT_6ParamsE,"a",@progbits
	.sectionflags	@""
	.align	4
.nv.constant0._ZN7cutlass13device_kernelINS_4fmha6kernel13FmhaKernelTmaINS1_10collective15FmhaMainloopTmaINS_6half_tEfN4cute5tupleIJNS7_1CILi64EEENS9_ILi256EEENS9_ILi96EEEEEENS4_14ResidualFusionEJEEENS4_15FmhaFwdEpilogueIS6_fNS8_IJSA_SC_SB_EEEEEJEEEEEvNT_6ParamsE:
	.zero		2688


//--------------------- SYMBOLS --------------------------

	.type		.nv.reservedSmem.offset0,@object
	.size		.nv.reservedSmem.offset0,0x4
	.type		__assertfail,@function
